	.target	sm_90a

	.elftype	@"ET_EXEC"


//--------------------- .note.nv.tkinfo           --------------------------
	.section	.note.nv.tkinfo,"",@"SHT_NOTE"
	.sectionflags	@"SHF_NOTE_NV_TKINFO"
	.tkinfo
        /*0018*/ 	.word	0x00000002
        /*0030*/ 	.string	""
        /*0030*/ 	.string	"ptxas"
        /*0030*/ 	.string	"Cuda compilation tools, release 13.0, V13.0.88"
        /*0030*/ 	.string	"Build cuda_13.0.r13.0/compiler.36424714_0"
        /*0030*/ 	.string	"-v  -suppress-debug-info  -lineinfo  -arch sm_90a "



//--------------------- .note.nv.cuinfo           --------------------------
	.section	.note.nv.cuinfo,"",@"SHT_NOTE"
	.sectionflags	@"SHF_NOTE_NV_CUINFO"
        /*0018*/ 	.short	0x0002
        /*001a*/ 	.short	0x005a
        /*001c*/ 	.short	0x0082
	.zero		2


//--------------------- .nv.info                  --------------------------
	.section	.nv.info,"",@"SHT_CUDA_INFO"
	.align	4


	//----- nvinfo : EIATTR_REGCOUNT
	.align		4
        /*0000*/ 	.byte	0x04, 0x2f
        /*0002*/ 	.short	(.L_1 - .L_0)
	.align		4
.L_0:
        /*0004*/ 	.word	index@(matmul_kernel)
        /*0008*/ 	.word	0x00000040


	//----- nvinfo : EIATTR_FRAME_SIZE
	.align		4
.L_1:
        /*000c*/ 	.byte	0x04, 0x11
        /*000e*/ 	.short	(.L_3 - .L_2)
	.align		4
.L_2:
        /*0010*/ 	.word	index@(matmul_kernel)
        /*0014*/ 	.word	0x00003870


	//----- nvinfo : EIATTR_MIN_STACK_SIZE
	.align		4
.L_3:
        /*0018*/ 	.byte	0x04, 0x12
        /*001a*/ 	.short	(.L_5 - .L_4)
	.align		4
.L_4:
        /*001c*/ 	.word	index@(matmul_kernel)
        /*0020*/ 	.word	0x00003870
.L_5:


//--------------------- .nv.compat                --------------------------
	.section	.nv.compat,"",@"SHT_CUDA_COMPAT_INFO"
	.align	4
        /*0000*/ 	.byte	0x02, 0x09, 0x01, 0x00, 0x02, 0x02, 0x01, 0x00, 0x02, 0x05, 0x05, 0x00, 0x03, 0x07, 0x01, 0x01
        /*0010*/ 	.byte	0x02, 0x03, 0x00, 0x00, 0x02, 0x06, 0x01, 0x00, 0x04, 0x0b, 0x08, 0x00, 0x00, 0x00, 0x00, 0x00
        /*0020*/ 	.byte	0x00, 0x00, 0x00, 0x00


//--------------------- .nv.info.matmul_kernel    --------------------------
	.section	.nv.info.matmul_kernel,"",@"SHT_CUDA_INFO"
	.sectionflags	@""
	.align	4


	//----- nvinfo : EIATTR_CUDA_API_VERSION
	.align		4
        /*0000*/ 	.byte	0x04, 0x37
        /*0002*/ 	.short	(.L_7 - .L_6)
.L_6:
        /*0004*/ 	.word	0x00000082


	//----- nvinfo : EIATTR_KPARAM_INFO
	.align		4
.L_7:
        /*0008*/ 	.byte	0x04, 0x17
        /*000a*/ 	.short	(.L_9 - .L_8)
.L_8:
        /*000c*/ 	.word	0x00000000
        /*0010*/ 	.short	0x000d
        /*0012*/ 	.short	0x0048
        /*0014*/ 	.byte	0x00, 0xf4, 0x21, 0x00


	//----- nvinfo : EIATTR_KPARAM_INFO
	.align		4
.L_9:
        /*0018*/ 	.byte	0x04, 0x17
        /*001a*/ 	.short	(.L_11 - .L_10)
.L_10:
        /*001c*/ 	.word	0x00000000
        /*0020*/ 	.short	0x000c
        /*0022*/ 	.short	0x0040
        /*0024*/ 	.byte	0x00, 0xf4, 0x21, 0x00


	//----- nvinfo : EIATTR_KPARAM_INFO
	.align		4
.L_11:
        /*0028*/ 	.byte	0x04, 0x17
        /*002a*/ 	.short	(.L_13 - .L_12)
.L_12:
        /*002c*/ 	.word	0x00000000
        /*0030*/ 	.short	0x000b
        /*0032*/ 	.short	0x0038
        /*0034*/ 	.byte	0x00, 0xf0, 0x11, 0x00


	//----- nvinfo : EIATTR_KPARAM_INFO
	.align		4
.L_13:
        /*0038*/ 	.byte	0x04, 0x17
        /*003a*/ 	.short	(.L_15 - .L_14)
.L_14:
        /*003c*/ 	.word	0x00000000
        /*0040*/ 	.short	0x000a
        /*0042*/ 	.short	0x0034
        /*0044*/ 	.byte	0x00, 0xf0, 0x11, 0x00


	//----- nvinfo : EIATTR_KPARAM_INFO
	.align		4
.L_15:
        /*0048*/ 	.byte	0x04, 0x17
        /*004a*/ 	.short	(.L_17 - .L_16)
.L_16:
        /*004c*/ 	.word	0x00000000
        /*0050*/ 	.short	0x0009
        /*0052*/ 	.short	0x0030
        /*0054*/ 	.byte	0x00, 0xf0, 0x11, 0x00


	//----- nvinfo : EIATTR_KPARAM_INFO
	.align		4
.L_17:
        /*0058*/ 	.byte	0x04, 0x17
        /*005a*/ 	.short	(.L_19 - .L_18)
.L_18:
        /*005c*/ 	.word	0x00000000
        /*0060*/ 	.short	0x0008
        /*0062*/ 	.short	0x002c
        /*0064*/ 	.byte	0x00, 0xf0, 0x11, 0x00


	//----- nvinfo : EIATTR_KPARAM_INFO
	.align		4
.L_19:
        /*0068*/ 	.byte	0x04, 0x17
        /*006a*/ 	.short	(.L_21 - .L_20)
.L_20:
        /*006c*/ 	.word	0x00000000
        /*0070*/ 	.short	0x0007
        /*0072*/ 	.short	0x0028
        /*0074*/ 	.byte	0x00, 0xf0, 0x11, 0x00


	//----- nvinfo : EIATTR_KPARAM_INFO
	.align		4
.L_21:
        /*0078*/ 	.byte	0x04, 0x17
        /*007a*/ 	.short	(.L_23 - .L_22)
.L_22:
        /*007c*/ 	.word	0x00000000
        /*0080*/ 	.short	0x0006
        /*0082*/ 	.short	0x0024
        /*0084*/ 	.byte	0x00, 0xf0, 0x11, 0x00


	//----- nvinfo : EIATTR_KPARAM_INFO
	.align		4
.L_23:
        /*0088*/ 	.byte	0x04, 0x17
        /*008a*/ 	.short	(.L_25 - .L_24)
.L_24:
        /*008c*/ 	.word	0x00000000
        /*0090*/ 	.short	0x0005
        /*0092*/ 	.short	0x0020
        /*0094*/ 	.byte	0x00, 0xf0, 0x11, 0x00


	//----- nvinfo : EIATTR_KPARAM_INFO
	.align		4
.L_25:
        /*0098*/ 	.byte	0x04, 0x17
        /*009a*/ 	.short	(.L_27 - .L_26)
.L_26:
        /*009c*/ 	.word	0x00000000
        /*00a0*/ 	.short	0x0004
        /*00a2*/ 	.short	0x001c
        /*00a4*/ 	.byte	0x00, 0xf0, 0x11, 0x00


	//----- nvinfo : EIATTR_KPARAM_INFO
	.align		4
.L_27:
        /*00a8*/ 	.byte	0x04, 0x17
        /*00aa*/ 	.short	(.L_29 - .L_28)
.L_28:
        /*00ac*/ 	.word	0x00000000
        /*00b0*/ 	.short	0x0003
        /*00b2*/ 	.short	0x0018
        /*00b4*/ 	.byte	0x00, 0xf0, 0x11, 0x00


	//----- nvinfo : EIATTR_KPARAM_INFO
	.align		4
.L_29:
        /*00b8*/ 	.byte	0x04, 0x17
        /*00ba*/ 	.short	(.L_31 - .L_30)
.L_30:
        /*00bc*/ 	.word	0x00000000
        /*00c0*/ 	.short	0x0002
        /*00c2*/ 	.short	0x0010
        /*00c4*/ 	.byte	0x00, 0xf4, 0x21, 0x00


	//----- nvinfo : EIATTR_KPARAM_INFO
	.align		4
.L_31:
        /*00c8*/ 	.byte	0x04, 0x17
        /*00ca*/ 	.short	(.L_33 - .L_32)
.L_32:
        /*00cc*/ 	.word	0x00000000
        /*00d0*/ 	.short	0x0001
        /*00d2*/ 	.short	0x0008
        /*00d4*/ 	.byte	0x00, 0xf4, 0x21, 0x00


	//----- nvinfo : EIATTR_KPARAM_INFO
	.align		4
.L_33:
        /*00d8*/ 	.byte	0x04, 0x17
        /*00da*/ 	.short	(.L_35 - .L_34)
.L_34:
        /*00dc*/ 	.word	0x00000000
        /*00e0*/ 	.short	0x0000
        /*00e2*/ 	.short	0x0000
        /*00e4*/ 	.byte	0x00, 0xf4, 0x21, 0x00


	//----- nvinfo : EIATTR_SPARSE_MMA_MASK
	.align		4
.L_35:
        /*00e8*/ 	.byte	0x03, 0x50
        /*00ea*/ 	.short	0x0000


	//----- nvinfo : EIATTR_MAXREG_COUNT
	.align		4
        /*00ec*/ 	.byte	0x03, 0x1b
        /*00ee*/ 	.short	0x00ff


	//----- nvinfo : EIATTR_NUM_BARRIERS
	.align		4
        /*00f0*/ 	.byte	0x02, 0x4c
        /*00f2*/ 	.byte	0x01
	.zero		1


	//----- nvinfo : EIATTR_ANNOTATIONS
	.align		4
        /*00f4*/ 	.byte	0x04, 0x55
        /*00f6*/ 	.short	(.L_37 - .L_36)


	//   ....[0]....
.L_36:
        /*00f8*/ 	.word	0x00000001
        /*00fc*/ 	.byte	0x90, 0x01, 0x00, 0x00, 0x01, 0x00, 0x00, 0x00, 0xd0, 0x01, 0x00, 0x00, 0x01, 0x00, 0x00, 0x00
        /* <DEDUP_REMOVED lines=3181> */
        /*c7dc*/ 	.byte	0xa0, 0x50, 0x03, 0x00, 0x01, 0x00, 0x00, 0x00, 0xf0, 0x50, 0x03, 0x00


	//----- nvinfo : EIATTR_MERCURY_ISA_VERSION
	.align		4
.L_37:
        /*c7e8*/ 	.byte	0x03, 0x5f
        /*c7ea*/ 	.short	0x0101


	//----- nvinfo : EIATTR_COOP_GROUP_MASK_REGIDS
	.align		4
        /*c7ec*/ 	.byte	0x04, 0x29
        /*c7ee*/ 	.short	(.L_39 - .L_38)


	//   ....[0]....
.L_38:
        /*c7f0*/ 	.word	0xffffffff


	//   ....[1]....
        /*c7f4*/ 	.word	0xffffffff


	//   ....[2]....
        /*c7f8*/ 	.word	0xffffffff


	//   ....[3]....
        /*c7fc*/ 	.word	0xffffffff


	//   ....[4]....
        /*c800*/ 	.word	0xffffffff


	//   ....[5]....
        /*c804*/ 	.word	0xffffffff


	//   ....[6]....
        /*c808*/ 	.word	0xffffffff


	//   ....[7]....
        /*c80c*/ 	.word	0xffffffff


	//   ....[8]....
        /*c810*/ 	.word	0xffffffff


	//   ....[9]....
        /*c814*/ 	.word	0xffffffff


	//   ....[10]....
        /*c818*/ 	.word	0xffffffff


	//   ....[11]....
        /*c81c*/ 	.word	0xffffffff


	//   ....[12]....
        /*c820*/ 	.word	0xffffffff


	//   ....[13]....
        /*c824*/ 	.word	0xffffffff


	//   ....[14]....
        /*c828*/ 	.word	0xffffffff


	//   ....[15]....
        /*c82c*/ 	.word	0xffffffff


	//   ....[16]....
        /*c830*/ 	.word	0xffffffff


	//   ....[17]....
        /*c834*/ 	.word	0xffffffff


	//   ....[18]....
        /*c838*/ 	.word	0xffffffff


	//   ....[19]....
        /*c83c*/ 	.word	0xffffffff


	//   ....[20]....
        /*c840*/ 	.word	0xffffffff


	//   ....[21]....
        /*c844*/ 	.word	0xffffffff


	//   ....[22]....
        /*c848*/ 	.word	0xffffffff


	//   ....[23]....
        /*c84c*/ 	.word	0xffffffff


	//   ....[24]....
        /*c850*/ 	.word	0xffffffff


	//   ....[25]....
        /*c854*/ 	.word	0xffffffff


	//   ....[26]....
        /*c858*/ 	.word	0xffffffff


	//   ....[27]....
        /*c85c*/ 	.word	0xffffffff


	//   ....[28]....
        /*c860*/ 	.word	0xffffffff


	//   ....[29]....
        /*c864*/ 	.word	0xffffffff


	//   ....[30]....
        /*c868*/ 	.word	0xffffffff


	//   ....[31]....
        /*c86c*/ 	.word	0xffffffff


	//   ....[32]....
        /*c870*/ 	.word	0xffffffff


	//   ....[33]....
        /*c874*/ 	.word	0xffffffff


	//   ....[34]....
        /*c878*/ 	.word	0xffffffff


	//   ....[35]....
        /*c87c*/ 	.word	0xffffffff


	//   ....[36]....
        /*c880*/ 	.word	0xffffffff


	//   ....[37]....
        /*c884*/ 	.word	0xffffffff


	//   ....[38]....
        /*c888*/ 	.word	0xffffffff


	//   ....[39]....
        /*c88c*/ 	.word	0xffffffff


	//   ....[40]....
        /*c890*/ 	.word	0xffffffff


	//   ....[41]....
        /*c894*/ 	.word	0xffffffff


	//   ....[42]....
        /*c898*/ 	.word	0xffffffff


	//   ....[43]....
        /*c89c*/ 	.word	0xffffffff


	//   ....[44]....
        /*c8a0*/ 	.word	0xffffffff


	//   ....[45]....
        /*c8a4*/ 	.word	0xffffffff


	//   ....[46]....
        /*c8a8*/ 	.word	0xffffffff


	//   ....[47]....
        /*c8ac*/ 	.word	0xffffffff


	//   ....[48]....
        /*c8b0*/ 	.word	0xffffffff


	//   ....[49]....
        /*c8b4*/ 	.word	0xffffffff


	//   ....[50]....
        /*c8b8*/ 	.word	0xffffffff


	//   ....[51]....
        /*c8bc*/ 	.word	0xffffffff


	//   ....[52]....
        /*c8c0*/ 	.word	0xffffffff


	//   ....[53]....
        /*c8c4*/ 	.word	0xffffffff


	//   ....[54]....
        /*c8c8*/ 	.word	0xffffffff


	//   ....[55]....
        /*c8cc*/ 	.word	0xffffffff


	//   ....[56]....
        /*c8d0*/ 	.word	0xffffffff


	//   ....[57]....
        /*c8d4*/ 	.word	0xffffffff


	//   ....[58]....
        /*c8d8*/ 	.word	0xffffffff


	//   ....[59]....
        /*c8dc*/ 	.word	0xffffffff


	//   ....[60]....
        /*c8e0*/ 	.word	0xffffffff


	//   ....[61]....
        /*c8e4*/ 	.word	0xffffffff


	//   ....[62]....
        /*c8e8*/ 	.word	0xffffffff


	//   ....[63]....
        /*c8ec*/ 	.word	0xffffffff


	//   ....[64]....
        /*c8f0*/ 	.word	0xffffffff


	//   ....[65]....
        /*c8f4*/ 	.word	0xffffffff


	//   ....[66]....
        /*c8f8*/ 	.word	0xffffffff


	//   ....[67]....
        /*c8fc*/ 	.word	0xffffffff


	//   ....[68]....
        /*c900*/ 	.word	0xffffffff


	//   ....[69]....
        /*c904*/ 	.word	0xffffffff


	//   ....[70]....
        /*c908*/ 	.word	0xffffffff


	//   ....[71]....
        /*c90c*/ 	.word	0xffffffff


	//   ....[72]....
        /*c910*/ 	.word	0xffffffff


	//   ....[73]....
        /*c914*/ 	.word	0xffffffff


	//   ....[74]....
        /*c918*/ 	.word	0xffffffff


	//   ....[75]....
        /*c91c*/ 	.word	0xffffffff


	//   ....[76]....
        /*c920*/ 	.word	0xffffffff


	//   ....[77]....
        /*c924*/ 	.word	0xffffffff


	//   ....[78]....
        /*c928*/ 	.word	0xffffffff


	//   ....[79]....
        /*c92c*/ 	.word	0xffffffff


	//   ....[80]....
        /*c930*/ 	.word	0xffffffff


	//   ....[81]....
        /*c934*/ 	.word	0xffffffff


	//   ....[82]....
        /*c938*/ 	.word	0xffffffff


	//   ....[83]....
        /*c93c*/ 	.word	0xffffffff


	//   ....[84]....
        /*c940*/ 	.word	0xffffffff


	//   ....[85]....
        /*c944*/ 	.word	0xffffffff


	//   ....[86]....
        /*c948*/ 	.word	0xffffffff


	//   ....[87]....
        /*c94c*/ 	.word	0xffffffff


	//   ....[88]....
        /*c950*/ 	.word	0xffffffff


	//   ....[89]....
        /*c954*/ 	.word	0xffffffff


	//   ....[90]....
        /*c958*/ 	.word	0xffffffff


	//   ....[91]....
        /*c95c*/ 	.word	0xffffffff


	//   ....[92]....
        /*c960*/ 	.word	0xffffffff


	//   ....[93]....
        /*c964*/ 	.word	0xffffffff


	//   ....[94]....
        /*c968*/ 	.word	0xffffffff


	//   ....[95]....
        /*c96c*/ 	.word	0xffffffff


	//   ....[96]....
        /*c970*/ 	.word	0xffffffff


	//   ....[97]....
        /*c974*/ 	.word	0xffffffff


	//   ....[98]....
        /*c978*/ 	.word	0xffffffff


	//   ....[99]....
        /*c97c*/ 	.word	0xffffffff


	//   ....[100]....
        /*c980*/ 	.word	0xffffffff


	//   ....[101]....
        /*c984*/ 	.word	0xffffffff


	//   ....[102]....
        /*c988*/ 	.word	0xffffffff


	//   ....[103]....
        /*c98c*/ 	.word	0xffffffff


	//   ....[104]....
        /*c990*/ 	.word	0xffffffff


	//   ....[105]....
        /*c994*/ 	.word	0xffffffff


	//   ....[106]....
        /*c998*/ 	.word	0xffffffff


	//   ....[107]....
        /*c99c*/ 	.word	0xffffffff


	//   ....[108]....
        /*c9a0*/ 	.word	0xffffffff


	//   ....[109]....
        /*c9a4*/ 	.word	0xffffffff


	//   ....[110]....
        /*c9a8*/ 	.word	0xffffffff


	//   ....[111]....
        /*c9ac*/ 	.word	0xffffffff


	//   ....[112]....
        /*c9b0*/ 	.word	0xffffffff


	//   ....[113]....
        /*c9b4*/ 	.word	0xffffffff


	//   ....[114]....
        /*c9b8*/ 	.word	0xffffffff


	//   ....[115]....
        /*c9bc*/ 	.word	0xffffffff


	//   ....[116]....
        /*c9c0*/ 	.word	0xffffffff


	//   ....[117]....
        /*c9c4*/ 	.word	0xffffffff


	//   ....[118]....
        /*c9c8*/ 	.word	0xffffffff


	//   ....[119]....
        /*c9cc*/ 	.word	0xffffffff


	//   ....[120]....
        /*c9d0*/ 	.word	0xffffffff


	//   ....[121]....
        /*c9d4*/ 	.word	0xffffffff


	//   ....[122]....
        /*c9d8*/ 	.word	0xffffffff


	//   ....[123]....
        /*c9dc*/ 	.word	0xffffffff


	//   ....[124]....
        /*c9e0*/ 	.word	0xffffffff


	//   ....[125]....
        /*c9e4*/ 	.word	0xffffffff


	//   ....[126]....
        /*c9e8*/ 	.word	0xffffffff


	//   ....[127]....
        /*c9ec*/ 	.word	0xffffffff


	//   ....[128]....
        /*c9f0*/ 	.word	0xffffffff


	//   ....[129]....
        /*c9f4*/ 	.word	0xffffffff


	//   ....[130]....
        /*c9f8*/ 	.word	0xffffffff


	//   ....[131]....
        /*c9fc*/ 	.word	0xffffffff


	//   ....[132]....
        /*ca00*/ 	.word	0xffffffff


	//   ....[133]....
        /*ca04*/ 	.word	0xffffffff


	//   ....[134]....
        /*ca08*/ 	.word	0xffffffff


	//   ....[135]....
        /*ca0c*/ 	.word	0xffffffff


	//   ....[136]....
        /*ca10*/ 	.word	0xffffffff


	//   ....[137]....
        /*ca14*/ 	.word	0xffffffff


	//   ....[138]....
        /*ca18*/ 	.word	0xffffffff


	//   ....[139]....
        /*ca1c*/ 	.word	0xffffffff


	//   ....[140]....
        /*ca20*/ 	.word	0xffffffff


	//   ....[141]....
        /*ca24*/ 	.word	0xffffffff


	//   ....[142]....
        /*ca28*/ 	.word	0xffffffff


	//   ....[143]....
        /*ca2c*/ 	.word	0xffffffff


	//   ....[144]....
        /*ca30*/ 	.word	0xffffffff


	//   ....[145]....
        /*ca34*/ 	.word	0xffffffff


	//   ....[146]....
        /*ca38*/ 	.word	0xffffffff


	//   ....[147]....
        /*ca3c*/ 	.word	0xffffffff


	//   ....[148]....
        /*ca40*/ 	.word	0xffffffff


	//   ....[149]....
        /*ca44*/ 	.word	0xffffffff


	//   ....[150]....
        /*ca48*/ 	.word	0xffffffff


	//   ....[151]....
        /*ca4c*/ 	.word	0xffffffff


	//   ....[152]....
        /*ca50*/ 	.word	0xffffffff


	//   ....[153]....
        /*ca54*/ 	.word	0xffffffff


	//   ....[154]....
        /*ca58*/ 	.word	0xffffffff


	//   ....[155]....
        /*ca5c*/ 	.word	0xffffffff


	//   ....[156]....
        /*ca60*/ 	.word	0xffffffff


	//   ....[157]....
        /*ca64*/ 	.word	0xffffffff


	//   ....[158]....
        /*ca68*/ 	.word	0xffffffff


	//   ....[159]....
        /*ca6c*/ 	.word	0xffffffff


	//   ....[160]....
        /*ca70*/ 	.word	0xffffffff


	//   ....[161]....
        /*ca74*/ 	.word	0xffffffff


	//   ....[162]....
        /*ca78*/ 	.word	0xffffffff


	//   ....[163]....
        /*ca7c*/ 	.word	0xffffffff


	//   ....[164]....
        /*ca80*/ 	.word	0xffffffff


	//   ....[165]....
        /*ca84*/ 	.word	0xffffffff


	//   ....[166]....
        /*ca88*/ 	.word	0xffffffff


	//   ....[167]....
        /*ca8c*/ 	.word	0xffffffff


	//   ....[168]....
        /*ca90*/ 	.word	0xffffffff


	//   ....[169]....
        /*ca94*/ 	.word	0xffffffff


	//   ....[170]....
        /*ca98*/ 	.word	0xffffffff


	//   ....[171]....
        /*ca9c*/ 	.word	0xffffffff


	//   ....[172]....
        /*caa0*/ 	.word	0xffffffff


	//   ....[173]....
        /*caa4*/ 	.word	0xffffffff


	//   ....[174]....
        /*caa8*/ 	.word	0xffffffff


	//   ....[175]....
        /*caac*/ 	.word	0xffffffff


	//   ....[176]....
        /*cab0*/ 	.word	0xffffffff


	//   ....[177]....
        /*cab4*/ 	.word	0xffffffff


	//   ....[178]....
        /*cab8*/ 	.word	0xffffffff


	//   ....[179]....
        /*cabc*/ 	.word	0xffffffff


	//   ....[180]....
        /*cac0*/ 	.word	0xffffffff


	//   ....[181]....
        /*cac4*/ 	.word	0xffffffff


	//   ....[182]....
        /*cac8*/ 	.word	0xffffffff


	//   ....[183]....
        /*cacc*/ 	.word	0xffffffff


	//   ....[184]....
        /*cad0*/ 	.word	0xffffffff


	//   ....[185]....
        /*cad4*/ 	.word	0xffffffff


	//   ....[186]....
        /*cad8*/ 	.word	0xffffffff


	//   ....[187]....
        /*cadc*/ 	.word	0xffffffff


	//   ....[188]....
        /*cae0*/ 	.word	0xffffffff


	//   ....[189]....
        /*cae4*/ 	.word	0xffffffff


	//   ....[190]....
        /*cae8*/ 	.word	0xffffffff


	//   ....[191]....
        /*caec*/ 	.word	0xffffffff


	//   ....[192]....
        /*caf0*/ 	.word	0xffffffff


	//   ....[193]....
        /*caf4*/ 	.word	0xffffffff


	//   ....[194]....
        /*caf8*/ 	.word	0xffffffff


	//   ....[195]....
        /*cafc*/ 	.word	0xffffffff


	//   ....[196]....
        /*cb00*/ 	.word	0xffffffff


	//   ....[197]....
        /*cb04*/ 	.word	0xffffffff


	//   ....[198]....
        /*cb08*/ 	.word	0xffffffff


	//   ....[199]....
        /*cb0c*/ 	.word	0xffffffff


	//   ....[200]....
        /*cb10*/ 	.word	0xffffffff


	//   ....[201]....
        /*cb14*/ 	.word	0xffffffff


	//   ....[202]....
        /*cb18*/ 	.word	0xffffffff


	//   ....[203]....
        /*cb1c*/ 	.word	0xffffffff


	//   ....[204]....
        /*cb20*/ 	.word	0xffffffff


	//   ....[205]....
        /*cb24*/ 	.word	0xffffffff


	//   ....[206]....
        /*cb28*/ 	.word	0xffffffff


	//   ....[207]....
        /*cb2c*/ 	.word	0xffffffff


	//   ....[208]....
        /*cb30*/ 	.word	0xffffffff


	//   ....[209]....
        /*cb34*/ 	.word	0xffffffff


	//   ....[210]....
        /*cb38*/ 	.word	0xffffffff


	//   ....[211]....
        /*cb3c*/ 	.word	0xffffffff


	//   ....[212]....
        /*cb40*/ 	.word	0xffffffff


	//   ....[213]....
        /*cb44*/ 	.word	0xffffffff


	//   ....[214]....
        /*cb48*/ 	.word	0xffffffff


	//   ....[215]....
        /*cb4c*/ 	.word	0xffffffff


	//   ....[216]....
        /*cb50*/ 	.word	0xffffffff


	//   ....[217]....
        /*cb54*/ 	.word	0xffffffff


	//   ....[218]....
        /*cb58*/ 	.word	0xffffffff


	//   ....[219]....
        /*cb5c*/ 	.word	0xffffffff


	//   ....[220]....
        /*cb60*/ 	.word	0xffffffff


	//   ....[221]....
        /*cb64*/ 	.word	0xffffffff


	//   ....[222]....
        /*cb68*/ 	.word	0xffffffff


	//   ....[223]....
        /*cb6c*/ 	.word	0xffffffff


	//   ....[224]....
        /*cb70*/ 	.word	0xffffffff


	//   ....[225]....
        /*cb74*/ 	.word	0xffffffff


	//   ....[226]....
        /*cb78*/ 	.word	0xffffffff


	//   ....[227]....
        /*cb7c*/ 	.word	0xffffffff


	//   ....[228]....
        /*cb80*/ 	.word	0xffffffff


	//   ....[229]....
        /*cb84*/ 	.word	0xffffffff


	//   ....[230]....
        /*cb88*/ 	.word	0xffffffff


	//   ....[231]....
        /*cb8c*/ 	.word	0xffffffff


	//   ....[232]....
        /*cb90*/ 	.word	0xffffffff


	//   ....[233]....
        /*cb94*/ 	.word	0xffffffff


	//   ....[234]....
        /*cb98*/ 	.word	0xffffffff


	//   ....[235]....
        /*cb9c*/ 	.word	0xffffffff


	//   ....[236]....
        /*cba0*/ 	.word	0xffffffff


	//   ....[237]....
        /*cba4*/ 	.word	0xffffffff


	//   ....[238]....
        /*cba8*/ 	.word	0xffffffff


	//   ....[239]....
        /*cbac*/ 	.word	0xffffffff


	//   ....[240]....
        /*cbb0*/ 	.word	0xffffffff


	//   ....[241]....
        /*cbb4*/ 	.word	0xffffffff


	//   ....[242]....
        /*cbb8*/ 	.word	0xffffffff


	//   ....[243]....
        /*cbbc*/ 	.word	0xffffffff


	//   ....[244]....
        /*cbc0*/ 	.word	0xffffffff


	//   ....[245]....
        /*cbc4*/ 	.word	0xffffffff


	//   ....[246]....
        /*cbc8*/ 	.word	0xffffffff


	//   ....[247]....
        /*cbcc*/ 	.word	0xffffffff


	//   ....[248]....
        /*cbd0*/ 	.word	0xffffffff


	//   ....[249]....
        /*cbd4*/ 	.word	0xffffffff


	//   ....[250]....
        /*cbd8*/ 	.word	0xffffffff


	//   ....[251]....
        /*cbdc*/ 	.word	0xffffffff


	//   ....[252]....
        /*cbe0*/ 	.word	0xffffffff


	//   ....[253]....
        /*cbe4*/ 	.word	0xffffffff


	//   ....[254]....
        /*cbe8*/ 	.word	0xffffffff


	//----- nvinfo : EIATTR_COOP_GROUP_INSTR_OFFSETS
	.align		4
.L_39:
        /*cbec*/ 	.byte	0x04, 0x28
        /*cbee*/ 	.short	(.L_41 - .L_40)


	//   ....[0]....
.L_40:
        /*cbf0*/ 	.word	0x00058870


	//   ....[1]....
        /*cbf4*/ 	.word	0x00058890


	//   ....[2]....
        /*cbf8*/ 	.word	0x000588b0


	//   ....[3]....
        /*cbfc*/ 	.word	0x000588d0


	//   ....[4]....
        /*cc00*/ 	.word	0x000588f0


	//   ....[5]....
        /*cc04*/ 	.word	0x00058910


	//   ....[6]....
        /*cc08*/ 	.word	0x00058930


	//   ....[7]....
        /*cc0c*/ 	.word	0x00058950


	//   ....[8]....
        /*cc10*/ 	.word	0x00058970


	//   ....[9]....
        /*cc14*/ 	.word	0x00058990


	//   ....[10]....
        /*cc18*/ 	.word	0x000589b0


	//   ....[11]....
        /*cc1c*/ 	.word	0x000589d0


	//   ....[12]....
        /*cc20*/ 	.word	0x000589f0


	//   ....[13]....
        /*cc24*/ 	.word	0x00058a10


	//   ....[14]....
        /*cc28*/ 	.word	0x00058b50


	//   ....[15]....
        /*cc2c*/ 	.word	0x00058b70


	//   ....[16]....
        /*cc30*/ 	.word	0x00058b90


	//   ....[17]....
        /*cc34*/ 	.word	0x00058bb0


	//   ....[18]....
        /*cc38*/ 	.word	0x00058bd0


	//   ....[19]....
        /*cc3c*/ 	.word	0x00058bf0


	//   ....[20]....
        /*cc40*/ 	.word	0x00058cb0


	//   ....[21]....
        /*cc44*/ 	.word	0x00058cd0


	//   ....[22]....
        /*cc48*/ 	.word	0x00058cf0


	//   ....[23]....
        /*cc4c*/ 	.word	0x00058d10


	//   ....[24]....
        /*cc50*/ 	.word	0x00058d50


	//   ....[25]....
        /*cc54*/ 	.word	0x00058dd0


	//   ....[26]....
        /*cc58*/ 	.word	0x00058e90


	//   ....[27]....
        /*cc5c*/ 	.word	0x00058eb0


	//   ....[28]....
        /*cc60*/ 	.word	0x00058f80


	//   ....[29]....
        /*cc64*/ 	.word	0x00058fa0


	//   ....[30]....
        /*cc68*/ 	.word	0x00058fe0


	//   ....[31]....
        /*cc6c*/ 	.word	0x00059000


	//   ....[32]....
        /*cc70*/ 	.word	0x000590a0


	//   ....[33]....
        /*cc74*/ 	.word	0x000590c0


	//   ....[34]....
        /*cc78*/ 	.word	0x00059120


	//   ....[35]....
        /*cc7c*/ 	.word	0x00059150


	//   ....[36]....
        /*cc80*/ 	.word	0x000591c0


	//   ....[37]....
        /*cc84*/ 	.word	0x000591e0


	//   ....[38]....
        /*cc88*/ 	.word	0x00059220


	//   ....[39]....
        /*cc8c*/ 	.word	0x00059240


	//   ....[40]....
        /*cc90*/ 	.word	0x00059340


	//   ....[41]....
        /*cc94*/ 	.word	0x00059360


	//   ....[42]....
        /*cc98*/ 	.word	0x00059420


	//   ....[43]....
        /*cc9c*/ 	.word	0x00059440


	//   ....[44]....
        /*cca0*/ 	.word	0x000594c0


	//   ....[45]....
        /*cca4*/ 	.word	0x000594e0


	//   ....[46]....
        /*cca8*/ 	.word	0x00059560


	//   ....[47]....
        /*ccac*/ 	.word	0x00059580


	//   ....[48]....
        /*ccb0*/ 	.word	0x000595c0


	//   ....[49]....
        /*ccb4*/ 	.word	0x000595e0


	//   ....[50]....
        /*ccb8*/ 	.word	0x00059620


	//   ....[51]....
        /*ccbc*/ 	.word	0x00059680


	//   ....[52]....
        /*ccc0*/ 	.word	0x000596c0


	//   ....[53]....
        /*ccc4*/ 	.word	0x000596e0


	//   ....[54]....
        /*ccc8*/ 	.word	0x00059720


	//   ....[55]....
        /*cccc*/ 	.word	0x00059750


	//   ....[56]....
        /*ccd0*/ 	.word	0x00059840


	//   ....[57]....
        /*ccd4*/ 	.word	0x00059860


	//   ....[58]....
        /*ccd8*/ 	.word	0x00059920


	//   ....[59]....
        /*ccdc*/ 	.word	0x00059940


	//   ....[60]....
        /*cce0*/ 	.word	0x000599c0


	//   ....[61]....
        /*cce4*/ 	.word	0x000599e0


	//   ....[62]....
        /*cce8*/ 	.word	0x00059a60


	//   ....[63]....
        /*ccec*/ 	.word	0x00059a80


	//   ....[64]....
        /*ccf0*/ 	.word	0x00059ac0


	//   ....[65]....
        /*ccf4*/ 	.word	0x00059ae0


	//   ....[66]....
        /*ccf8*/ 	.word	0x00059b20


	//   ....[67]....
        /*ccfc*/ 	.word	0x00059b50


	//   ....[68]....
        /*cd00*/ 	.word	0x00059bc0


	//   ....[69]....
        /*cd04*/ 	.word	0x00059be0


	//   ....[70]....
        /*cd08*/ 	.word	0x00059c20


	//   ....[71]....
        /*cd0c*/ 	.word	0x00059c50


	//   ....[72]....
        /*cd10*/ 	.word	0x00059d40


	//   ....[73]....
        /*cd14*/ 	.word	0x00059d60


	//   ....[74]....
        /*cd18*/ 	.word	0x00059e20


	//   ....[75]....
        /*cd1c*/ 	.word	0x00059e40


	//   ....[76]....
        /*cd20*/ 	.word	0x00059ec0


	//   ....[77]....
        /*cd24*/ 	.word	0x00059ee0


	//   ....[78]....
        /*cd28*/ 	.word	0x00059f60


	//   ....[79]....
        /*cd2c*/ 	.word	0x00059f80


	//   ....[80]....
        /*cd30*/ 	.word	0x00059fc0


	//   ....[81]....
        /*cd34*/ 	.word	0x00059fe0


	//   ....[82]....
        /*cd38*/ 	.word	0x0005a020


	//   ....[83]....
        /*cd3c*/ 	.word	0x0005a080


	//   ....[84]....
        /*cd40*/ 	.word	0x0005a0c0


	//   ....[85]....
        /*cd44*/ 	.word	0x0005a0e0


	//   ....[86]....
        /*cd48*/ 	.word	0x0005a120


	//   ....[87]....
        /*cd4c*/ 	.word	0x0005a150


	//   ....[88]....
        /*cd50*/ 	.word	0x0005a240


	//   ....[89]....
        /*cd54*/ 	.word	0x0005a260


	//   ....[90]....
        /*cd58*/ 	.word	0x0005a320


	//   ....[91]....
        /*cd5c*/ 	.word	0x0005a340


	//   ....[92]....
        /*cd60*/ 	.word	0x0005a3c0


	//   ....[93]....
        /*cd64*/ 	.word	0x0005a3e0


	//   ....[94]....
        /*cd68*/ 	.word	0x0005a460


	//   ....[95]....
        /*cd6c*/ 	.word	0x0005a480


	//   ....[96]....
        /*cd70*/ 	.word	0x0005a4c0


	//   ....[97]....
        /*cd74*/ 	.word	0x0005a4e0


	//   ....[98]....
        /*cd78*/ 	.word	0x0005a520


	//   ....[99]....
        /*cd7c*/ 	.word	0x0005a540


	//   ....[100]....
        /*cd80*/ 	.word	0x0005a5c0


	//   ....[101]....
        /*cd84*/ 	.word	0x0005a5e0


	//   ....[102]....
        /*cd88*/ 	.word	0x0005a620


	//   ....[103]....
        /*cd8c*/ 	.word	0x0005a650


	//   ....[104]....
        /*cd90*/ 	.word	0x0005a740


	//   ....[105]....
        /*cd94*/ 	.word	0x0005a760


	//   ....[106]....
        /*cd98*/ 	.word	0x0005a820


	//   ....[107]....
        /*cd9c*/ 	.word	0x0005a840


	//   ....[108]....
        /*cda0*/ 	.word	0x0005a8c0


	//   ....[109]....
        /*cda4*/ 	.word	0x0005a8e0


	//   ....[110]....
        /*cda8*/ 	.word	0x0005a960


	//   ....[111]....
        /*cdac*/ 	.word	0x0005a980


	//   ....[112]....
        /*cdb0*/ 	.word	0x0005a9c0


	//   ....[113]....
        /*cdb4*/ 	.word	0x0005a9e0


	//   ....[114]....
        /*cdb8*/ 	.word	0x0005aa20


	//   ....[115]....
        /*cdbc*/ 	.word	0x0005aa40


	//   ....[116]....
        /*cdc0*/ 	.word	0x0005aac0


	//   ....[117]....
        /*cdc4*/ 	.word	0x0005aae0


	//   ....[118]....
        /*cdc8*/ 	.word	0x0005ab20


	//   ....[119]....
        /*cdcc*/ 	.word	0x0005ab40


	//   ....[120]....
        /*cdd0*/ 	.word	0x0005abf0


	//   ....[121]....
        /*cdd4*/ 	.word	0x0005ac20


	//   ....[122]....
        /*cdd8*/ 	.word	0x0005acd0


	//   ....[123]....
        /*cddc*/ 	.word	0x0005acf0


	//   ....[124]....
        /*cde0*/ 	.word	0x0005ada0


	//   ....[125]....
        /*cde4*/ 	.word	0x0005adc0


	//   ....[126]....
        /*cde8*/ 	.word	0x0005ade0


	//   ....[127]....
        /*cdec*/ 	.word	0x0005ae00


	//   ....[128]....
        /*cdf0*/ 	.word	0x0005ae20


	//   ....[129]....
        /*cdf4*/ 	.word	0x0005ae40


	//   ....[130]....
        /*cdf8*/ 	.word	0x0005afe0


	//   ....[131]....
        /*cdfc*/ 	.word	0x0005b000


	//   ....[132]....
        /*ce00*/ 	.word	0x0005b150


	//   ....[133]....
        /*ce04*/ 	.word	0x0005b170


	//   ....[134]....
        /*ce08*/ 	.word	0x0005b190


	//   ....[135]....
        /*ce0c*/ 	.word	0x0005b1b0


	//   ....[136]....
        /*ce10*/ 	.word	0x0005b1d0


	//   ....[137]....
        /*ce14*/ 	.word	0x0005b1f0


	//   ....[138]....
        /*ce18*/ 	.word	0x0005b230


	//   ....[139]....
        /*ce1c*/ 	.word	0x0005b250


	//   ....[140]....
        /*ce20*/ 	.word	0x0005b2d0


	//   ....[141]....
        /*ce24*/ 	.word	0x0005b2f0


	//   ....[142]....
        /*ce28*/ 	.word	0x0005b330


	//   ....[143]....
        /*ce2c*/ 	.word	0x0005b350


	//   ....[144]....
        /*ce30*/ 	.word	0x0005b450


	//   ....[145]....
        /*ce34*/ 	.word	0x0005b470


	//   ....[146]....
        /*ce38*/ 	.word	0x0005b530


	//   ....[147]....
        /*ce3c*/ 	.word	0x0005b550


	//   ....[148]....
        /*ce40*/ 	.word	0x0005b600


	//   ....[149]....
        /*ce44*/ 	.word	0x0005b620


	//   ....[150]....
        /*ce48*/ 	.word	0x0005b660


	//   ....[151]....
        /*ce4c*/ 	.word	0x0005b680


	//   ....[152]....
        /*ce50*/ 	.word	0x0005b6d0


	//   ....[153]....
        /*ce54*/ 	.word	0x0005b6f0


	//   ....[154]....
        /*ce58*/ 	.word	0x0005b730


	//   ....[155]....
        /*ce5c*/ 	.word	0x0005b750


	//   ....[156]....
        /*ce60*/ 	.word	0x0005b7d0


	//   ....[157]....
        /*ce64*/ 	.word	0x0005b7f0


	//   ....[158]....
        /*ce68*/ 	.word	0x0005b930


	//   ....[159]....
        /*ce6c*/ 	.word	0x0005b950


	//   ....[160]....
        /*ce70*/ 	.word	0x0005ba10


	//   ....[161]....
        /*ce74*/ 	.word	0x0005ba30


	//   ....[162]....
        /*ce78*/ 	.word	0x0005bab0


	//   ....[163]....
        /*ce7c*/ 	.word	0x0005bad0


	//   ....[164]....
        /*ce80*/ 	.word	0x0005bb10


	//   ....[165]....
        /*ce84*/ 	.word	0x0005bb30


	//   ....[166]....
        /*ce88*/ 	.word	0x0005bb70


	//   ....[167]....
        /*ce8c*/ 	.word	0x0005bb90


	//   ....[168]....
        /*ce90*/ 	.word	0x0005bbd0


	//   ....[169]....
        /*ce94*/ 	.word	0x0005bbf0


	//   ....[170]....
        /*ce98*/ 	.word	0x0005bc30


	//   ....[171]....
        /*ce9c*/ 	.word	0x0005bc50


	//   ....[172]....
        /*cea0*/ 	.word	0x0005bcd0


	//   ....[173]....
        /*cea4*/ 	.word	0x0005bcf0


	//   ....[174]....
        /*cea8*/ 	.word	0x0005be30


	//   ....[175]....
        /*ceac*/ 	.word	0x0005be50


	//   ....[176]....
        /*ceb0*/ 	.word	0x0005bf10


	//   ....[177]....
        /*ceb4*/ 	.word	0x0005bf30


	//   ....[178]....
        /*ceb8*/ 	.word	0x0005bfb0


	//   ....[179]....
        /*cebc*/ 	.word	0x0005bfd0


	//   ....[180]....
        /*cec0*/ 	.word	0x0005c010


	//   ....[181]....
        /*cec4*/ 	.word	0x0005c030


	//   ....[182]....
        /*cec8*/ 	.word	0x0005c070


	//   ....[183]....
        /*cecc*/ 	.word	0x0005c090


	//   ....[184]....
        /*ced0*/ 	.word	0x0005c0d0


	//   ....[185]....
        /*ced4*/ 	.word	0x0005c0f0


	//   ....[186]....
        /*ced8*/ 	.word	0x0005c130


	//   ....[187]....
        /*cedc*/ 	.word	0x0005c150


	//   ....[188]....
        /*cee0*/ 	.word	0x0005c1d0


	//   ....[189]....
        /*cee4*/ 	.word	0x0005c1f0


	//   ....[190]....
        /*cee8*/ 	.word	0x0005c330


	//   ....[191]....
        /*ceec*/ 	.word	0x0005c350


	//   ....[192]....
        /*cef0*/ 	.word	0x0005c410


	//   ....[193]....
        /*cef4*/ 	.word	0x0005c430


	//   ....[194]....
        /*cef8*/ 	.word	0x0005c4b0


	//   ....[195]....
        /*cefc*/ 	.word	0x0005c4d0


	//   ....[196]....
        /*cf00*/ 	.word	0x0005c510


	//   ....[197]....
        /*cf04*/ 	.word	0x0005c530


	//   ....[198]....
        /*cf08*/ 	.word	0x0005c570


	//   ....[199]....
        /*cf0c*/ 	.word	0x0005c590


	//   ....[200]....
        /*cf10*/ 	.word	0x0005c5d0


	//   ....[201]....
        /*cf14*/ 	.word	0x0005c5f0


	//   ....[202]....
        /*cf18*/ 	.word	0x0005c630


	//   ....[203]....
        /*cf1c*/ 	.word	0x0005c650


	//   ....[204]....
        /*cf20*/ 	.word	0x0005c6d0


	//   ....[205]....
        /*cf24*/ 	.word	0x0005c6f0


	//   ....[206]....
        /*cf28*/ 	.word	0x0005c830


	//   ....[207]....
        /*cf2c*/ 	.word	0x0005c850


	//   ....[208]....
        /*cf30*/ 	.word	0x0005c910


	//   ....[209]....
        /*cf34*/ 	.word	0x0005c930


	//   ....[210]....
        /*cf38*/ 	.word	0x0005c9b0


	//   ....[211]....
        /*cf3c*/ 	.word	0x0005c9d0


	//   ....[212]....
        /*cf40*/ 	.word	0x0005ca10


	//   ....[213]....
        /*cf44*/ 	.word	0x0005ca30


	//   ....[214]....
        /*cf48*/ 	.word	0x0005ca70


	//   ....[215]....
        /*cf4c*/ 	.word	0x0005ca90


	//   ....[216]....
        /*cf50*/ 	.word	0x0005cad0


	//   ....[217]....
        /*cf54*/ 	.word	0x0005caf0


	//   ....[218]....
        /*cf58*/ 	.word	0x0005cb30


	//   ....[219]....
        /*cf5c*/ 	.word	0x0005cb50


	//   ....[220]....
        /*cf60*/ 	.word	0x0005cbd0


	//   ....[221]....
        /*cf64*/ 	.word	0x0005cbf0


	//   ....[222]....
        /*cf68*/ 	.word	0x0005cd30


	//   ....[223]....
        /*cf6c*/ 	.word	0x0005cd50


	//   ....[224]....
        /*cf70*/ 	.word	0x0005ce10


	//   ....[225]....
        /*cf74*/ 	.word	0x0005ce30


	//   ....[226]....
        /*cf78*/ 	.word	0x0005cec0


	//   ....[227]....
        /*cf7c*/ 	.word	0x0005cee0


	//   ....[228]....
        /*cf80*/ 	.word	0x0005cf20


	//   ....[229]....
        /*cf84*/ 	.word	0x0005cf40


	//   ....[230]....
        /*cf88*/ 	.word	0x0005cf80


	//   ....[231]....
        /*cf8c*/ 	.word	0x0005cfa0


	//   ....[232]....
        /*cf90*/ 	.word	0x0005cfe0


	//   ....[233]....
        /*cf94*/ 	.word	0x0005d000


	//   ....[234]....
        /*cf98*/ 	.word	0x0005d040


	//   ....[235]....
        /*cf9c*/ 	.word	0x0005d0a0


	//   ....[236]....
        /*cfa0*/ 	.word	0x0005d0e0


	//   ....[237]....
        /*cfa4*/ 	.word	0x0005d100


	//   ....[238]....
        /*cfa8*/ 	.word	0x0005d140


	//   ....[239]....
        /*cfac*/ 	.word	0x0005d160


	//   ....[240]....
        /*cfb0*/ 	.word	0x0005d2e0


	//   ....[241]....
        /*cfb4*/ 	.word	0x0005d300


	//   ....[242]....
        /*cfb8*/ 	.word	0x0005d3c0


	//   ....[243]....
        /*cfbc*/ 	.word	0x0005d3e0


	//   ....[244]....
        /*cfc0*/ 	.word	0x0005d400


	//   ....[245]....
        /*cfc4*/ 	.word	0x0005d420


	//   ....[246]....
        /*cfc8*/ 	.word	0x0005d440


	//   ....[247]....
        /*cfcc*/ 	.word	0x0005d460


	//   ....[248]....
        /*cfd0*/ 	.word	0x0005d480


	//   ....[249]....
        /*cfd4*/ 	.word	0x0005d4a0


	//   ....[250]....
        /*cfd8*/ 	.word	0x0005d4c0


	//   ....[251]....
        /*cfdc*/ 	.word	0x0005d4e0


	//   ....[252]....
        /*cfe0*/ 	.word	0x0005d580


	//   ....[253]....
        /*cfe4*/ 	.word	0x0005d5e0


	//   ....[254]....
        /*cfe8*/ 	.word	0x0005d870


	//----- nvinfo : EIATTR_EXIT_INSTR_OFFSETS
	.align		4
.L_41:
        /*cfec*/ 	.byte	0x04, 0x1c
        /*cfee*/ 	.short	(.L_43 - .L_42)


	//   ....[0]....
.L_42:
        /*cff0*/ 	.word	0x00077590


	//   ....[1]....
        /*cff4*/ 	.word	0x000775c0


	//----- nvinfo : EIATTR_REQNTID
	.align		4
.L_43:
        /*cff8*/ 	.byte	0x04, 0x10
        /*cffa*/ 	.short	(.L_45 - .L_44)
.L_44:
        /*cffc*/ 	.word	0x00000020
        /*d000*/ 	.word	0x00000001
        /*d004*/ 	.word	0x00000001


	//----- nvinfo : EIATTR_CBANK_PARAM_SIZE
	.align		4
.L_45:
        /*d008*/ 	.byte	0x03, 0x19
        /*d00a*/ 	.short	0x0050


	//----- nvinfo : EIATTR_PARAM_CBANK
	.align		4
        /*d00c*/ 	.byte	0x04, 0x0a
        /*d00e*/ 	.short	(.L_47 - .L_46)
	.align		4
.L_46:
        /*d010*/ 	.word	index@(.nv.constant0.matmul_kernel)
        /*d014*/ 	.short	0x0210
        /*d016*/ 	.short	0x0050


	//----- nvinfo : EIATTR_SW_WAR
	.align		4
.L_47:
        /*d018*/ 	.byte	0x04, 0x36
        /*d01a*/ 	.short	(.L_49 - .L_48)
.L_48:
        /*d01c*/ 	.word	0x00000008
.L_49:


//--------------------- .nv.callgraph             --------------------------
	.section	.nv.callgraph,"",@"SHT_CUDA_CALLGRAPH"
	.align	4
	.sectionentsize	8
	.align		4
        /*0000*/ 	.word	0x00000000
	.align		4
        /*0004*/ 	.word	0xffffffff
	.align		4
        /*0008*/ 	.word	0x00000000
	.align		4
        /*000c*/ 	.word	0xfffffffe
	.align		4
        /*0010*/ 	.word	0x00000000
	.align		4
        /*0014*/ 	.word	0xfffffffd
	.align		4
        /*0018*/ 	.word	0x00000000
	.align		4
        /*001c*/ 	.word	0xfffffffc


//--------------------- .text.matmul_kernel       --------------------------
	.section	.text.matmul_kernel,"ax",@progbits
	.align	128
        .global         matmul_kernel
        .type           matmul_kernel,@function
        .size           matmul_kernel,(.L_x_3 - matmul_kernel)
        .other          matmul_kernel,@"STO_CUDA_ENTRY STV_DEFAULT"
matmul_kernel:
.text.matmul_kernel:
[----:B------:R-:W0:Y:S08]  /*0000*/  LDC R1, c[0x0][0x28] ;  /* 0x00000a00ff017b82 */ /* 0x000e300000000800 */
[----:B------:R-:W1:Y:S01]  /*0010*/  LDC.64 R56, c[0x0][0x228] ;  /* 0x00008a00ff387b82 */ /* 0x000e620000000a00 */
[----:B0-----:R-:W-:Y:S01]  /*0020*/  VIADD R1, R1, 0xffffc790 ;  /* 0xffffc79001017836 */ /* 0x001fe20000000000 */
[----:B------:R-:W0:Y:S01]  /*0030*/  S2R R5, SR_CTAID.X ;  /* 0x0000000000057919 */ /* 0x000e220000002500 */
[----:B------:R-:W-:Y:S01]  /*0040*/  UMOV UR4, 0x400 ;  /* 0x0000040000047882 */ /* 0x000fe20000000000 */
[----:B------:R-:W-:-:S02]  /*0050*/  CS2R R48, SRZ ;  /* 0x0000000000307805 */ /* 0x000fc4000001ff00 */
[----:B------:R-:W-:Y:S01]  /*0060*/  CS2R R50, SRZ ;  /* 0x0000000000327805 */ /* 0x000fe2000001ff00 */
[----:B------:R-:W2:Y:S01]  /*0070*/  S2R R58, SR_TID.X ;  /* 0x00000000003a7919 */ /* 0x000ea20000002100 */
[----:B------:R-:W-:Y:S01]  /*0080*/  CS2R R44, SRZ ;  /* 0x00000000002c7805 */ /* 0x000fe2000001ff00 */
[----:B------:R-:W3:Y:S01]  /*0090*/  S2UR UR5, SR_CgaCtaId ;  /* 0x00000000000579c3 */ /* 0x000ee20000008800 */
[----:B------:R-:W-:Y:S02]  /*00a0*/  CS2R R46, SRZ ;  /* 0x00000000002e7805 */ /* 0x000fe4000001ff00 */
[----:B------:R-:W-:Y:S02]  /*00b0*/  CS2R R40, SRZ ;  /* 0x0000000000287805 */ /* 0x000fe4000001ff00 */
[----:B------:R-:W-:Y:S02]  /*00c0*/  CS2R R42, SRZ ;  /* 0x00000000002a7805 */ /* 0x000fe4000001ff00 */
[----:B------:R-:W-:-:S02]  /*00d0*/  CS2R R36, SRZ ;  /* 0x0000000000247805 */ /* 0x000fc4000001ff00 */
[----:B------:R-:W-:Y:S02]  /*00e0*/  CS2R R38, SRZ ;  /* 0x0000000000267805 */ /* 0x000fe4000001ff00 */
[----:B------:R-:W-:Y:S02]  /*00f0*/  CS2R R32, SRZ ;  /* 0x0000000000207805 */ /* 0x000fe4000001ff00 */
        /* <DEDUP_REMOVED lines=8> */
[----:B------:R-:W-:Y:S01]  /*0180*/  CS2R R18, SRZ ;  /* 0x0000000000127805 */ /* 0x000fe2000001ff00 */
[----:B-1----:R1:W-:Y:S01]  /*0190*/  STL [R1+0x1e6c], R57 ;  /* 0x001e6c3901007387 */ /* 0x0023e20000100800 */
[----:B------:R-:W-:Y:S01]  /*01a0*/  VIADD R0, R57, 0xff ;  /* 0x000000ff39007836 */ /* 0x000fe20000000000 */
[----:B------:R-:W-:-:S02]  /*01b0*/  CS2R R12, SRZ ;  /* 0x00000000000c7805 */ /* 0x000fc4000001ff00 */
[----:B------:R-:W-:Y:S01]  /*01c0*/  CS2R R14, SRZ ;  /* 0x00000000000e7805 */ /* 0x000fe2000001ff00 */
[----:B------:R-:W-:Y:S01]  /*01d0*/  STL [R1], RZ ;  /* 0x000000ff01007387 */ /* 0x000fe20000100800 */
[----:B------:R-:W-:Y:S02]  /*01e0*/  CS2R R52, SRZ ;  /* 0x0000000000347805 */ /* 0x000fe4000001ff00 */
[----:B------:R-:W-:Y:S02]  /*01f0*/  SHF.R.S32.HI R3, RZ, 0x1f, R0 ;  /* 0x0000001fff037819 */ /* 0x000fe40000011400 */
[----:B------:R-:W-:Y:S01]  /*0200*/  CS2R R54, SRZ ;  /* 0x0000000000367805 */ /* 0x000fe2000001ff00 */
[----:B------:R-:W-:Y:S01]  /*0210*/  STL [R1+0x4], RZ ;  /* 0x000004ff01007387 */ /* 0x000fe20000100800 */
[----:B---3--:R-:W-:Y:S01]  /*0220*/  ULEA UR4, UR5, UR4, 0x18 ;  /* 0x0000000405047291 */ /* 0x008fe2000f8ec03f */
[----:B------:R-:W-:Y:S02]  /*0230*/  LEA.HI R3, R3, R0, RZ, 0x8 ;  /* 0x0000000003037211 */ /* 0x000fe400078f40ff */
[----:B------:R-:W-:Y:S01]  /*0240*/  STL [R1+0x8], RZ ;  /* 0x000008ff01007387 */ /* 0x000fe20000100800 */
[----:B0-----:R-:W-:-:S02]  /*0250*/  IABS R8, R5 ;  /* 0x0000000500087213 */ /* 0x001fc40000000000 */
[----:B------:R-:W-:Y:S01]  /*0260*/  SHF.R.S32.HI R3, RZ, 0x8, R3 ;  /* 0x00000008ff037819 */ /* 0x000fe20000011403 */
[----:B------:R-:W-:Y:S04]  /*0270*/  STL [R1+0xc], RZ ;  /* 0x00000cff01007387 */ /* 0x000fe80000100800 */
[----:B------:R-:W-:Y:S01]  /*0280*/  STL [R1+0x20], RZ ;  /* 0x000020ff01007387 */ /* 0x000fe20000100800 */
[----:B------:R-:W-:-:S03]  /*0290*/  IMAD.SHL.U32 R4, R3, 0x8, RZ ;  /* 0x0000000803047824 */ /* 0x000fc600078e00ff */
[----:B------:R-:W-:Y:S02]  /*02a0*/  STL [R1+0x24], RZ ;  /* 0x000024ff01007387 */ /* 0x000fe40000100800 */
[-C--:B------:R-:W-:Y:S02]  /*02b0*/  IABS R7, R4.reuse ;  /* 0x0000000400077213 */ /* 0x080fe40000000000 */
[----:B------:R-:W-:Y:S01]  /*02c0*/  STL [R1+0x28], RZ ;  /* 0x000028ff01007387 */ /* 0x000fe20000100800 */
[----:B------:R-:W-:Y:S01]  /*02d0*/  IABS R10, R4 ;  /* 0x00000004000a7213 */ /* 0x000fe20000000000 */
[----:B------:R-:W0:Y:S02]  /*02e0*/  I2F.RP R0, R7 ;  /* 0x0000000700007306 */ /* 0x000e240000209400 */
[----:B------:R-:W-:Y:S04]  /*02f0*/  STL [R1+0x2c], RZ ;  /* 0x00002cff01007387 */ /* 0x000fe80000100800 */
[----:B------:R-:W-:Y:S04]  /*0300*/  STL [R1+0x10], RZ ;  /* 0x000010ff01007387 */ /* 0x000fe80000100800 */
[----:B------:R-:W-:Y:S04]  /*0310*/  STL [R1+0x14], RZ ;  /* 0x000014ff01007387 */ /* 0x000fe80000100800 */
[----:B------:R-:W-:Y:S01]  /*0320*/  STL [R1+0x18], RZ ;  /* 0x000018ff01007387 */ /* 0x000fe20000100800 */
[----:B0-----:R-:W0:Y:S03]  /*0330*/  MUFU.RCP R0, R0 ;  /* 0x0000000000007308 */ /* 0x001e260000001000 */
[----:B------:R-:W-:Y:S04]  /*0340*/  STL [R1+0x1c], RZ ;  /* 0x00001cff01007387 */ /* 0x000fe80000100800 */
[----:B------:R-:W-:Y:S04]  /*0350*/  STL [R1+0x30], RZ ;  /* 0x000030ff01007387 */ /* 0x000fe80000100800 */
[----:B------:R-:W-:Y:S04]  /*0360*/  STL [R1+0x34], RZ ;  /* 0x000034ff01007387 */ /* 0x000fe80000100800 */
[----:B------:R-:W-:Y:S01]  /*0370*/  STL [R1+0x38], RZ ;  /* 0x000038ff01007387 */ /* 0x000fe20000100800 */
[----:B0-----:R-:W-:-:S03]  /*0380*/  VIADD R2, R0, 0xffffffe ;  /* 0x0ffffffe00027836 */ /* 0x001fc60000000000 */
[----:B------:R-:W-:Y:S01]  /*0390*/  STL [R1+0x3c], RZ ;  /* 0x00003cff01007387 */ /* 0x000fe20000100800 */
[----:B------:R-:W-:Y:S01]  /*03a0*/  IMAD.MOV R0, RZ, RZ, -R10 ;  /* 0x000000ffff007224 */ /* 0x000fe200078e0a0a */
[----:B------:R0:W3:Y:S02]  /*03b0*/  F2I.FTZ.U32.TRUNC.NTZ R3, R2 ;  /* 0x0000000200037305 */ /* 0x0000e4000021f000 */
[----:B------:R-:W-:Y:S04]  /*03c0*/  STL [R1+0x40], RZ ;  /* 0x000040ff01007387 */ /* 0x000fe80000100800 */
[----:B------:R-:W-:Y:S01]  /*03d0*/  STL [R1+0x44], RZ ;  /* 0x000044ff01007387 */ /* 0x000fe20000100800 */
[----:B0-----:R-:W-:-:S03]  /*03e0*/  IMAD.MOV.U32 R2, RZ, RZ, RZ ;  /* 0x000000ffff027224 */ /* 0x001fc600078e00ff */
[----:B------:R-:W-:Y:S04]  /*03f0*/  STL [R1+0x48], RZ ;  /* 0x000048ff01007387 */ /* 0x000fe80000100800 */
[----:B------:R-:W-:Y:S01]  /*0400*/  STL [R1+0x4c], RZ ;  /* 0x00004cff01007387 */ /* 0x000fe20000100800 */
[----:B---3--:R-:W-:-:S03]  /*0410*/  IMAD.MOV R6, RZ, RZ, -R3 ;  /* 0x000000ffff067224 */ /* 0x008fc600078e0a03 */
[----:B------:R-:W-:Y:S01]  /*0420*/  STL [R1+0x60], RZ ;  /* 0x000060ff01007387 */ /* 0x000fe20000100800 */
[----:B------:R-:W-:Y:S02]  /*0430*/  IMAD R9, R6, R7, RZ ;  /* 0x0000000706097224 */ /* 0x000fe400078e02ff */
[----:B------:R-:W-:Y:S01]  /*0440*/  IMAD.MOV.U32 R6, RZ, RZ, R8 ;  /* 0x000000ffff067224 */ /* 0x000fe200078e0008 */
[----:B------:R-:W-:Y:S01]  /*0450*/  STL [R1+0x64], RZ ;  /* 0x000064ff01007387 */ /* 0x000fe20000100800 */
[----:B------:R-:W-:-:S03]  /*0460*/  IMAD.HI.U32 R3, R3, R9, R2 ;  /* 0x0000000903037227 */ /* 0x000fc600078e0002 */
[----:B------:R-:W-:Y:S03]  /*0470*/  STL [R1+0x68], RZ ;  /* 0x000068ff01007387 */ /* 0x000fe60000100800 */
[----:B------:R-:W-:Y:S01]  /*0480*/  IMAD.HI.U32 R3, R3, R6, RZ ;  /* 0x0000000603037227 */ /* 0x000fe200078e00ff */
[----:B------:R-:W-:Y:S03]  /*0490*/  STL [R1+0x6c], RZ ;  /* 0x00006cff01007387 */ /* 0x000fe60000100800 */
[----:B------:R-:W-:Y:S01]  /*04a0*/  IMAD R0, R3, R0, R6 ;  /* 0x0000000003007224 */ /* 0x000fe200078e0206 */
[----:B------:R-:W-:Y:S04]  /*04b0*/  STL [R1+0x50], RZ ;  /* 0x000050ff01007387 */ /* 0x000fe80000100800 */
[----:B------:R-:W-:Y:S01]  /*04c0*/  STL [R1+0x54], RZ ;  /* 0x000054ff01007387 */ /* 0x000fe20000100800 */
[----:B------:R-:W-:-:S03]  /*04d0*/  ISETP.GT.U32.AND P1, PT, R7, R0, PT ;  /* 0x000000000700720c */ /* 0x000fc60003f24070 */
[----:B------:R-:W-:Y:S04]  /*04e0*/  STL [R1+0x58], RZ ;  /* 0x000058ff01007387 */ /* 0x000fe80000100800 */
[----:B------:R-:W-:Y:S04]  /*04f0*/  STL [R1+0x5c], RZ ;  /* 0x00005cff01007387 */ /* 0x000fe80000100800 */
[----:B------:R-:W-:Y:S02]  /*0500*/  STL [R1+0x70], RZ ;  /* 0x000070ff01007387 */ /* 0x000fe40000100800 */
[----:B------:R-:W-:-:S02]  /*0510*/  @!P1 IMAD.IADD R0, R0, 0x1, -R7 ;  /* 0x0000000100009824 */ /* 0x000fc400078e0a07 */
[----:B------:R-:W-:Y:S01]  /*0520*/  STL [R1+0x74], RZ ;  /* 0x000074ff01007387 */ /* 0x000fe20000100800 */
[----:B------:R-:W-:Y:S01]  /*0530*/  @!P1 VIADD R3, R3, 0x1 ;  /* 0x0000000103039836 */ /* 0x000fe20000000000 */
[----:B------:R-:W-:Y:S02]  /*0540*/  ISETP.NE.AND P1, PT, R4, RZ, PT ;  /* 0x000000ff0400720c */ /* 0x000fe40003f25270 */
[----:B------:R-:W-:Y:S01]  /*0550*/  STL [R1+0x78], RZ ;  /* 0x000078ff01007387 */ /* 0x000fe20000100800 */
[----:B------:R-:W-:Y:S02]  /*0560*/  ISETP.GE.U32.AND P0, PT, R0, R7, PT ;  /* 0x000000070000720c */ /* 0x000fe40003f06070 */
[----:B------:R-:W-:Y:S01]  /*0570*/  LOP3.LUT R0, R5, R4, RZ, 0x3c, !PT ;  /* 0x0000000405007212 */ /* 0x000fe200078e3cff */
[----:B------:R-:W-:Y:S03]  /*0580*/  STL [R1+0x7c], RZ ;  /* 0x00007cff01007387 */ /* 0x000fe60000100800 */
[----:B------:R-:W-:Y:S01]  /*0590*/  ISETP.GE.AND P2, PT, R0, RZ, PT ;  /* 0x000000ff0000720c */ /* 0x000fe20003f46270 */
[----:B------:R-:W-:Y:S01]  /*05a0*/  STL [R1+0x80], RZ ;  /* 0x000080ff01007387 */ /* 0x000fe20000100800 */
[----:B------:R-:W-:-:S03]  /*05b0*/  VIADD R0, R56, 0x7f ;  /* 0x0000007f38007836 */ /* 0x000fc60000000000 */
[----:B------:R-:W-:Y:S02]  /*05c0*/  STL [R1+0x84], RZ ;  /* 0x000084ff01007387 */ /* 0x000fe40000100800 */
[----:B------:R-:W-:Y:S02]  /*05d0*/  @P0 VIADD R3, R3, 0x1 ;  /* 0x0000000103030836 */ /* 0x000fe40000000000 */
[----:B------:R-:W-:Y:S02]  /*05e0*/  STL [R1+0x88], RZ ;  /* 0x000088ff01007387 */ /* 0x000fe40000100800 */
[----:B------:R-:W-:Y:S01]  /*05f0*/  IMAD.MOV.U32 R2, RZ, RZ, R3 ;  /* 0x000000ffff027224 */ /* 0x000fe200078e0003 */
[----:B------:R-:W-:Y:S01]  /*0600*/  SHF.R.S32.HI R3, RZ, 0x1f, R0 ;  /* 0x0000001fff037819 */ /* 0x000fe20000011400 */
[----:B------:R-:W-:Y:S02]  /*0610*/  STL [R1+0x8c], RZ ;  /* 0x00008cff01007387 */ /* 0x000fe40000100800 */
[----:B------:R-:W-:Y:S01]  /*0620*/  @!P2 IMAD.MOV R2, RZ, RZ, -R2 ;  /* 0x000000ffff02a224 */ /* 0x000fe200078e0a02 */
[----:B------:R-:W-:Y:S01]  /*0630*/  @!P1 LOP3.LUT R2, RZ, R4, RZ, 0x33, !PT ;  /* 0x00000004ff029212 */ /* 0x000fe200078e33ff */
[----:B------:R-:W-:Y:S01]  /*0640*/  STL [R1+0xa0], RZ ;  /* 0x0000a0ff01007387 */ /* 0x000fe20000100800 */
[----:B------:R-:W-:-:S03]  /*0650*/  LEA.HI R3, R3, R0, RZ, 0x7 ;  /* 0x0000000003037211 */ /* 0x000fc600078f38ff */
[----:B------:R-:W-:Y:S01]  /*0660*/  STL [R1+0xa4], RZ ;  /* 0x0000a4ff01007387 */ /* 0x000fe20000100800 */
[----:B------:R-:W-:Y:S02]  /*0670*/  IMAD.SHL.U32 R6, R2, 0x8, RZ ;  /* 0x0000000802067824 */ /* 0x000fe400078e00ff */
[----:B------:R-:W-:Y:S01]  /*0680*/  IMAD.MOV R2, RZ, RZ, -R2 ;  /* 0x000000ffff027224 */ /* 0x000fe200078e0a02 */
[----:B------:R-:W-:Y:S02]  /*0690*/  STL [R1+0xa8], RZ ;  /* 0x0000a8ff01007387 */ /* 0x000fe40000100800 */
[----:B------:R-:W-:Y:S01]  /*06a0*/  LEA.HI.SX32 R3, R3, -R6, 0x19 ;  /* 0x8000000603037211 */ /* 0x000fe200078fcaff */
[----:B------:R-:W-:Y:S01]  /*06b0*/  IMAD R9, R4, R2, R5 ;  /* 0x0000000204097224 */ /* 0x000fe200078e0205 */
[----:B------:R-:W-:Y:S02]  /*06c0*/  STL [R1+0xac], RZ ;  /* 0x0000acff01007387 */ /* 0x000fe40000100800 */
[----:B------:R-:W-:-:S02]  /*06d0*/  VIMNMX R8, R3, 0x8, PT ;  /* 0x0000000803087848 */ /* 0x000fc40003fe0100 */
[----:B------:R-:W-:Y:S01]  /*06e0*/  STL [R1+0x90], RZ ;  /* 0x000090ff01007387 */ /* 0x000fe20000100800 */
[----:B------:R-:W-:Y:S02]  /*06f0*/  IABS R4, R9 ;  /* 0x0000000900047213 */ /* 0x000fe40000000000 */
[----:B------:R-:W-:Y:S01]  /*0700*/  IABS R7, R8 ;  /* 0x0000000800077213 */ /* 0x000fe20000000000 */
[----:B------:R-:W-:Y:S03]  /*0710*/  STL [R1+0x94], RZ ;  /* 0x000094ff01007387 */ /* 0x000fe60000100800 */
[----:B------:R-:W0:Y:S01]  /*0720*/  I2F.RP R0, R7 ;  /* 0x0000000700007306 */ /* 0x000e220000209400 */
        /* <DEDUP_REMOVED lines=10> */
[----:B------:R-:W-:Y:S04]  /*07d0*/  STL [R1+0xc8], RZ ;  /* 0x0000c8ff01007387 */ /* 0x000fe80000100800 */
[----:B------:R-:W-:Y:S01]  /*07e0*/  STL [R1+0xcc], RZ ;  /* 0x0000ccff01007387 */ /* 0x000fe20000100800 */
[----:B------:R-:W0:Y:S03]  /*07f0*/  F2I.FTZ.U32.TRUNC.NTZ R3, R3 ;  /* 0x0000000300037305 */ /* 0x000e26000021f000 */
[----:B------:R-:W-:Y:S04]  /*0800*/  STL [R1+0xe0], RZ ;  /* 0x0000e0ff01007387 */ /* 0x000fe80000100800 */
[----:B------:R-:W-:Y:S04]  /*0810*/  STL [R1+0xe4], RZ ;  /* 0x0000e4ff01007387 */ /* 0x000fe80000100800 */
[----:B------:R-:W-:Y:S04]  /*0820*/  STL [R1+0xe8], RZ ;  /* 0x0000e8ff01007387 */ /* 0x000fe80000100800 */
[----:B------:R-:W-:Y:S01]  /*0830*/  STL [R1+0xec], RZ ;  /* 0x0000ecff01007387 */ /* 0x000fe20000100800 */
[----:B0-----:R-:W-:-:S03]  /*0840*/  IMAD.MOV R10, RZ, RZ, -R3 ;  /* 0x000000ffff0a7224 */ /* 0x001fc600078e0a03 */
[----:B------:R-:W-:Y:S01]  /*0850*/  STL [R1+0xd0], RZ ;  /* 0x0000d0ff01007387 */ /* 0x000fe20000100800 */
[----:B------:R-:W-:Y:S01]  /*0860*/  IMAD.MOV.U32 R2, RZ, RZ, R10 ;  /* 0x000000ffff027224 */ /* 0x000fe200078e000a */
[----:B------:R-:W-:Y:S02]  /*0870*/  IABS R10, R8 ;  /* 0x00000008000a7213 */ /* 0x000fe40000000000 */
[----:B------:R-:W-:Y:S01]  /*0880*/  STL [R1+0xd4], RZ ;  /* 0x0000d4ff01007387 */ /* 0x000fe20000100800 */
[----:B------:R-:W-:Y:S02]  /*0890*/  IMAD R5, R2, R7, RZ ;  /* 0x0000000702057224 */ /* 0x000fe400078e02ff */
[----:B------:R-:W-:Y:S01]  /*08a0*/  IMAD.MOV.U32 R2, RZ, RZ, RZ ;  /* 0x000000ffff027224 */ /* 0x000fe200078e00ff */
[----:B------:R-:W-:Y:S01]  /*08b0*/  STL [R1+0xd8], RZ ;  /* 0x0000d8ff01007387 */ /* 0x000fe20000100800 */
[----:B------:R-:W-:Y:S01]  /*08c0*/  IMAD.MOV R0, RZ, RZ, -R10 ;  /* 0x000000ffff007224 */ /* 0x000fe200078e0a0a */
[----:B------:R-:W-:Y:S01]  /*08d0*/  ULDC.64 UR50, c[0x0][0x208] ;  /* 0x0000820000327ab9 */ /* 0x000fe20000000a00 */
[----:B------:R-:W-:Y:S01]  /*08e0*/  IMAD.HI.U32 R2, R3, R5, R2 ;  /* 0x0000000503027227 */ /* 0x000fe200078e0002 */
[----:B------:R-:W-:Y:S01]  /*08f0*/  STL [R1+0xdc], RZ ;  /* 0x0000dcff01007387 */ /* 0x000fe20000100800 */
[----:B------:R-:W-:-:S03]  /*0900*/  CS2R R10, SRZ ;  /* 0x00000000000a7805 */ /* 0x000fc6000001ff00 */
[----:B------:R-:W-:Y:S01]  /*0910*/  STL [R1+0xf0], RZ ;  /* 0x0000f0ff01007387 */ /* 0x000fe20000100800 */
[----:B------:R-:W-:Y:S01]  /*0920*/  IMAD.HI.U32 R3, R2, R4, RZ ;  /* 0x0000000402037227 */ /* 0x000fe200078e00ff */
[----:B--2---:R-:W-:Y:S02]  /*0930*/  LOP3.LUT R2, R58, 0x1f, RZ, 0xc0, !PT ;  /* 0x0000001f3a027812 */ /* 0x004fe400078ec0ff */
[----:B------:R-:W-:Y:S01]  /*0940*/  STL [R1+0xf4], RZ ;  /* 0x0000f4ff01007387 */ /* 0x000fe20000100800 */
[----:B------:R-:W-:Y:S01]  /*0950*/  IMAD R0, R3, R0, R4 ;  /* 0x0000000003007224 */ /* 0x000fe200078e0204 */
[----:B------:R-:W-:Y:S02]  /*0960*/  CS2R R4, SRZ ;  /* 0x0000000000047805 */ /* 0x000fe4000001ff00 */
[----:B------:R-:W-:Y:S02]  /*0970*/  STL [R1+0xf8], RZ ;  /* 0x0000f8ff01007387 */ /* 0x000fe40000100800 */
[----:B------:R-:W-:-:S02]  /*0980*/  ISETP.GT.U32.AND P1, PT, R7, R0, PT ;  /* 0x000000000700720c */ /* 0x000fc40003f24070 */
[----:B------:R-:W-:Y:S04]  /*0990*/  STL [R1+0xfc], RZ ;  /* 0x0000fcff01007387 */ /* 0x000fe80000100800 */
[----:B------:R-:W-:Y:S04]  /*09a0*/  STL [R1+0x100], RZ ;  /* 0x000100ff01007387 */ /* 0x000fe80000100800 */
[----:B------:R-:W-:Y:S03]  /*09b0*/  STL [R1+0x104], RZ ;  /* 0x000104ff01007387 */ /* 0x000fe60000100800 */
[----:B------:R-:W-:Y:S01]  /*09c0*/  @!P1 IMAD.IADD R0, R0, 0x1, -R7 ;  /* 0x0000000100009824 */ /* 0x000fe200078e0a07 */
[----:B------:R-:W-:Y:S01]  /*09d0*/  STL [R1+0x108], RZ ;  /* 0x000108ff01007387 */ /* 0x000fe20000100800 */
[----:B------:R-:W-:Y:S01]  /*09e0*/  @!P1 VIADD R3, R3, 0x1 ;  /* 0x0000000103039836 */ /* 0x000fe20000000000 */
[----:B------:R-:W-:-:S02]  /*09f0*/  ISETP.NE.AND P1, PT, R8, RZ, PT ;  /* 0x000000ff0800720c */ /* 0x000fc40003f25270 */
[----:B------:R-:W-:Y:S01]  /*0a00*/  STL [R1+0x10c], RZ ;  /* 0x00010cff01007387 */ /* 0x000fe20000100800 */
[----:B------:R-:W-:Y:S02]  /*0a10*/  ISETP.GE.U32.AND P0, PT, R0, R7, PT ;  /* 0x000000070000720c */ /* 0x000fe40003f06070 */
[----:B------:R-:W-:Y:S01]  /*0a20*/  LOP3.LUT R0, R9, R8, RZ, 0x3c, !PT ;  /* 0x0000000809007212 */ /* 0x000fe200078e3cff */
[----:B------:R-:W-:Y:S03]  /*0a30*/  STL [R1+0x120], RZ ;  /* 0x000120ff01007387 */ /* 0x000fe60000100800 */
[----:B------:R-:W-:Y:S01]  /*0a40*/  ISETP.GE.AND P2, PT, R0, RZ, PT ;  /* 0x000000ff0000720c */ /* 0x000fe20003f46270 */
[----:B------:R-:W-:Y:S01]  /*0a50*/  STL [R1+0x124], RZ ;  /* 0x000124ff01007387 */ /* 0x000fe20000100800 */
[----:B------:R-:W0:Y:S03]  /*0a60*/  LDC R0, c[0x0][0x230] ;  /* 0x00008c00ff007b82 */ /* 0x000e260000000800 */
[----:B------:R-:W-:Y:S02]  /*0a70*/  STL [R1+0x128], RZ ;  /* 0x000128ff01007387 */ /* 0x000fe40000100800 */
[----:B------:R-:W-:-:S02]  /*0a80*/  @P0 VIADD R3, R3, 0x1 ;  /* 0x0000000103030836 */ /* 0x000fc40000000000 */
[----:B------:R-:W-:Y:S04]  /*0a90*/  STL [R1+0x12c], RZ ;  /* 0x00012cff01007387 */ /* 0x000fe80000100800 */
[----:B------:R-:W-:Y:S01]  /*0aa0*/  STL [R1+0x110], RZ ;  /* 0x000110ff01007387 */ /* 0x000fe20000100800 */
[----:B------:R-:W-:Y:S01]  /*0ab0*/  @!P2 IMAD.MOV R3, RZ, RZ, -R3 ;  /* 0x000000ffff03a224 */ /* 0x000fe200078e0a03 */
[----:B------:R-:W-:Y:S02]  /*0ac0*/  @!P1 LOP3.LUT R3, RZ, R8, RZ, 0x33, !PT ;  /* 0x00000008ff039212 */ /* 0x000fe400078e33ff */
[----:B------:R-:W-:Y:S03]  /*0ad0*/  STL [R1+0x114], RZ ;  /* 0x000114ff01007387 */ /* 0x000fe60000100800 */
[----:B------:R-:W-:Y:S01]  /*0ae0*/  IMAD.MOV R61, RZ, RZ, -R3 ;  /* 0x000000ffff3d7224 */ /* 0x000fe200078e0a03 */
[----:B------:R-:W-:Y:S01]  /*0af0*/  STL [R1+0x118], RZ ;  /* 0x000118ff01007387 */ /* 0x000fe20000100800 */
[----:B------:R-:W-:-:S02]  /*0b00*/  IMAD.SHL.U32 R3, R3, 0x100, RZ ;  /* 0x0000010003037824 */ /* 0x000fc400078e00ff */
[----:B------:R-:W-:Y:S01]  /*0b10*/  IMAD R61, R8, R61, R9 ;  /* 0x0000003d083d7224 */ /* 0x000fe200078e0209 */
[----:B------:R-:W-:Y:S01]  /*0b20*/  STL [R1+0x11c], RZ ;  /* 0x00011cff01007387 */ /* 0x000fe20000100800 */
[C---:B-1----:R-:W-:Y:S01]  /*0b30*/  VIADD R57, R3.reuse, 0x3 ;  /* 0x0000000303397836 */ /* 0x042fe20000000000 */
[----:B------:R-:W-:Y:S01]  /*0b40*/  CS2R R8, SRZ ;  /* 0x0000000000087805 */ /* 0x000fe2000001ff00 */
[C---:B------:R-:W-:Y:S01]  /*0b50*/  VIADD R57, R3.reuse, 0x6 ;  /* 0x0000000603397836 */ /* 0x040fe20000000000 */
[----:B------:R-:W-:Y:S01]  /*0b60*/  STL [R1+0x130], RZ ;  /* 0x000130ff01007387 */ /* 0x000fe20000100800 */
[C---:B------:R-:W-:Y:S02]  /*0b70*/  VIADD R57, R3.reuse, 0x9 ;  /* 0x0000000903397836 */ /* 0x040fe40000000000 */
[C---:B------:R-:W-:Y:S01]  /*0b80*/  VIADD R57, R3.reuse, 0xc ;  /* 0x0000000c03397836 */ /* 0x040fe20000000000 */
[----:B------:R-:W-:Y:S01]  /*0b90*/  STL [R1+0x134], RZ ;  /* 0x000134ff01007387 */ /* 0x000fe20000100800 */
[----:B------:R-:W-:-:S02]  /*0ba0*/  VIADD R57, R3, 0xf ;  /* 0x0000000f03397836 */ /* 0x000fc40000000000 */
[C---:B------:R-:W-:Y:S01]  /*0bb0*/  VIADD R57, R3.reuse, 0x12 ;  /* 0x0000001203397836 */ /* 0x040fe20000000000 */
[----:B------:R-:W-:Y:S01]  /*0bc0*/  STL [R1+0x138], RZ ;  /* 0x000138ff01007387 */ /* 0x000fe20000100800 */
[C---:B------:R-:W-:Y:S02]  /*0bd0*/  VIADD R57, R3.reuse, 0x15 ;  /* 0x0000001503397836 */ /* 0x040fe40000000000 */
        /* <DEDUP_REMOVED lines=102> */
[----:B------:R-:W-:Y:S01]  /*1240*/  IMAD.IADD R61, R6, 0x1, R61 ;  /* 0x00000001063d7824 */ /* 0x000fe200078e023d */
[----:B------:R-:W-:Y:S01]  /*1250*/  STL [R1+0x394], RZ ;  /* 0x000394ff01007387 */ /* 0x000fe20000100800 */
[C---:B------:R-:W-:Y:S01]  /*1260*/  VIADD R57, R3.reuse, 0xe3 ;  /* 0x000000e303397836 */ /* 0x040fe20000000000 */
[----:B------:R-:W-:Y:S01]  /*1270*/  CS2R R6, SRZ ;  /* 0x0000000000067805 */ /* 0x000fe2000001ff00 */
[C---:B------:R-:W-:Y:S01]  /*1280*/  VIADD R57, R3.reuse, 0xe6 ;  /* 0x000000e603397836 */ /* 0x040fe20000000000 */
[----:B------:R-:W-:Y:S01]  /*1290*/  STL [R1+0x398], RZ ;  /* 0x000398ff01007387 */ /* 0x000fe20000100800 */
[----:B------:R-:W-:-:S02]  /*12a0*/  VIADD R57, R3, 0xe9 ;  /* 0x000000e903397836 */ /* 0x000fc40000000000 */
[----:B------:R-:W-:Y:S01]  /*12b0*/  VIADD R57, R3, 0xec ;  /* 0x000000ec03397836 */ /* 0x000fe20000000000 */
[----:B------:R-:W-:Y:S01]  /*12c0*/  STL [R1+0x39c], RZ ;  /* 0x00039cff01007387 */ /* 0x000fe20000100800 */
[----:B------:R-:W-:Y:S02]  /*12d0*/  IMAD R61, R61, 0x80, R2 ;  /* 0x000000803d3d7824 */ /* 0x000fe400078e0202 */
[C---:B------:R-:W-:Y:S01]  /*12e0*/  VIADD R57, R3.reuse, 0xef ;  /* 0x000000ef03397836 */ /* 0x040fe20000000000 */
[----:B------:R-:W-:Y:S01]  /*12f0*/  STL [R1+0x3d0], RZ ;  /* 0x0003d0ff01007387 */ /* 0x000fe20000100800 */
[C---:B------:R-:W-:Y:S02]  /*1300*/  VIADD R57, R3.reuse, 0xf2 ;  /* 0x000000f203397836 */ /* 0x040fe40000000000 */
[C---:B------:R-:W-:Y:S01]  /*1310*/  VIADD R57, R3.reuse, 0xf5 ;  /* 0x000000f503397836 */ /* 0x040fe20000000000 */
[----:B------:R-:W-:Y:S01]  /*1320*/  STL [R1+0x3d4], RZ ;  /* 0x0003d4ff01007387 */ /* 0x000fe20000100800 */
[----:B------:R-:W-:-:S02]  /*1330*/  VIADD R57, R3, 0xf8 ;  /* 0x000000f803397836 */ /* 0x000fc40000000000 */
[----:B------:R-:W-:Y:S01]  /*1340*/  VIADD R57, R61, 0x20 ;  /* 0x000000203d397836 */ /* 0x000fe20000000000 */
[----:B------:R-:W-:Y:S01]  /*1350*/  STL [R1+0x3d8], RZ ;  /* 0x0003d8ff01007387 */ /* 0x000fe20000100800 */
[----:B0-----:R-:W-:Y:S02]  /*1360*/  VIADD R0, R0, 0x1f ;  /* 0x0000001f00007836 */ /* 0x001fe40000000000 */
[C---:B------:R-:W-:Y:S01]  /*1370*/  VIADD R58, R3.reuse, 0x1 ;  /* 0x00000001033a7836 */ /* 0x040fe20000000000 */
[----:B------:R-:W-:Y:S01]  /*1380*/  STL [R1+0x3dc], RZ ;  /* 0x0003dcff01007387 */ /* 0x000fe20000100800 */
[C---:B------:R-:W-:Y:S01]  /*1390*/  VIADD R58, R3.reuse, 0x4 ;  /* 0x00000004033a7836 */ /* 0x040fe20000000000 */
[----:B------:R-:W-:Y:S01]  /*13a0*/  ISETP.GE.AND P0, PT, R0, 0x20, PT ;  /* 0x000000200000780c */ /* 0x000fe20003f06270 */
        /* <DEDUP_REMOVED lines=254> */
[----:B------:R-:W-:-:S03]  /*2390*/  VIADD R0, R3, 0xff ;  /* 0x000000ff03007836 */ /* 0x000fc60000000000 */
[----:B------:R-:W-:Y:S04]  /*23a0*/  STL [R1+0x574], RZ ;  /* 0x000574ff01007387 */ /* 0x000fe80000100800 */
        /* <DEDUP_REMOVED lines=254> */
[----:B------:R0:W-:Y:S02]  /*3390*/  STL [R1+0x1140], R57 ;  /* 0x0011403901007387 */ /* 0x0001e40000100800 */
[----:B0-----:R-:W-:-:S05]  /*33a0*/  VIADD R57, R61, 0x40 ;  /* 0x000000403d397836 */ /* 0x001fca0000000000 */
[----:B------:R0:W-:Y:S02]  /*33b0*/  STL [R1+0x1144], R57 ;  /* 0x0011443901007387 */ /* 0x0001e40000100800 */
[----:B0-----:R-:W-:-:S05]  /*33c0*/  VIADD R57, R61, 0x60 ;  /* 0x000000603d397836 */ /* 0x001fca0000000000 */
[----:B------:R0:W-:Y:S04]  /*33d0*/  STL [R1+0x1148], R57 ;  /* 0x0011483901007387 */ /* 0x0001e80000100800 */
[----:B0-----:R0:W5:Y:S01]  /*33e0*/  LDL.LU R57, [R1+0x1e6c] ;  /* 0x001e6c0001397983 */ /* 0x0011620000300800 */
[----:B------:R-:W-:Y:S05]  /*33f0*/  @!P0 BRA `(.L_x_0) ;  /* 0x0000055000588947 */ /* 0x000fea0003800000 */
[----:B-----5:R-:W-:Y:S01]  /*3400*/  IABS R39, R57 ;  /* 0x0000003900277213 */ /* 0x020fe20000000000 */
[C---:B------:R-:W-:Y:S01]  /*3410*/  VIADD R15, R3.reuse, 0xfa ;  /* 0x000000fa030f7836 */ /* 0x040fe20000000000 */
[----:B------:R-:W-:Y:S01]  /*3420*/  IABS R6, R2 ;  /* 0x0000000200067213 */ /* 0x000fe20000000000 */
[C---:B------:R-:W-:Y:S01]  /*3430*/  VIADD R52, R3.reuse, 0xf9 ;  /* 0x000000f903347836 */ /* 0x040fe20000000000 */
[----:B------:R-:W1:Y:S01]  /*3440*/  I2F.RP R4, R39 ;  /* 0x0000002700047306 */ /* 0x000e620000209400 */
[----:B------:R-:W-:Y:S01]  /*3450*/  IABS R7, R0 ;  /* 0x0000000000077213 */ /* 0x000fe20000000000 */
[C---:B------:R-:W-:Y:S01]  /*3460*/  VIADD R53, R3.reuse, 0xf8 ;  /* 0x000000f803357836 */ /* 0x040fe20000000000 */
[----:B------:R-:W-:Y:S01]  /*3470*/  IABS R8, R58 ;  /* 0x0000003a00087213 */ /* 0x000fe20000000000 */
[C---:B------:R-:W-:Y:S01]  /*3480*/  VIADD R54, R3.reuse, 0xf7 ;  /* 0x000000f703367836 */ /* 0x040fe20000000000 */
[----:B------:R-:W-:Y:S01]  /*3490*/  ISETP.GE.AND P1, PT, R0, RZ, PT ;  /* 0x000000ff0000720c */ /* 0x000fe20003f26270 */
[C---:B------:R-:W-:Y:S01]  /*34a0*/  VIADD R55, R3.reuse, 0xf6 ;  /* 0x000000f603377836 */ /* 0x040fe20000000000 */
[----:B------:R-:W-:Y:S01]  /*34b0*/  IABS R10, R15 ;  /* 0x0000000f000a7213 */ /* 0x000fe20000000000 */
[C---:B------:R-:W-:Y:S01]  /*34c0*/  VIADD R19, R3.reuse, 0xcc ;  /* 0x000000cc03137836 */ /* 0x040fe20000000000 */
[----:B------:R-:W-:Y:S01]  /*34d0*/  IABS R11, R52 ;  /* 0x00000034000b7213 */ /* 0x000fe20000000000 */
[C---:B------:R-:W-:Y:S01]  /*34e0*/  VIADD R18, R3.reuse, 0xc4 ;  /* 0x000000c403127836 */ /* 0x040fe20000000000 */
[----:B------:R-:W-:Y:S01]  /*34f0*/  ISETP.GE.AND P4, PT, R58, RZ, PT ;  /* 0x000000ff3a00720c */ /* 0x000fe20003f86270 */
[C---:B------:R-:W-:Y:S01]  /*3500*/  VIADD R21, R3.reuse, 0xc1 ;  /* 0x000000c103157836 */ /* 0x040fe20000000000 */
[----:B------:R-:W-:Y:S01]  /*3510*/  ULDC UR5, c[0x0][0x23c] ;  /* 0x00008f0000057ab9 */ /* 0x000fe20000000800 */
[C---:B------:R-:W-:Y:S01]  /*3520*/  VIADD R23, R3.reuse, 0xbf ;  /* 0x000000bf03177836 */ /* 0x040fe20000000000 */
[----:B-1----:R-:W1:Y:S01]  /*3530*/  MUFU.RCP R4, R4 ;  /* 0x0000000400047308 */ /* 0x002e620000001000 */
[C---:B------:R-:W-:Y:S01]  /*3540*/  VIADD R22, R3.reuse, 0xc0 ;  /* 0x000000c003167836 */ /* 0x040fe20000000000 */
[----:B------:R-:W-:Y:S01]  /*3550*/  ULDC.64 UR6, c[0x0][0x218] ;  /* 0x0000860000067ab9 */ /* 0x000fe20000000a00 */
[C---:B------:R-:W-:Y:S01]  /*3560*/  VIADD R30, R3.reuse, 0xb8 ;  /* 0x000000b8031e7836 */ /* 0x040fe20000000000 */
[----:B------:R-:W-:Y:S01]  /*3570*/  ULDC.64 UR8, c[0x0][0x210] ;  /* 0x0000840000087ab9 */ /* 0x000fe20000000a00 */
[----:B------:R-:W-:-:S02]  /*3580*/  VIADD R35, R3, 0xb7 ;  /* 0x000000b703237836 */ /* 0x000fc40000000000 */
[C---:B------:R-:W-:Y:S02]  /*3590*/  VIADD R31, R3.reuse, 0xb6 ;  /* 0x000000b6031f7836 */ /* 0x040fe40000000000 */
[C---:B------:R-:W-:Y:S02]  /*35a0*/  VIADD R27, R3.reuse, 0xb2 ;  /* 0x000000b2031b7836 */ /* 0x040fe40000000000 */
[C---:B------:R-:W-:Y:S01]  /*35b0*/  VIADD R49, R3.reuse, 0xac ;  /* 0x000000ac03317836 */ /* 0x040fe20000000000 */
[----:B------:R-:W-:Y:S01]  /*35c0*/  IABS R24, R31 ;  /* 0x0000001f00187213 */ /* 0x000fe20000000000 */
[C---:B------:R-:W-:Y:S02]  /*35d0*/  VIADD R50, R3.reuse, 0xab ;  /* 0x000000ab03327836 */ /* 0x040fe40000000000 */
[C---:B------:R-:W-:Y:S01]  /*35e0*/  VIADD R44, R3.reuse, 0xa9 ;  /* 0x000000a9032c7836 */ /* 0x040fe20000000000 */
[----:B------:R-:W-:Y:S01]  /*35f0*/  IABS R40, R49 ;  /* 0x0000003100287213 */ /* 0x000fe20000000000 */
[----:B-1----:R-:W-:Y:S01]  /*3600*/  VIADD R4, R4, 0xffffffe ;  /* 0x0ffffffe04047836 */ /* 0x002fe20000000000 */
[----:B------:R-:W-:Y:S01]  /*3610*/  IABS R38, R50 ;  /* 0x0000003200267213 */ /* 0x000fe20000000000 */
[C---:B------:R-:W-:Y:S01]  /*3620*/  VIADD R46, R3.reuse, 0xa7 ;  /* 0x000000a7032e7836 */ /* 0x040fe20000000000 */
[----:B------:R-:W-:Y:S01]  /*3630*/  IABS R37, R44 ;  /* 0x0000002c00257213 */ /* 0x000fe20000000000 */
[----:B------:R-:W1:Y:S01]  /*3640*/  F2I.FTZ.U32.TRUNC.NTZ R5, R4 ;  /* 0x0000000400057305 */ /* 0x000e62000021f000 */
[----:B------:R-:W-:-:S02]  /*3650*/  VIADD R45, R3, 0xa8 ;  /* 0x000000a8032d7836 */ /* 0x000fc40000000000 */
[----:B------:R-:W-:Y:S01]  /*3660*/  IABS R36, R46 ;  /* 0x0000002e00247213 */ /* 0x000fe20000000000 */
[C---:B------:R-:W-:Y:S02]  /*3670*/  VIADD R47, R3.reuse, 0xa5 ;  /* 0x000000a5032f7836 */ /* 0x040fe40000000000 */
[----:B------:R-:W-:Y:S01]  /*3680*/  IABS R34, R45 ;  /* 0x0000002d00227213 */ /* 0x000fe20000000000 */
[----:B------:R-:W-:Y:S02]  /*3690*/  VIADD R48, R3, 0x27 ;  /* 0x0000002703307836 */ /* 0x000fe40000000000 */
[----:B-1----:R-:W-:-:S04]  /*36a0*/  IMAD.MOV R4, RZ, RZ, -R5 ;  /* 0x000000ffff047224 */ /* 0x002fc800078e0a05 */
[----:B------:R-:W-:Y:S02]  /*36b0*/  IMAD R51, R4, R39, RZ ;  /* 0x0000002704337224 */ /* 0x000fe400078e02ff */
[----:B------:R-:W-:-:S04]  /*36c0*/  IMAD.MOV.U32 R4, RZ, RZ, RZ ;  /* 0x000000ffff047224 */ /* 0x000fc800078e00ff */
[----:B------:R-:W-:-:S04]  /*36d0*/  IMAD.HI.U32 R51, R5, R51, R4 ;  /* 0x0000003305337227 */ /* 0x000fc800078e0004 */
[----:B------:R-:W-:Y:S02]  /*36e0*/  IMAD.MOV.U32 R4, RZ, RZ, R6 ;  /* 0x000000ffff047224 */ /* 0x000fe400078e0006 */
[----:B------:R-:W-:Y:S02]  /*36f0*/  IMAD.MOV.U32 R5, RZ, RZ, R7 ;  /* 0x000000ffff057224 */ /* 0x000fe400078e0007 */
[----:B------:R-:W-:-:S04]  /*3700*/  IMAD.HI.U32 R6, R51, R4, RZ ;  /* 0x0000000433067227 */ /* 0x000fc800078e00ff */
[----:B------:R-:W-:Y:S02]  /*3710*/  IMAD.MOV R6, RZ, RZ, -R6 ;  /* 0x000000ffff067224 */ /* 0x000fe400078e0a06 */
[----:B------:R-:W-:-:S04]  /*3720*/  IMAD.HI.U32 R7, R51, R5, RZ ;  /* 0x0000000533077227 */ /* 0x000fc800078e00ff */
[----:B------:R-:W-:Y:S01]  /*3730*/  IMAD R4, R39, R6, R4 ;  /* 0x0000000627047224 */ /* 0x000fe200078e0204 */
[----:B------:R-:W-:Y:S01]  /*3740*/  IABS R6, R59 ;  /* 0x0000003b00067213 */ /* 0x000fe20000000000 */
[----:B------:R-:W-:Y:S02]  /*3750*/  IMAD.MOV R7, RZ, RZ, -R7 ;  /* 0x000000ffff077224 */ /* 0x000fe400078e0a07 */
[----:B------:R-:W-:Y:S01]  /*3760*/  IMAD.HI.U32 R9, R51, R8, RZ ;  /* 0x0000000833097227 */ /* 0x000fe200078e00ff */
[----:B------:R-:W-:-:S03]  /*3770*/  ISETP.GT.U32.AND P2, PT, R39, R4, PT ;  /* 0x000000042700720c */ /* 0x000fc60003f44070 */
[----:B------:R-:W-:Y:S01]  /*3780*/  IMAD R5, R39, R7, R5 ;  /* 0x0000000727057224 */ /* 0x000fe200078e0205 */
[----:B------:R-:W-:Y:S01]  /*3790*/  IABS R7, R60 ;  /* 0x0000003c00077213 */ /* 0x000fe20000000000 */
[----:B------:R-:W-:Y:S02]  /*37a0*/  IMAD.MOV R9, RZ, RZ, -R9 ;  /* 0x000000ffff097224 */ /* 0x000fe400078e0a09 */
[----:B------:R-:W-:Y:S01]  /*37b0*/  IMAD.HI.U32 R26, R51, R24, RZ ;  /* 0x00000018331a7227 */ /* 0x000fe200078e00ff */
[----:B------:R-:W-:-:S03]  /*37c0*/  ISETP.GT.U32.AND P0, PT, R39, R5, PT ;  /* 0x000000052700720c */ /* 0x000fc60003f04070 */
[----:B------:R-:W-:Y:S02]  /*37d0*/  IMAD R0, R39, R9, R8 ;  /* 0x0000000927007224 */ /* 0x000fe400078e0208 */
[----:B------:R-:W-:Y:S02]  /*37e0*/  @!P2 IMAD.IADD R4, R4, 0x1, -R39 ;  /* 0x000000010404a824 */ /* 0x000fe400078e0a27 */
[----:B------:R-:W-:Y:S01]  /*37f0*/  IMAD.HI.U32 R8, R51, R6, RZ ;  /* 0x0000000633087227 */ /* 0x000fe200078e00ff */
[C---:B------:R-:W-:Y:S02]  /*3800*/  ISETP.GT.U32.AND P2, PT, R39.reuse, R0, PT ;  /* 0x000000002700720c */ /* 0x040fe40003f44070 */
[----:B------:R-:W-:Y:S01]  /*3810*/  ISETP.GT.U32.AND P6, PT, R39, R4, PT ;  /* 0x000000042700720c */ /* 0x000fe20003fc4070 */
[----:B------:R-:W-:-:S04]  /*3820*/  IMAD.HI.U32 R9, R51, R7, RZ ;  /* 0x0000000733097227 */ /* 0x000fc800078e00ff */
[----:B------:R-:W-:Y:S02]  /*3830*/  IMAD.MOV R8, RZ, RZ, -R8 ;  /* 0x000000ffff087224 */ /* 0x000fe400078e0a08 */
[----:B------:R-:W-:Y:S02]  /*3840*/  IMAD.MOV R9, RZ, RZ, -R9 ;  /* 0x000000ffff097224 */ /* 0x000fe400078e0a09 */
[----:B------:R-:W-:Y:S01]  /*3850*/  IMAD R6, R39, R8, R6 ;  /* 0x0000000827067224 */ /* 0x000fe200078e0206 */
[----:B------:R-:W-:Y:S01]  /*3860*/  IABS R8, R54 ;  /* 0x0000003600087213 */ /* 0x000fe20000000000 */
[----:B------:R-:W-:Y:S01]  /*3870*/  @!P0 IMAD.IADD R5, R5, 0x1, -R39 ;  /* 0x0000000105058824 */ /* 0x000fe200078e0a27 */
[----:B------:R-:W-:Y:S01]  /*3880*/  ISETP.GE.AND P0, PT, R2, RZ, PT ;  /* 0x000000ff0200720c */ /* 0x000fe20003f06270 */
[C---:B------:R-:W-:Y:S01]  /*3890*/  IMAD R7, R39.reuse, R9, R7 ;  /* 0x0000000927077224 */ /* 0x040fe200078e0207 */
[C---:B------:R-:W-:Y:S01]  /*38a0*/  ISETP.GT.U32.AND P3, PT, R39.reuse, R6, PT ;  /* 0x000000062700720c */ /* 0x040fe20003f64070 */
[----:B------:R-:W-:Y:S01]  /*38b0*/  @!P6 IMAD.IADD R4, R4, 0x1, -R39 ;  /* 0x000000010404e824 */ /* 0x000fe200078e0a27 */
[----:B------:R-:W-:Y:S01]  /*38c0*/  ISETP.GT.U32.AND P5, PT, R39, R5, PT ;  /* 0x000000052700720c */ /* 0x000fe20003fa4070 */
[----:B------:R-:W-:Y:S01]  /*38d0*/  IMAD.HI.U32 R2, R51, R10, RZ ;  /* 0x0000000a33027227 */ /* 0x000fe200078e00ff */
[----:B------:R-:W-:-:S02]  /*38e0*/  ISETP.GT.U32.AND P6, PT, R39, R7, PT ;  /* 0x000000072700720c */ /* 0x000fc40003fc4070 */
[----:B------:R-:W-:Y:S01]  /*38f0*/  IABS R9, R55 ;  /* 0x0000003700097213 */ /* 0x000fe20000000000 */
[----:B------:R-:W-:Y:S02]  /*3900*/  IMAD.MOV R2, RZ, RZ, -R2 ;  /* 0x000000ffff027224 */ /* 0x000fe400078e0a02 */
[--C-:B------:R-:W-:Y:S01]  /*3910*/  @!P2 IMAD.IADD R0, R0, 0x1, -R39.reuse ;  /* 0x000000010000a824 */ /* 0x100fe200078e0a27 */
[----:B------:R-:W-:Y:S01]  /*3920*/  ISETP.GE.AND P2, PT, R60, RZ, PT ;  /* 0x000000ff3c00720c */ /* 0x000fe20003f46270 */
[C---:B------:R-:W-:Y:S01]  /*3930*/  IMAD R10, R39.reuse, R2, R10 ;  /* 0x00000002270a7224 */ /* 0x040fe200078e020a */
[----:B------:R-:W-:Y:S01]  /*3940*/  IABS R2, R53 ;  /* 0x0000003500027213 */ /* 0x000fe20000000000 */
[--C-:B------:R-:W-:Y:S01]  /*3950*/  @!P3 IMAD.IADD R6, R6, 0x1, -R39.reuse ;  /* 0x000000010606b824 */ /* 0x100fe200078e0a27 */
[----:B------:R-:W-:Y:S01]  /*3960*/  ISETP.GT.U32.AND P3, PT, R39, R0, PT ;  /* 0x000000002700720c */ /* 0x000fe20003f64070 */
[--C-:B------:R-:W-:Y:S01]  /*3970*/  @!P5 IMAD.IADD R5, R5, 0x1, -R39.reuse ;  /* 0x000000010505d824 */ /* 0x100fe200078e0a27 */
[----:B------:R-:W-:Y:S01]  /*3980*/  ISETP.GE.AND P5, PT, R59, RZ, PT ;  /* 0x000000ff3b00720c */ /* 0x000fe20003fa6270 */
[----:B------:R-:W-:Y:S01]  /*3990*/  @!P6 IMAD.IADD R7, R7, 0x1, -R39 ;  /* 0x000000010707e824 */ /* 0x000fe200078e0a27 */
[----:B------:R-:W-:Y:S01]  /*39a0*/  ISETP.GT.U32.AND P6, PT, R39, R6, PT ;  /* 0x000000062700720c */ /* 0x000fe20003fc4070 */
[----:B------:R-:W-:-:S02]  /*39b0*/  IMAD.MOV.U32 R12, RZ, RZ, R5 ;  /* 0x000000ffff0c7224 */ /* 0x000fc400078e0005 */
[----:B------:R-:W-:-:S04]  /*39c0*/  IMAD.HI.U32 R5, R51, R11, RZ ;  /* 0x0000000b33057227 */ /* 0x000fc800078e00ff */
[----:B------:R-:W-:Y:S02]  /*39d0*/  IMAD.MOV R5, RZ, RZ, -R5 ;  /* 0x000000ffff057224 */ /* 0x000fe400078e0a05 */
[----:B------:R-:W-:Y:S01]  /*39e0*/  @!P0 IMAD.MOV R4, RZ, RZ, -R4 ;  /* 0x000000ffff048224 */ /* 0x000fe200078e0a04 */
[C---:B------:R-:W-:Y:S01]  /*39f0*/  ISETP.GT.U32.AND P0, PT, R39.reuse, R10, PT ;  /* 0x0000000a2700720c */ /* 0x040fe20003f04070 */
[----:B------:R-:W-:Y:S02]  /*3a00*/  IMAD R5, R39, R5, R11 ;  /* 0x0000000527057224 */ /* 0x000fe400078e020b */
[----:B------:R-:W-:Y:S02]  /*3a10*/  @!P6 IMAD.IADD R6, R6, 0x1, -R39 ;  /* 0x000000010606e824 */ /* 0x000fe400078e0a27 */
[----:B------:R-:W-:Y:S01]  /*3a20*/  IMAD.HI.U32 R11, R51, R2, RZ ;  /* 0x00000002330b7227 */ /* 0x000fe200078e00ff */
[----:B------:R-:W-:-:S03]  /*3a30*/  ISETP.GT.U32.AND P6, PT, R39, R5, PT ;  /* 0x000000052700720c */ /* 0x000fc60003fc4070 */
[----:B------:R-:W-:Y:S02]  /*3a40*/  IMAD.MOV R11, RZ, RZ, -R11 ;  /* 0x000000ffff0b7224 */ /* 0x000fe400078e0a0b */
[----:B------:R-:W-:Y:S01]  /*3a50*/  @!P1 IMAD.MOV R12, RZ, RZ, -R12 ;  /* 0x000000ffff0c9224 */ /* 0x000fe200078e0a0c */
[C---:B------:R-:W-:Y:S01]  /*3a60*/  ISETP.GT.U32.AND P1, PT, R39.reuse, R7, PT ;  /* 0x000000072700720c */ /* 0x040fe20003f24070 */
[----:B------:R-:W-:Y:S02]  /*3a70*/  IMAD R2, R39, R11, R2 ;  /* 0x0000000b27027224 */ /* 0x000fe400078e0202 */
[--C-:B------:R-:W-:Y:S01]  /*3a80*/  @!P3 IMAD.IADD R0, R0, 0x1, -R39.reuse ;  /* 0x000000010000b824 */ /* 0x100fe200078e0a27 */
[----:B------:R1:W-:Y:S01]  /*3a90*/  STL [R1+0x430], R12 ;  /* 0x0004300c01007387 */ /* 0x0003e20000100800 */
[--C-:B------:R-:W-:Y:S01]  /*3aa0*/  @!P0 IMAD.IADD R10, R10, 0x1, -R39.reuse ;  /* 0x000000010a0a8824 */ /* 0x100fe200078e0a27 */
[----:B------:R-:W-:Y:S01]  /*3ab0*/  ISETP.GE.AND P3, PT, R15, RZ, PT ;  /* 0x000000ff0f00720c */ /* 0x000fe20003f66270 */
[--C-:B------:R-:W-:Y:S01]  /*3ac0*/  @!P6 IMAD.IADD R5, R5, 0x1, -R39.reuse ;  /* 0x000000010505e824 */ /* 0x100fe200078e0a27 */
[C---:B------:R-:W-:Y:S01]  /*3ad0*/  ISETP.GT.U32.AND P6, PT, R39.reuse, R2, PT ;  /* 0x000000022700720c */ /* 0x040fe20003fc4070 */
[----:B------:R-:W-:Y:S01]  /*3ae0*/  @!P4 IMAD.MOV R0, RZ, RZ, -R0 ;  /* 0x000000ffff00c224 */ /* 0x000fe200078e0a00 */
[----:B------:R2:W-:Y:S01]  /*3af0*/  STL [R1+0x42c], R4 ;  /* 0x00042c0401007387 */ /* 0x0005e20000100800 */
[----:B------:R-:W-:Y:S01]  /*3b00*/  ISETP.GT.U32.AND P4, PT, R39, R10, PT ;  /* 0x0000000a2700720c */ /* 0x000fe20003f84070 */
[----:B------:R-:W-:Y:S01]  /*3b10*/  @!P5 IMAD.MOV R6, RZ, RZ, -R6 ;  /* 0x000000ffff06d224 */ /* 0x000fe200078e0a06 */
[----:B------:R-:W-:Y:S01]  /*3b20*/  ISETP.GE.AND P0, PT, R53, RZ, PT ;  /* 0x000000ff3500720c */ /* 0x000fe20003f06270 */
[----:B------:R-:W-:Y:S01]  /*3b30*/  @!P1 IMAD.IADD R7, R7, 0x1, -R39 ;  /* 0x0000000107079824 */ /* 0x000fe200078e0a27 */
[----:B------:R-:W-:Y:S01]  /*3b40*/  ISETP.GE.AND P1, PT, R52, RZ, PT ;  /* 0x000000ff3400720c */ /* 0x000fe20003f26270 */
[----:B-1----:R-:W-:Y:S01]  /*3b50*/  IMAD.HI.U32 R12, R51, R9, RZ ;  /* 0x00000009330c7227 */ /* 0x002fe200078e00ff */
[----:B------:R-:W-:Y:S01]  /*3b60*/  STL [R1+0x428], R0 ;  /* 0x0004280001007387 */ /* 0x000fe20000100800 */
[----:B------:R-:W-:-:S02]  /*3b70*/  ISETP.GT.U32.AND P5, PT, R39, R5, PT ;  /* 0x000000052700720c */ /* 0x000fc40003fa4070 */
[----:B--2---:R-:W-:Y:S01]  /*3b80*/  IMAD.HI.U32 R4, R51, R8, RZ ;  /* 0x0000000833047227 */ /* 0x004fe200078e00ff */
[----:B------:R1:W-:Y:S03]  /*3b90*/  STL [R1+0x424], R6 ;  /* 0x0004240601007387 */ /* 0x0003e60000100800 */
[----:B------:R-:W-:Y:S02]  /*3ba0*/  VIADD R52, R3, 0xf5 ;  /* 0x000000f503347836 */ /* 0x000fe40000000000 */
[----:B------:R-:W-:Y:S02]  /*3bb0*/  IMAD.MOV R4, RZ, RZ, -R4 ;  /* 0x000000ffff047224 */ /* 0x000fe400078e0a04 */
[----:B------:R-:W-:Y:S02]  /*3bc0*/  IMAD.MOV R12, RZ, RZ, -R12 ;  /* 0x000000ffff0c7224 */ /* 0x000fe400078e0a0c */
[----:B------:R-:W-:Y:S01]  /*3bd0*/  @!P6 IMAD.IADD R2, R2, 0x1, -R39 ;  /* 0x000000010202e824 */ /* 0x000fe200078e0a27 */
[----:B-1----:R-:W-:Y:S01]  /*3be0*/  IABS R6, R52 ;  /* 0x0000003400067213 */ /* 0x002fe20000000000 */
[----:B------:R-:W-:-:S02]  /*3bf0*/  IMAD R4, R39, R4, R8 ;  /* 0x0000000427047224 */ /* 0x000fc400078e0208 */
[C---:B------:R-:W-:Y:S01]  /*3c00*/  IMAD R9, R39.reuse, R12, R9 ;  /* 0x0000000c27097224 */ /* 0x040fe200078e0209 */
[----:B------:R-:W-:Y:S01]  /*3c10*/  ISETP.GT.U32.AND P6, PT, R39, R2, PT ;  /* 0x000000022700720c */ /* 0x000fe20003fc4070 */
[----:B------:R-:W-:-:S04]  /*3c20*/  IMAD.HI.U32 R11, R51, R6, RZ ;  /* 0x00000006330b7227 */ /* 0x000fc800078e00ff */
[----:B------:R-:W-:Y:S01]  /*3c30*/  @!P2 IMAD.MOV R7, RZ, RZ, -R7 ;  /* 0x000000ffff07a224 */ /* 0x000fe200078e0a07 */
[C---:B------:R-:W-:Y:S01]  /*3c40*/  ISETP.GT.U32.AND P2, PT, R39.reuse, R4, PT ;  /* 0x000000042700720c */ /* 0x040fe20003f44070 */
[----:B------:R-:W-:Y:S01]  /*3c50*/  @!P4 IMAD.IADD R10, R10, 0x1, -R39 ;  /* 0x000000010a0ac824 */ /* 0x000fe200078e0a27 */
[----:B------:R-:W-:Y:S01]  /*3c60*/  ISETP.GT.U32.AND P4, PT, R39, R9, PT ;  /* 0x000000092700720c */ /* 0x000fe20003f84070 */
[C---:B------:R-:W-:Y:S01]  /*3c70*/  VIADD R15, R3.reuse, 0xf3 ;  /* 0x000000f3030f7836 */ /* 0x040fe20000000000 */
[----:B------:R1:W-:Y:S01]  /*3c80*/  STL [R1+0x420], R7 ;  /* 0x0004200701007387 */ /* 0x0003e20000100800 */
[----:B------:R-:W-:Y:S02]  /*3c90*/  IMAD.MOV R11, RZ, RZ, -R11 ;  /* 0x000000ffff0b7224 */ /* 0x000fe400078e0a0b */
[----:B------:R-:W-:Y:S01]  /*3ca0*/  VIADD R53, R3, 0xf4 ;  /* 0x000000f403357836 */ /* 0x000fe20000000000 */
[----:B------:R-:W-:Y:S01]  /*3cb0*/  IABS R8, R15 ;  /* 0x0000000f00087213 */ /* 0x000fe20000000000 */
[----:B------:R-:W-:-:S02]  /*3cc0*/  IMAD R6, R39, R11, R6 ;  /* 0x0000000b27067224 */ /* 0x000fc400078e0206 */
[----:B------:R-:W-:Y:S01]  /*3cd0*/  @!P6 IMAD.IADD R2, R2, 0x1, -R39 ;  /* 0x000000010202e824 */ /* 0x000fe200078e0a27 */
[----:B------:R-:W-:Y:S01]  /*3ce0*/  IABS R0, R53 ;  /* 0x0000003500007213 */ /* 0x000fe20000000000 */
[----:B------:R-:W-:Y:S01]  /*3cf0*/  IMAD.HI.U32 R11, R51, R8, RZ ;  /* 0x00000008330b7227 */ /* 0x000fe200078e00ff */
[----:B------:R-:W-:-:S03]  /*3d00*/  ISETP.GT.U32.AND P6, PT, R39, R6, PT ;  /* 0x000000062700720c */ /* 0x000fc60003fc4070 */
[--C-:B------:R-:W-:Y:S02]  /*3d10*/  @!P2 IMAD.IADD R4, R4, 0x1, -R39.reuse ;  /* 0x000000010404a824 */ /* 0x100fe400078e0a27 */
[----:B------:R-:W-:Y:S02]  /*3d20*/  @!P4 IMAD.IADD R9, R9, 0x1, -R39 ;  /* 0x000000010909c824 */ /* 0x000fe400078e0a27 */
[----:B------:R-:W-:Y:S01]  /*3d30*/  IMAD.MOV R11, RZ, RZ, -R11 ;  /* 0x000000ffff0b7224 */ /* 0x000fe200078e0a0b */
[----:B------:R-:W-:Y:S01]  /*3d40*/  ISETP.GT.U32.AND P2, PT, R39, R4, PT ;  /* 0x000000042700720c */ /* 0x000fe20003f44070 */
[----:B-1----:R-:W-:Y:S01]  /*3d50*/  IMAD.HI.U32 R7, R51, R0, RZ ;  /* 0x0000000033077227 */ /* 0x002fe200078e00ff */
[----:B------:R-:W-:-:S03]  /*3d60*/  ISETP.GT.U32.AND P4, PT, R39, R9, PT ;  /* 0x000000092700720c */ /* 0x000fc60003f84070 */
[C---:B------:R-:W-:Y:S02]  /*3d70*/  IMAD R8, R39.reuse, R11, R8 ;  /* 0x0000000b27087224 */ /* 0x040fe400078e0208 */
[----:B------:R-:W-:Y:S02]  /*3d80*/  IMAD.MOV R7, RZ, RZ, -R7 ;  /* 0x000000ffff077224 */ /* 0x000fe400078e0a07 */
[--C-:B------:R-:W-:Y:S01]  /*3d90*/  @!P6 IMAD.IADD R6, R6, 0x1, -R39.reuse ;  /* 0x000000010606e824 */ /* 0x100fe200078e0a27 */
[----:B------:R-:W-:Y:S01]  /*3da0*/  ISETP.GT.U32.AND P6, PT, R39, R8, PT ;  /* 0x000000082700720c */ /* 0x000fe20003fc4070 */
[----:B------:R-:W-:Y:S01]  /*3db0*/  @!P5 IMAD.IADD R5, R5, 0x1, -R39 ;  /* 0x000000010505d824 */ /* 0x000fe200078e0a27 */
[----:B------:R-:W-:Y:S01]  /*3dc0*/  ISETP.GE.AND P5, PT, R54, RZ, PT ;  /* 0x000000ff3600720c */ /* 0x000fe20003fa6270 */
[----:B------:R-:W-:Y:S02]  /*3dd0*/  IMAD R0, R39, R7, R0 ;  /* 0x0000000727007224 */ /* 0x000fe400078e0200 */
[----:B------:R-:W-:-:S02]  /*3de0*/  VIADD R54, R3, 0xf2 ;  /* 0x000000f203367836 */ /* 0x000fc40000000000 */
[--C-:B------:R-:W-:Y:S01]  /*3df0*/  @!P2 IMAD.IADD R4, R4, 0x1, -R39.reuse ;  /* 0x000000010404a824 */ /* 0x100fe200078e0a27 */
[----:B------:R-:W-:Y:S01]  /*3e00*/  ISETP.GT.U32.AND P2, PT, R39, R0, PT ;  /* 0x000000002700720c */ /* 0x000fe20003f44070 */
[--C-:B------:R-:W-:Y:S01]  /*3e10*/  @!P4 IMAD.IADD R9, R9, 0x1, -R39.reuse ;  /* 0x000000010909c824 */ /* 0x100fe200078e0a27 */
[----:B------:R-:W-:Y:S01]  /*3e20*/  ISETP.GE.AND P4, PT, R52, RZ, PT ;  /* 0x000000ff3400720c */ /* 0x000fe20003f86270 */
[----:B------:R-:W-:Y:S01]  /*3e30*/  VIADD R52, R3, 0xf0 ;  /* 0x000000f003347836 */ /* 0x000fe20000000000 */
[----:B------:R-:W-:Y:S01]  /*3e40*/  IABS R7, R54 ;  /* 0x0000003600077213 */ /* 0x000fe20000000000 */
[----:B------:R-:W-:Y:S01]  /*3e50*/  @!P3 IMAD.MOV R10, RZ, RZ, -R10 ;  /* 0x000000ffff0ab224 */ /* 0x000fe200078e0a0a */
[----:B------:R-:W-:Y:S01]  /*3e60*/  ISETP.GE.AND P3, PT, R55, RZ, PT ;  /* 0x000000ff3700720c */ /* 0x000fe20003f66270 */
[----:B------:R-:W-:Y:S01]  /*3e70*/  VIADD R55, R3, 0xf1 ;  /* 0x000000f103377836 */ /* 0x000fe20000000000 */
[----:B------:R-:W-:Y:S01]  /*3e80*/  IABS R12, R52 ;  /* 0x00000034000c7213 */ /* 0x000fe20000000000 */
[----:B------:R-:W-:Y:S01]  /*3e90*/  @!P6 IMAD.IADD R8, R8, 0x1, -R39 ;  /* 0x000000010808e824 */ /* 0x000fe200078e0a27 */
[----:B------:R1:W-:Y:S01]  /*3ea0*/  STL [R1+0x41c], R10 ;  /* 0x00041c0a01007387 */ /* 0x0003e20000100800 */
[----:B------:R-:W-:-:S02]  /*3eb0*/  IMAD.MOV.U32 R14, RZ, RZ, R5 ;  /* 0x000000ffff0e7224 */ /* 0x000fc400078e0005 */
[----:B------:R-:W-:Y:S01]  /*3ec0*/  IMAD.HI.U32 R13, R51, R7, RZ ;  /* 0x00000007330d7227 */ /* 0x000fe200078e00ff */
[----:B------:R-:W-:-:S03]  /*3ed0*/  ISETP.GT.U32.AND P6, PT, R39, R8, PT ;  /* 0x000000082700720c */ /* 0x000fc60003fc4070 */
[----:B------:R-:W-:Y:S01]  /*3ee0*/  @!P1 IMAD.MOV R14, RZ, RZ, -R14 ;  /* 0x000000ffff0e9224 */ /* 0x000fe200078e0a0e */
[----:B------:R-:W-:Y:S01]  /*3ef0*/  ISETP.GT.U32.AND P1, PT, R39, R6, PT ;  /* 0x000000062700720c */ /* 0x000fe20003f24070 */
[----:B------:R-:W-:Y:S01]  /*3f00*/  IMAD.MOV R13, RZ, RZ, -R13 ;  /* 0x000000ffff0d7224 */ /* 0x000fe200078e0a0d */
[----:B-1----:R-:W-:Y:S01]  /*3f10*/  IABS R10, R55 ;  /* 0x00000037000a7213 */ /* 0x002fe20000000000 */
[----:B------:R-:W-:Y:S01]  /*3f20*/  IMAD.HI.U32 R5, R51, R12, RZ ;  /* 0x0000000c33057227 */ /* 0x000fe200078e00ff */
[----:B------:R-:W-:Y:S03]  /*3f30*/  STL [R1+0x418], R14 ;  /* 0x0004180e01007387 */ /* 0x000fe60000100800 */
[----:B------:R-:W-:Y:S01]  /*3f40*/  @!P2 IMAD.IADD R0, R0, 0x1, -R39 ;  /* 0x000000010000a824 */ /* 0x000fe200078e0a27 */
[----:B------:R-:W-:Y:S01]  /*3f50*/  ISETP.GE.AND P2, PT, R53, RZ, PT ;  /* 0x000000ff3500720c */ /* 0x000fe20003f46270 */
[----:B------:R-:W-:-:S04]  /*3f60*/  IMAD.HI.U32 R11, R51, R10, RZ ;  /* 0x0000000a330b7227 */ /* 0x000fc800078e00ff */
[C---:B------:R-:W-:Y:S02]  /*3f70*/  IMAD R7, R39.reuse, R13, R7 ;  /* 0x0000000d27077224 */ /* 0x040fe400078e0207 */
[----:B------:R-:W-:Y:S02]  /*3f80*/  IMAD.MOV R5, RZ, RZ, -R5 ;  /* 0x000000ffff057224 */ /* 0x000fe400078e0a05 */
[----:B------:R-:W-:Y:S01]  /*3f90*/  @!P0 IMAD.MOV R2, RZ, RZ, -R2 ;  /* 0x000000ffff028224 */ /* 0x000fe200078e0a02 */
[C---:B------:R-:W-:Y:S01]  /*3fa0*/  ISETP.GT.U32.AND P0, PT, R39.reuse, R0, PT ;  /* 0x000000002700720c */ /* 0x040fe20003f04070 */
[----:B------:R-:W-:Y:S02]  /*3fb0*/  IMAD.MOV R11, RZ, RZ, -R11 ;  /* 0x000000ffff0b7224 */ /* 0x000fe400078e0a0b */
[----:B------:R-:W-:Y:S01]  /*3fc0*/  @!P5 IMAD.MOV R4, RZ, RZ, -R4 ;  /* 0x000000ffff04d224 */ /* 0x000fe200078e0a04 */
[C---:B------:R-:W-:Y:S01]  /*3fd0*/  ISETP.GT.U32.AND P5, PT, R39.reuse, R7, PT ;  /* 0x000000072700720c */ /* 0x040fe20003fa4070 */
[C---:B------:R-:W-:Y:S01]  /*3fe0*/  IMAD R5, R39.reuse, R5, R12 ;  /* 0x0000000527057224 */ /* 0x040fe200078e020c */
[----:B------:R1:W-:Y:S01]  /*3ff0*/  STL [R1+0x414], R2 ;  /* 0x0004140201007387 */ /* 0x0003e20000100800 */
[----:B------:R-:W-:-:S02]  /*4000*/  IMAD R11, R39, R11, R10 ;  /* 0x0000000b270b7224 */ /* 0x000fc400078e020a */
[--C-:B------:R-:W-:Y:S01]  /*4010*/  @!P6 IMAD.IADD R8, R8, 0x1, -R39.reuse ;  /* 0x000000010808e824 */ /* 0x100fe200078e0a27 */
[C---:B------:R-:W-:Y:S01]  /*4020*/  ISETP.GT.U32.AND P6, PT, R39.reuse, R5, PT ;  /* 0x000000052700720c */ /* 0x040fe20003fc4070 */
[----:B------:R-:W-:Y:S01]  /*4030*/  @!P1 IMAD.IADD R6, R6, 0x1, -R39 ;  /* 0x0000000106069824 */ /* 0x000fe200078e0a27 */
[----:B------:R2:W-:Y:S01]  /*4040*/  STL [R1+0x410], R4 ;  /* 0x0004100401007387 */ /* 0x0005e20000100800 */
[----:B------:R-:W-:Y:S01]  /*4050*/  ISETP.GT.U32.AND P1, PT, R39, R11, PT ;  /* 0x0000000b2700720c */ /* 0x000fe20003f24070 */
[----:B------:R-:W-:Y:S02]  /*4060*/  VIADD R53, R3, 0xef ;  /* 0x000000ef03357836 */ /* 0x000fe40000000000 */
[----:B-1----:R-:W-:Y:S02]  /*4070*/  IMAD.MOV.U32 R2, RZ, RZ, R9 ;  /* 0x000000ffff027224 */ /* 0x002fe400078e0009 */
[----:B------:R-:W-:Y:S01]  /*4080*/  @!P0 IMAD.IADD R0, R0, 0x1, -R39 ;  /* 0x0000000100008824 */ /* 0x000fe200078e0a27 */
[----:B------:R-:W-:Y:S01]  /*4090*/  ISETP.GE.AND P0, PT, R54, RZ, PT ;  /* 0x000000ff3600720c */ /* 0x000fe20003f06270 */
[----:B------:R-:W-:Y:S01]  /*40a0*/  @!P3 IMAD.MOV R2, RZ, RZ, -R2 ;  /* 0x000000ffff02b224 */ /* 0x000fe200078e0a02 */
[----:B------:R-:W-:Y:S01]  /*40b0*/  IABS R10, R53 ;  /* 0x00000035000a7213 */ /* 0x000fe20000000000 */
[----:B--2---:R-:W-:Y:S01]  /*40c0*/  IMAD.MOV.U32 R4, RZ, RZ, R6 ;  /* 0x000000ffff047224 */ /* 0x004fe200078e0006 */
[----:B------:R-:W-:Y:S01]  /*40d0*/  ISETP.GE.AND P3, PT, R15, RZ, PT ;  /* 0x000000ff0f00720c */ /* 0x000fe20003f66270 */
[----:B------:R-:W-:Y:S01]  /*40e0*/  VIADD R54, R3, 0xee ;  /* 0x000000ee03367836 */ /* 0x000fe20000000000 */
[----:B------:R1:W-:Y:S01]  /*40f0*/  STL [R1+0x40c], R2 ;  /* 0x00040c0201007387 */ /* 0x0003e20000100800 */
[----:B------:R-:W-:-:S02]  /*4100*/  @!P4 IMAD.MOV R4, RZ, RZ, -R4 ;  /* 0x000000ffff04c224 */ /* 0x000fc400078e0a04 */
[--C-:B------:R-:W-:Y:S01]  /*4110*/  @!P5 IMAD.IADD R7, R7, 0x1, -R39.reuse ;  /* 0x000000010707d824 */ /* 0x100fe200078e0a27 */
[----:B------:R-:W-:Y:S01]  /*4120*/  ISETP.GE.AND P5, PT, R55, RZ, PT ;  /* 0x000000ff3700720c */ /* 0x000fe20003fa6270 */
[--C-:B------:R-:W-:Y:S01]  /*4130*/  @!P6 IMAD.IADD R5, R5, 0x1, -R39.reuse ;  /* 0x000000010505e824 */ /* 0x100fe200078e0a27 */
[----:B------:R2:W-:Y:S01]  /*4140*/  STL [R1+0x408], R4 ;  /* 0x0004080401007387 */ /* 0x0005e20000100800 */
[----:B------:R-:W-:Y:S01]  /*4150*/  @!P1 IMAD.IADD R11, R11, 0x1, -R39 ;  /* 0x000000010b0b9824 */ /* 0x000fe200078e0a27 */
[C---:B------:R-:W-:Y:S01]  /*4160*/  ISETP.GT.U32.AND P4, PT, R39.reuse, R7, PT ;  /* 0x000000072700720c */ /* 0x040fe20003f84070 */
[----:B------:R-:W-:Y:S01]  /*4170*/  IMAD.MOV.U32 R9, RZ, RZ, R0 ;  /* 0x000000ffff097224 */ /* 0x000fe200078e0000 */
[----:B------:R-:W-:Y:S01]  /*4180*/  ISETP.GT.U32.AND P6, PT, R39, R5, PT ;  /* 0x000000052700720c */ /* 0x000fe20003fc4070 */
[----:B-1----:R-:W-:Y:S01]  /*4190*/  IMAD.HI.U32 R2, R51, R10, RZ ;  /* 0x0000000a33027227 */ /* 0x002fe200078e00ff */
[----:B------:R-:W-:-:S03]  /*41a0*/  ISETP.GE.AND P1, PT, R52, RZ, PT ;  /* 0x000000ff3400720c */ /* 0x000fc60003f26270 */
[----:B------:R-:W-:Y:S01]  /*41b0*/  IMAD.MOV R2, RZ, RZ, -R2 ;  /* 0x000000ffff027224 */ /* 0x000fe200078e0a02 */
[----:B--2---:R-:W-:Y:S01]  /*41c0*/  IABS R4, R54 ;  /* 0x0000003600047213 */ /* 0x004fe20000000000 */
[----:B------:R-:W-:Y:S01]  /*41d0*/  @!P2 IMAD.MOV R9, RZ, RZ, -R9 ;  /* 0x000000ffff09a224 */ /* 0x000fe200078e0a09 */
[C---:B------:R-:W-:Y:S01]  /*41e0*/  ISETP.GT.U32.AND P2, PT, R39.reuse, R11, PT ;  /* 0x0000000b2700720c */ /* 0x040fe20003f44070 */
[----:B------:R-:W-:Y:S02]  /*41f0*/  IMAD R2, R39, R2, R10 ;  /* 0x0000000227027224 */ /* 0x000fe400078e020a */
[----:B------:R-:W-:Y:S01]  /*4200*/  IMAD.HI.U32 R0, R51, R4, RZ ;  /* 0x0000000433007227 */ /* 0x000fe200078e00ff */
[----:B------:R1:W-:Y:S03]  /*4210*/  STL [R1+0x404], R9 ;  /* 0x0004040901007387 */ /* 0x0003e60000100800 */
[----:B------:R-:W-:-:S02]  /*4220*/  IMAD.MOV R0, RZ, RZ, -R0 ;  /* 0x000000ffff007224 */ /* 0x000fc400078e0a00 */
[----:B------:R-:W-:Y:S02]  /*4230*/  VIADD R55, R3, 0xed ;  /* 0x000000ed03377836 */ /* 0x000fe40000000000 */
[--C-:B------:R-:W-:Y:S01]  /*4240*/  @!P4 IMAD.IADD R7, R7, 0x1, -R39.reuse ;  /* 0x000000010707c824 */ /* 0x100fe200078e0a27 */
[C---:B------:R-:W-:Y:S01]  /*4250*/  ISETP.GT.U32.AND P4, PT, R39.reuse, R2, PT ;  /* 0x000000022700720c */ /* 0x040fe20003f84070 */
[----:B------:R-:W-:Y:S01]  /*4260*/  IMAD R0, R39, R0, R4 ;  /* 0x0000000027007224 */ /* 0x000fe200078e0204 */
[----:B------:R-:W-:Y:S01]  /*4270*/  IABS R6, R55 ;  /* 0x0000003700067213 */ /* 0x000fe20000000000 */
[--C-:B------:R-:W-:Y:S02]  /*4280*/  @!P6 IMAD.IADD R5, R5, 0x1, -R39.reuse ;  /* 0x000000010505e824 */ /* 0x100fe400078e0a27 */
[----:B------:R-:W-:Y:S01]  /*4290*/  @!P3 IMAD.MOV R8, RZ, RZ, -R8 ;  /* 0x000000ffff08b224 */ /* 0x000fe200078e0a08 */
[----:B------:R-:W-:Y:S01]  /*42a0*/  ISETP.GT.U32.AND P6, PT, R39, R0, PT ;  /* 0x000000002700720c */ /* 0x000fe20003fc4070 */
[----:B------:R-:W-:Y:S01]  /*42b0*/  @!P2 IMAD.IADD R11, R11, 0x1, -R39 ;  /* 0x000000010b0ba824 */ /* 0x000fe200078e0a27 */
[----:B------:R-:W-:Y:S01]  /*42c0*/  ISETP.GE.AND P2, PT, R55, RZ, PT ;  /* 0x000000ff3700720c */ /* 0x000fe20003f46270 */
[----:B-1----:R-:W-:Y:S01]  /*42d0*/  IMAD.MOV.U32 R9, RZ, RZ, R7 ;  /* 0x000000ffff097224 */ /* 0x002fe200078e0007 */
[----:B------:R1:W-:Y:S01]  /*42e0*/  STL [R1+0x400], R8 ;  /* 0x0004000801007387 */ /* 0x0003e20000100800 */
[----:B------:R-:W-:Y:S01]  /*42f0*/  IMAD.HI.U32 R7, R51, R6, RZ ;  /* 0x0000000633077227 */ /* 0x000fe200078e00ff */
[----:B------:R-:W-:-:S03]  /*4300*/  ISETP.GE.AND P3, PT, R53, RZ, PT ;  /* 0x000000ff3500720c */ /* 0x000fc60003f66270 */
[----:B------:R-:W-:Y:S02]  /*4310*/  VIADD R55, R3, 0xec ;  /* 0x000000ec03377836 */ /* 0x000fe40000000000 */
[----:B------:R-:W-:Y:S02]  /*4320*/  IMAD.MOV.U32 R12, RZ, RZ, R11 ;  /* 0x000000ffff0c7224 */ /* 0x000fe400078e000b */
[----:B------:R-:W-:Y:S01]  /*4330*/  @!P4 IMAD.IADD R2, R2, 0x1, -R39 ;  /* 0x000000010202c824 */ /* 0x000fe200078e0a27 */
[----:B------:R-:W-:Y:S01]  /*4340*/  ISETP.GE.AND P4, PT, R55, RZ, PT ;  /* 0x000000ff3700720c */ /* 0x000fe20003f86270 */
[----:B-1----:R-:W-:Y:S01]  /*4350*/  IMAD.MOV R8, RZ, RZ, -R7 ;  /* 0x000000ffff087224 */ /* 0x002fe200078e0a07 */
[----:B------:R-:W-:Y:S01]  /*4360*/  IABS R7, R55 ;  /* 0x0000003700077213 */ /* 0x000fe20000000000 */
[----:B------:R-:W-:Y:S02]  /*4370*/  VIADD R52, R3, 0xeb ;  /* 0x000000eb03347836 */ /* 0x000fe40000000000 */
[----:B------:R-:W-:Y:S01]  /*4380*/  @!P0 IMAD.MOV R9, RZ, RZ, -R9 ;  /* 0x000000ffff098224 */ /* 0x000fe200078e0a09 */
[----:B------:R-:W-:Y:S01]  /*4390*/  ISETP.GE.AND P0, PT, R54, RZ, PT ;  /* 0x000000ff3600720c */ /* 0x000fe20003f06270 */
[----:B------:R-:W-:Y:S01]  /*43a0*/  @!P5 IMAD.MOV R12, RZ, RZ, -R12 ;  /* 0x000000ffff0cd224 */ /* 0x000fe200078e0a0c */
[----:B------:R-:W-:Y:S01]  /*43b0*/  IABS R4, R52 ;  /* 0x0000003400047213 */ /* 0x000fe20000000000 */
[----:B------:R-:W-:Y:S01]  /*43c0*/  @!P6 IMAD.IADD R0, R0, 0x1, -R39 ;  /* 0x000000010000e824 */ /* 0x000fe200078e0a27 */
[----:B------:R-:W-:Y:S01]  /*43d0*/  ISETP.GT.U32.AND P5, PT, R39, R2, PT ;  /* 0x000000022700720c */ /* 0x000fe20003fa4070 */
[----:B------:R-:W-:Y:S01]  /*43e0*/  IMAD.HI.U32 R11, R51, R7, RZ ;  /* 0x00000007330b7227 */ /* 0x000fe200078e00ff */
[----:B------:R-:W-:Y:S02]  /*43f0*/  STL [R1+0x3fc], R9 ;  /* 0x0003fc0901007387 */ /* 0x000fe40000100800 */
[C---:B------:R-:W-:Y:S01]  /*4400*/  ISETP.GT.U32.AND P6, PT, R39.reuse, R0, PT ;  /* 0x000000002700720c */ /* 0x040fe20003fc4070 */
[----:B------:R-:W-:Y:S01]  /*4410*/  IMAD R8, R39, R8, R6 ;  /* 0x0000000827087224 */ /* 0x000fe200078e0206 */
[----:B------:R1:W-:Y:S01]  /*4420*/  STL [R1+0x3e8], R12 ;  /* 0x0003e80c01007387 */ /* 0x0003e20000100800 */
[----:B------:R-:W-:-:S04]  /*4430*/  IMAD.HI.U32 R10, R51, R4, RZ ;  /* 0x00000004330a7227 */ /* 0x000fc800078e00ff */
[----:B------:R-:W-:Y:S02]  /*4440*/  IMAD.MOV R10, RZ, RZ, -R10 ;  /* 0x000000ffff0a7224 */ /* 0x000fe400078e0a0a */
[----:B------:R-:W-:Y:S02]  /*4450*/  @!P5 IMAD.IADD R2, R2, 0x1, -R39 ;  /* 0x000000010202d824 */ /* 0x000fe400078e0a27 */
[C---:B------:R-:W-:Y:S02]  /*4460*/  IMAD R4, R39.reuse, R10, R4 ;  /* 0x0000000a27047224 */ /* 0x040fe400078e0204 */
[----:B-1----:R-:W-:Y:S02]  /*4470*/  IMAD.MOV.U32 R12, RZ, RZ, R5 ;  /* 0x000000ffff0c7224 */ /* 0x002fe400078e0005 */
[----:B------:R-:W-:Y:S02]  /*4480*/  IMAD.MOV R5, RZ, RZ, -R11 ;  /* 0x000000ffff057224 */ /* 0x000fe400078e0a0b */
[----:B------:R-:W-:Y:S01]  /*4490*/  @!P1 IMAD.MOV R12, RZ, RZ, -R12 ;  /* 0x000000ffff0c9224 */ /* 0x000fe200078e0a0c */
[C---:B------:R-:W-:Y:S01]  /*44a0*/  ISETP.GT.U32.AND P1, PT, R39.reuse, R8, PT ;  /* 0x000000082700720c */ /* 0x040fe20003f24070 */
[----:B------:R-:W-:-:S02]  /*44b0*/  IMAD R5, R39, R5, R7 ;  /* 0x0000000527057224 */ /* 0x000fc400078e0207 */
[----:B------:R-:W-:Y:S01]  /*44c0*/  VIADD R15, R3, 0xe9 ;  /* 0x000000e9030f7836 */ /* 0x000fe20000000000 */
[----:B------:R-:W-:Y:S01]  /*44d0*/  STL [R1+0x3e4], R12 ;  /* 0x0003e40c01007387 */ /* 0x000fe20000100800 */
[--C-:B------:R-:W-:Y:S01]  /*44e0*/  @!P6 IMAD.IADD R0, R0, 0x1, -R39.reuse ;  /* 0x000000010000e824 */ /* 0x100fe200078e0a27 */
[----:B------:R-:W-:Y:S01]  /*44f0*/  ISETP.GT.U32.AND P5, PT, R39, R5, PT ;  /* 0x000000052700720c */ /* 0x000fe20003fa4070 */
[----:B------:R-:W-:Y:S01]  /*4500*/  VIADD R53, R3, 0xea ;  /* 0x000000ea03357836 */ /* 0x000fe20000000000 */
[----:B------:R-:W-:Y:S01]  /*4510*/  ISETP.GT.U32.AND P6, PT, R39, R4, PT ;  /* 0x000000042700720c */ /* 0x000fe20003fc4070 */
[C---:B------:R-:W-:Y:S01]  /*4520*/  VIADD R54, R3.reuse, 0xe8 ;  /* 0x000000e803367836 */ /* 0x040fe20000000000 */
[----:B------:R-:W-:Y:S01]  /*4530*/  IABS R9, R15 ;  /* 0x0000000f00097213 */ /* 0x000fe20000000000 */
[----:B------:R-:W-:Y:S01]  /*4540*/  VIADD R55, R3, 0xe7 ;  /* 0x000000e703377836 */ /* 0x000fe20000000000 */
[----:B------:R-:W-:Y:S01]  /*4550*/  IABS R6, R53 ;  /* 0x0000003500067213 */ /* 0x000fe20000000000 */
[----:B------:R-:W-:Y:S01]  /*4560*/  @!P1 IMAD.IADD R8, R8, 0x1, -R39 ;  /* 0x0000000108089824 */ /* 0x000fe200078e0a27 */
[----:B------:R-:W-:Y:S01]  /*4570*/  IABS R10, R54 ;  /* 0x00000036000a7213 */ /* 0x000fe20000000000 */
[----:B------:R-:W-:Y:S01]  /*4580*/  IMAD.HI.U32 R11, R51, R9, RZ ;  /* 0x00000009330b7227 */ /* 0x000fe200078e00ff */
[----:B------:R-:W-:-:S03]  /*4590*/  ISETP.GE.AND P1, PT, R52, RZ, PT ;  /* 0x000000ff3400720c */ /* 0x000fc60003f26270 */
[----:B------:R-:W-:Y:S01]  /*45a0*/  @!P5 IMAD.IADD R5, R5, 0x1, -R39 ;  /* 0x000000010505d824 */ /* 0x000fe200078e0a27 */
[----:B------:R-:W-:Y:S01]  /*45b0*/  ISETP.GT.U32.AND P5, PT, R39, R8, PT ;  /* 0x000000082700720c */ /* 0x000fe20003fa4070 */
[----:B------:R-:W-:Y:S02]  /*45c0*/  IMAD.MOV R11, RZ, RZ, -R11 ;  /* 0x000000ffff0b7224 */ /* 0x000fe400078e0a0b */
[----:B------:R-:W-:-:S04]  /*45d0*/  IMAD.HI.U32 R7, R51, R6, RZ ;  /* 0x0000000633077227 */ /* 0x000fc800078e00ff */
[----:B------:R-:W-:Y:S01]  /*45e0*/  @!P6 IMAD.IADD R4, R4, 0x1, -R39 ;  /* 0x000000010404e824 */ /* 0x000fe200078e0a27 */
[C---:B------:R-:W-:Y:S01]  /*45f0*/  ISETP.GT.U32.AND P6, PT, R39.reuse, R5, PT ;  /* 0x000000052700720c */ /* 0x040fe20003fc4070 */
[----:B------:R-:W-:Y:S02]  /*4600*/  IMAD R9, R39, R11, R9 ;  /* 0x0000000b27097224 */ /* 0x000fe400078e0209 */
[----:B------:R-:W-:-:S04]  /*4610*/  IMAD.HI.U32 R11, R51, R10, RZ ;  /* 0x0000000a330b7227 */ /* 0x000fc800078e00ff */
[----:B------:R-:W-:Y:S02]  /*4620*/  IMAD.MOV R7, RZ, RZ, -R7 ;  /* 0x000000ffff077224 */ /* 0x000fe400078e0a07 */
[----:B------:R-:W-:Y:S02]  /*4630*/  IMAD.MOV R11, RZ, RZ, -R11 ;  /* 0x000000ffff0b7224 */ /* 0x000fe400078e0a0b */
[C---:B------:R-:W-:Y:S01]  /*4640*/  IMAD R6, R39.reuse, R7, R6 ;  /* 0x0000000727067224 */ /* 0x040fe200078e0206 */
[----:B------:R-:W-:Y:S01]  /*4650*/  IABS R7, R55 ;  /* 0x0000003700077213 */ /* 0x000fe20000000000 */
[C---:B------:R-:W-:Y:S02]  /*4660*/  IMAD R10, R39.reuse, R11, R10 ;  /* 0x0000000b270a7224 */ /* 0x040fe400078e020a */
[--C-:B------:R-:W-:Y:S01]  /*4670*/  @!P5 IMAD.IADD R8, R8, 0x1, -R39.reuse ;  /* 0x000000010808d824 */ /* 0x100fe200078e0a27 */
[C---:B------:R-:W-:Y:S01]  /*4680*/  ISETP.GT.U32.AND P5, PT, R39.reuse, R9, PT ;  /* 0x000000092700720c */ /* 0x040fe20003fa4070 */
[----:B------:R-:W-:Y:S01]  /*4690*/  @!P0 IMAD.MOV R0, RZ, RZ, -R0 ;  /* 0x000000ffff008224 */ /* 0x000fe200078e0a00 */
[----:B------:R-:W-:Y:S01]  /*46a0*/  ISETP.GT.U32.AND P0, PT, R39, R6, PT ;  /* 0x000000062700720c */ /* 0x000fe20003f04070 */
[----:B------:R-:W-:Y:S01]  /*46b0*/  @!P6 IMAD.IADD R5, R5, 0x1, -R39 ;  /* 0x000000010505e824 */ /* 0x000fe200078e0a27 */
[C---:B------:R-:W-:Y:S01]  /*46c0*/  ISETP.GT.U32.AND P6, PT, R39.reuse, R10, PT ;  /* 0x0000000a2700720c */ /* 0x040fe20003fc4070 */
[----:B------:R-:W-:Y:S01]  /*46d0*/  @!P3 IMAD.MOV R2, RZ, RZ, -R2 ;  /* 0x000000ffff02b224 */ /* 0x000fe200078e0a02 */
[----:B------:R-:W-:Y:S01]  /*46e0*/  ISETP.GT.U32.AND P3, PT, R39, R4, PT ;  /* 0x000000042700720c */ /* 0x000fe20003f64070 */
[----:B------:R-:W-:-:S02]  /*46f0*/  VIADD R52, R3, 0xe6 ;  /* 0x000000e603347836 */ /* 0x000fc40000000000 */
[----:B------:R-:W-:Y:S01]  /*4700*/  @!P2 IMAD.MOV R8, RZ, RZ, -R8 ;  /* 0x000000ffff08a224 */ /* 0x000fe200078e0a08 */
[----:B------:R1:W-:Y:S01]  /*4710*/  STL [R1+0x3e0], R2 ;  /* 0x0003e00201007387 */ /* 0x0003e20000100800 */
[----:B------:R-:W-:Y:S01]  /*4720*/  @!P4 IMAD.MOV R5, RZ, RZ, -R5 ;  /* 0x000000ffff05c224 */ /* 0x000fe200078e0a05 */
[----:B------:R-:W-:Y:S01]  /*4730*/  ISETP.GE.AND P4, PT, R54, RZ, PT ;  /* 0x000000ff3600720c */ /* 0x000fe20003f86270 */
[--C-:B------:R-:W-:Y:S01]  /*4740*/  @!P5 IMAD.IADD R9, R9, 0x1, -R39.reuse ;  /* 0x000000010909d824 */ /* 0x100fe200078e0a27 */
[----:B------:R2:W-:Y:S01]  /*4750*/  STL [R1+0x3dc], R0 ;  /* 0x0003dc0001007387 */ /* 0x0005e20000100800 */
[--C-:B------:R-:W-:Y:S01]  /*4760*/  @!P0 IMAD.IADD R6, R6, 0x1, -R39.reuse ;  /* 0x0000000106068824 */ /* 0x100fe200078e0a27 */
[----:B------:R-:W-:Y:S01]  /*4770*/  ISETP.GE.AND P0, PT, R15, RZ, PT ;  /* 0x000000ff0f00720c */ /* 0x000fe20003f06270 */
[--C-:B------:R-:W-:Y:S01]  /*4780*/  @!P6 IMAD.IADD R10, R10, 0x1, -R39.reuse ;  /* 0x000000010a0ae824 */ /* 0x100fe200078e0a27 */
[C---:B------:R-:W-:Y:S01]  /*4790*/  ISETP.GT.U32.AND P6, PT, R39.reuse, R9, PT ;  /* 0x000000092700720c */ /* 0x040fe20003fc4070 */
[----:B------:R-:W-:Y:S01]  /*47a0*/  @!P3 IMAD.IADD R4, R4, 0x1, -R39 ;  /* 0x000000010404b824 */ /* 0x000fe200078e0a27 */
[----:B------:R-:W-:Y:S01]  /*47b0*/  ISETP.GT.U32.AND P5, PT, R39, R6, PT ;  /* 0x000000062700720c */ /* 0x000fe20003fa4070 */
[----:B-1----:R-:W-:Y:S01]  /*47c0*/  IMAD.HI.U32 R2, R51, R7, RZ ;  /* 0x0000000733027227 */ /* 0x002fe200078e00ff */
[----:B------:R-:W-:Y:S01]  /*47d0*/  ISETP.GE.AND P3, PT, R53, RZ, PT ;  /* 0x000000ff3500720c */ /* 0x000fe20003f66270 */
[----:B------:R-:W-:Y:S01]  /*47e0*/  STL [R1+0x3cc], R8 ;  /* 0x0003cc0801007387 */ /* 0x000fe20000100800 */
[----:B--2---:R-:W-:Y:S01]  /*47f0*/  IABS R0, R52 ;  /* 0x0000003400007213 */ /* 0x004fe20000000000 */
[----:B------:R-:W-:Y:S01]  /*4800*/  IMAD.MOV R2, RZ, RZ, -R2 ;  /* 0x000000ffff027224 */ /* 0x000fe200078e0a02 */
[----:B------:R-:W-:Y:S01]  /*4810*/  ISETP.GT.U32.AND P2, PT, R39, R10, PT ;  /* 0x0000000a2700720c */ /* 0x000fe20003f44070 */
[----:B------:R-:W-:Y:S01]  /*4820*/  VIADD R53, R3, 0xe5 ;  /* 0x000000e503357836 */ /* 0x000fe20000000000 */
[----:B------:R1:W-:Y:S01]  /*4830*/  STL [R1+0x3c8], R5 ;  /* 0x0003c80501007387 */ /* 0x0003e20000100800 */
[----:B------:R-:W-:-:S04]  /*4840*/  IMAD.HI.U32 R11, R51, R0, RZ ;  /* 0x00000000330b7227 */ /* 0x000fc800078e00ff */
[C---:B------:R-:W-:Y:S01]  /*4850*/  IMAD R2, R39.reuse, R2, R7 ;  /* 0x0000000227027224 */ /* 0x040fe200078e0207 */
[----:B------:R-:W-:Y:S01]  /*4860*/  IABS R7, R53 ;  /* 0x0000003500077213 */ /* 0x000fe20000000000 */
[----:B------:R-:W-:Y:S02]  /*4870*/  IMAD.MOV R11, RZ, RZ, -R11 ;  /* 0x000000ffff0b7224 */ /* 0x000fe400078e0a0b */
[----:B------:R-:W-:Y:S01]  /*4880*/  @!P1 IMAD.MOV R4, RZ, RZ, -R4 ;  /* 0x000000ffff049224 */ /* 0x000fe200078e0a04 */
[C---:B------:R-:W-:Y:S01]  /*4890*/  ISETP.GT.U32.AND P1, PT, R39.reuse, R2, PT ;  /* 0x000000022700720c */ /* 0x040fe20003f24070 */
[----:B------:R-:W-:Y:S02]  /*48a0*/  IMAD R0, R39, R11, R0 ;  /* 0x0000000b27007224 */ /* 0x000fe400078e0200 */
[--C-:B------:R-:W-:Y:S01]  /*48b0*/  @!P6 IMAD.IADD R9, R9, 0x1, -R39.reuse ;  /* 0x000000010909e824 */ /* 0x100fe200078e0a27 */
[----:B------:R2:W-:Y:S01]  /*48c0*/  STL [R1+0x1f0], R4 ;  /* 0x0001f00401007387 */ /* 0x0005e20000100800 */
[----:B------:R-:W-:Y:S01]  /*48d0*/  VIADD R54, R3, 0xe4 ;  /* 0x000000e403367836 */ /* 0x000fe20000000000 */
[----:B------:R-:W-:Y:S01]  /*48e0*/  ISETP.GT.U32.AND P6, PT, R39, R0, PT ;  /* 0x000000002700720c */ /* 0x000fe20003fc4070 */
[----:B------:R-:W-:Y:S01]  /*48f0*/  @!P5 IMAD.IADD R6, R6, 0x1, -R39 ;  /* 0x000000010606d824 */ /* 0x000fe200078e0a27 */
[----:B------:R-:W-:Y:S01]  /*4900*/  ISETP.GE.AND P5, PT, R55, RZ, PT ;  /* 0x000000ff3700720c */ /* 0x000fe20003fa6270 */
[----:B-1----:R-:W-:-:S04]  /*4910*/  IMAD.HI.U32 R5, R51, R7, RZ ;  /* 0x0000000733057227 */ /* 0x002fc800078e00ff */
[----:B------:R-:W-:Y:S01]  /*4920*/  VIADD R55, R3, 0xe3 ;  /* 0x000000e303377836 */ /* 0x000fe20000000000 */
[----:B--2---:R-:W-:Y:S01]  /*4930*/  IABS R4, R54 ;  /* 0x0000003600047213 */ /* 0x004fe20000000000 */
[----:B------:R-:W-:Y:S02]  /*4940*/  IMAD.MOV R5, RZ, RZ, -R5 ;  /* 0x000000ffff057224 */ /* 0x000fe400078e0a05 */
[----:B------:R-:W-:Y:S01]  /*4950*/  @!P1 IMAD.IADD R2, R2, 0x1, -R39 ;  /* 0x0000000102029824 */ /* 0x000fe200078e0a27 */
[----:B------:R-:W-:Y:S01]  /*4960*/  IABS R8, R55 ;  /* 0x0000003700087213 */ /* 0x000fe20000000000 */
[----:B------:R-:W-:Y:S01]  /*4970*/  IMAD.MOV.U32 R12, RZ, RZ, R6 ;  /* 0x000000ffff0c7224 */ /* 0x000fe200078e0006 */
[----:B------:R-:W-:Y:S01]  /*4980*/  ISETP.GE.AND P1, PT, R53, RZ, PT ;  /* 0x000000ff3500720c */ /* 0x000fe20003f26270 */
[C---:B------:R-:W-:Y:S02]  /*4990*/  IMAD R7, R39.reuse, R5, R7 ;  /* 0x0000000527077224 */ /* 0x040fe400078e0207 */
[----:B------:R-:W-:Y:S01]  /*49a0*/  @!P3 IMAD.MOV R12, RZ, RZ, -R12 ;  /* 0x000000ffff0cb224 */ /* 0x000fe200078e0a0c */
[----:B------:R-:W-:Y:S01]  /*49b0*/  ISETP.GT.U32.AND P3, PT, R39, R2, PT ;  /* 0x000000022700720c */ /* 0x000fe20003f64070 */
[----:B------:R-:W-:-:S03]  /*49c0*/  IMAD.HI.U32 R5, R51, R4, RZ ;  /* 0x0000000433057227 */ /* 0x000fc600078e00ff */
[----:B------:R-:W-:Y:S01]  /*49d0*/  STL [R1+0x1f4], R12 ;  /* 0x0001f40c01007387 */ /* 0x000fe20000100800 */
[----:B------:R-:W-:Y:S01]  /*49e0*/  @!P6 IMAD.IADD R0, R0, 0x1, -R39 ;  /* 0x000000010000e824 */ /* 0x000fe200078e0a27 */
[----:B------:R-:W-:Y:S01]  /*49f0*/  ISETP.GT.U32.AND P6, PT, R39, R7, PT ;  /* 0x000000072700720c */ /* 0x000fe20003fc4070 */
[----:B------:R-:W-:-:S04]  /*4a00*/  IMAD.HI.U32 R6, R51, R8, RZ ;  /* 0x0000000833067227 */ /* 0x000fc800078e00ff */
[----:B------:R-:W-:Y:S02]  /*4a10*/  IMAD.MOV R5, RZ, RZ, -R5 ;  /* 0x000000ffff057224 */ /* 0x000fe400078e0a05 */
[----:B------:R-:W-:Y:S01]  /*4a20*/  @!P2 IMAD.IADD R10, R10, 0x1, -R39 ;  /* 0x000000010a0aa824 */ /* 0x000fe200078e0a27 */
[----:B------:R-:W-:Y:S01]  /*4a30*/  ISETP.GE.AND P2, PT, R52, RZ, PT ;  /* 0x000000ff3400720c */ /* 0x000fe20003f46270 */
[----:B------:R-:W-:Y:S02]  /*4a40*/  IMAD.MOV R6, RZ, RZ, -R6 ;  /* 0x000000ffff067224 */ /* 0x000fe400078e0a06 */
[----:B------:R-:W-:Y:S02]  /*4a50*/  IMAD R4, R39, R5, R4 ;  /* 0x0000000527047224 */ /* 0x000fe400078e0204 */
[----:B------:R-:W-:Y:S02]  /*4a60*/  VIADD R52, R3, 0xe2 ;  /* 0x000000e203347836 */ /* 0x000fe40000000000 */
[----:B------:R-:W-:-:S02]  /*4a70*/  IMAD R6, R39, R6, R8 ;  /* 0x0000000627067224 */ /* 0x000fc400078e0208 */
[----:B------:R-:W-:Y:S01]  /*4a80*/  @!P3 IMAD.IADD R2, R2, 0x1, -R39 ;  /* 0x000000010202b824 */ /* 0x000fe200078e0a27 */
[----:B------:R-:W-:Y:S01]  /*4a90*/  ISETP.GT.U32.AND P3, PT, R39, R4, PT ;  /* 0x000000042700720c */ /* 0x000fe20003f64070 */
[----:B------:R-:W-:Y:S01]  /*4aa0*/  @!P0 IMAD.MOV R9, RZ, RZ, -R9 ;  /* 0x000000ffff098224 */ /* 0x000fe200078e0a09 */
[----:B------:R-:W-:Y:S01]  /*4ab0*/  IABS R11, R52 ;  /* 0x00000034000b7213 */ /* 0x000fe20000000000 */
[----:B------:R-:W-:Y:S01]  /*4ac0*/  @!P6 IMAD.IADD R7, R7, 0x1, -R39 ;  /* 0x000000010707e824 */ /* 0x000fe200078e0a27 */
[----:B------:R-:W-:Y:S01]  /*4ad0*/  ISETP.GT.U32.AND P0, PT, R39, R0, PT ;  /* 0x000000002700720c */ /* 0x000fe20003f04070 */
[----:B------:R-:W-:Y:S01]  /*4ae0*/  VIADD R15, R3, 0xe1 ;  /* 0x000000e1030f7836 */ /* 0x000fe20000000000 */
[----:B------:R-:W-:Y:S01]  /*4af0*/  ISETP.GT.U32.AND P6, PT, R39, R6, PT ;  /* 0x000000062700720c */ /* 0x000fe20003fc4070 */
[----:B------:R-:W-:Y:S01]  /*4b00*/  IMAD.HI.U32 R5, R51, R11, RZ ;  /* 0x0000000b33057227 */ /* 0x000fe200078e00ff */
[----:B------:R1:W-:Y:S03]  /*4b10*/  STL [R1+0x1f8], R9 ;  /* 0x0001f80901007387 */ /* 0x0003e60000100800 */
[----:B------:R-:W-:-:S02]  /*4b20*/  IMAD.MOV R5, RZ, RZ, -R5 ;  /* 0x000000ffff057224 */ /* 0x000fc400078e0a05 */
[----:B------:R-:W-:Y:S01]  /*4b30*/  @!P3 IMAD.IADD R4, R4, 0x1, -R39 ;  /* 0x000000010404b824 */ /* 0x000fe200078e0a27 */
[C---:B------:R-:W-:Y:S01]  /*4b40*/  ISETP.GT.U32.AND P3, PT, R39.reuse, R7, PT ;  /* 0x000000072700720c */ /* 0x040fe20003f64070 */
[----:B------:R-:W-:Y:S02]  /*4b50*/  IMAD R11, R39, R5, R11 ;  /* 0x00000005270b7224 */ /* 0x000fe400078e020b */
[--C-:B------:R-:W-:Y:S01]  /*4b60*/  @!P0 IMAD.IADD R0, R0, 0x1, -R39.reuse ;  /* 0x0000000100008824 */ /* 0x100fe200078e0a27 */
[----:B------:R-:W-:Y:S01]  /*4b70*/  ISETP.GE.AND P0, PT, R55, RZ, PT ;  /* 0x000000ff3700720c */ /* 0x000fe20003f06270 */
[----:B-1----:R-:W-:Y:S01]  /*4b80*/  IMAD.MOV.U32 R9, RZ, RZ, R10 ;  /* 0x000000ffff097224 */ /* 0x002fe200078e000a */
[----:B------:R-:W-:Y:S01]  /*4b90*/  IABS R10, R15 ;  /* 0x0000000f000a7213 */ /* 0x000fe20000000000 */
[----:B------:R-:W-:Y:S01]  /*4ba0*/  @!P6 IMAD.IADD R6, R6, 0x1, -R39 ;  /* 0x000000010606e824 */ /* 0x000fe200078e0a27 */
[----:B------:R-:W-:Y:S01]  /*4bb0*/  ISETP.GT.U32.AND P6, PT, R39, R4, PT ;  /* 0x000000042700720c */ /* 0x000fe20003fc4070 */
[----:B------:R-:W-:-:S02]  /*4bc0*/  IMAD.MOV.U32 R13, RZ, RZ, R2 ;  /* 0x000000ffff0d7224 */ /* 0x000fc400078e0002 */
[----:B------:R-:W-:-:S04]  /*4bd0*/  IMAD.HI.U32 R2, R51, R10, RZ ;  /* 0x0000000a33027227 */ /* 0x000fc800078e00ff */
[----:B------:R-:W-:Y:S01]  /*4be0*/  @!P2 IMAD.MOV R0, RZ, RZ, -R0 ;  /* 0x000000ffff00a224 */ /* 0x000fe200078e0a00 */
[----:B------:R-:W-:Y:S01]  /*4bf0*/  ISETP.GT.U32.AND P2, PT, R39, R11, PT ;  /* 0x0000000b2700720c */ /* 0x000fe20003f44070 */
[----:B------:R-:W-:Y:S02]  /*4c00*/  IMAD.MOV R2, RZ, RZ, -R2 ;  /* 0x000000ffff027224 */ /* 0x000fe400078e0a02 */
[----:B------:R-:W-:Y:S02]  /*4c10*/  VIADD R53, R3, 0xe0 ;  /* 0x000000e003357836 */ /* 0x000fe40000000000 */
[C---:B------:R-:W-:Y:S02]  /*4c20*/  IMAD R2, R39.reuse, R2, R10 ;  /* 0x0000000227027224 */ /* 0x040fe400078e020a */
[----:B------:R-:W-:Y:S01]  /*4c30*/  @!P6 IMAD.IADD R4, R4, 0x1, -R39 ;  /* 0x000000010404e824 */ /* 0x000fe200078e0a27 */
[----:B------:R-:W-:Y:S01]  /*4c40*/  IABS R5, R53 ;  /* 0x0000003500057213 */ /* 0x000fe20000000000 */
[----:B------:R-:W-:Y:S01]  /*4c50*/  @!P4 IMAD.MOV R9, RZ, RZ, -R9 ;  /* 0x000000ffff09c224 */ /* 0x000fe200078e0a09 */
[----:B------:R-:W-:Y:S01]  /*4c60*/  ISETP.GT.U32.AND P6, PT, R39, R2, PT ;  /* 0x000000022700720c */ /* 0x000fe20003fc4070 */
[--C-:B------:R-:W-:Y:S01]  /*4c70*/  @!P3 IMAD.IADD R7, R7, 0x1, -R39.reuse ;  /* 0x000000010707b824 */ /* 0x100fe200078e0a27 */
[----:B------:R-:W-:Y:S01]  /*4c80*/  ISETP.GE.AND P4, PT, R54, RZ, PT ;  /* 0x000000ff3600720c */ /* 0x000fe20003f86270 */
[----:B------:R-:W-:Y:S01]  /*4c90*/  @!P2 IMAD.IADD R11, R11, 0x1, -R39 ;  /* 0x000000010b0ba824 */ /* 0x000fe200078e0a27 */
[----:B------:R1:W-:Y:S01]  /*4ca0*/  STL [R1+0x1fc], R9 ;  /* 0x0001fc0901007387 */ /* 0x0003e20000100800 */
[----:B------:R-:W-:Y:S01]  /*4cb0*/  VIADD R54, R3, 0xdf ;  /* 0x000000df03367836 */ /* 0x000fe20000000000 */
[----:B------:R-:W-:Y:S01]  /*4cc0*/  ISETP.GE.AND P3, PT, R52, RZ, PT ;  /* 0x000000ff3400720c */ /* 0x000fe20003f66270 */
[----:B------:R-:W-:Y:S01]  /*4cd0*/  IMAD.HI.U32 R12, R51, R5, RZ ;  /* 0x00000005330c7227 */ /* 0x000fe200078e00ff */
[----:B------:R-:W-:-:S03]  /*4ce0*/  ISETP.GT.U32.AND P2, PT, R39, R11, PT ;  /* 0x0000000b2700720c */ /* 0x000fc60003f44070 */
[----:B------:R-:W-:Y:S02]  /*4cf0*/  VIADD R55, R3, 0xde ;  /* 0x000000de03377836 */ /* 0x000fe40000000000 */
[----:B------:R-:W-:Y:S01]  /*4d00*/  @!P5 IMAD.MOV R13, RZ, RZ, -R13 ;  /* 0x000000ffff0dd224 */ /* 0x000fe200078e0a0d */
[----:B------:R-:W-:Y:S01]  /*4d10*/  ISETP.GT.U32.AND P5, PT, R39, R6, PT ;  /* 0x000000062700720c */ /* 0x000fe20003fa4070 */
[----:B------:R-:W-:Y:S01]  /*4d20*/  IMAD.MOV R12, RZ, RZ, -R12 ;  /* 0x000000ffff0c7224 */ /* 0x000fe200078e0a0c */
[----:B-1----:R-:W-:Y:S01]  /*4d30*/  IABS R9, R54 ;  /* 0x0000003600097213 */ /* 0x002fe20000000000 */
[----:B------:R-:W-:Y:S01]  /*4d40*/  @!P1 IMAD.MOV R7, RZ, RZ, -R7 ;  /* 0x000000ffff079224 */ /* 0x000fe200078e0a07 */
[----:B------:R-:W-:Y:S01]  /*4d50*/  IABS R8, R55 ;  /* 0x0000003700087213 */ /* 0x000fe20000000000 */
[----:B------:R-:W-:Y:S01]  /*4d60*/  VIADD R52, R3, 0xdd ;  /* 0x000000dd03347836 */ /* 0x000fe20000000000 */
[----:B------:R-:W-:Y:S01]  /*4d70*/  STL [R1+0x2d8], R13 ;  /* 0x0002d80d01007387 */ /* 0x000fe20000100800 */
[----:B------:R-:W-:Y:S01]  /*4d80*/  IMAD R5, R39, R12, R5 ;  /* 0x0000000c27057224 */ /* 0x000fe200078e0205 */
[----:B------:R-:W-:Y:S01]  /*4d90*/  ISETP.GE.AND P1, PT, R15, RZ, PT ;  /* 0x000000ff0f00720c */ /* 0x000fe20003f26270 */
[--C-:B------:R-:W-:Y:S01]  /*4da0*/  @!P6 IMAD.IADD R2, R2, 0x1, -R39.reuse ;  /* 0x000000010202e824 */ /* 0x100fe200078e0a27 */
[----:B------:R1:W-:Y:S01]  /*4db0*/  STL [R1+0x2d4], R0 ;  /* 0x0002d40001007387 */ /* 0x0003e20000100800 */
[----:B------:R-:W-:Y:S01]  /*4dc0*/  IMAD.MOV.U32 R12, RZ, RZ, R4 ;  /* 0x000000ffff0c7224 */ /* 0x000fe200078e0004 */
[----:B------:R-:W-:Y:S01]  /*4dd0*/  ISETP.GE.AND P6, PT, R53, RZ, PT ;  /* 0x000000ff3500720c */ /* 0x000fe20003fc6270 */
[----:B------:R-:W-:Y:S01]  /*4de0*/  IMAD.HI.U32 R10, R51, R8, RZ ;  /* 0x00000008330a7227 */ /* 0x000fe200078e00ff */
[----:B------:R2:W-:Y:S03]  /*4df0*/  STL [R1+0x2d0], R7 ;  /* 0x0002d00701007387 */ /* 0x0005e60000100800 */
[----:B------:R-:W-:Y:S01]  /*4e00*/  @!P4 IMAD.MOV R12, RZ, RZ, -R12 ;  /* 0x000000ffff0cc224 */ /* 0x000fe200078e0a0c */
[C---:B------:R-:W-:Y:S01]  /*4e10*/  ISETP.GT.U32.AND P4, PT, R39.reuse, R2, PT ;  /* 0x000000022700720c */ /* 0x040fe20003f84070 */
[----:B------:R-:W-:Y:S01]  /*4e20*/  @!P5 IMAD.IADD R6, R6, 0x1, -R39 ;  /* 0x000000010606d824 */ /* 0x000fe200078e0a27 */
[----:B------:R-:W-:Y:S01]  /*4e30*/  ISETP.GT.U32.AND P5, PT, R39, R5, PT ;  /* 0x000000052700720c */ /* 0x000fe20003fa4070 */
[----:B-1----:R-:W-:Y:S01]  /*4e40*/  IMAD.HI.U32 R0, R51, R9, RZ ;  /* 0x0000000933007227 */ /* 0x002fe200078e00ff */
[----:B------:R-:W-:Y:S01]  /*4e50*/  STL [R1+0x2cc], R12 ;  /* 0x0002cc0c01007387 */ /* 0x000fe20000100800 */
[----:B--2---:R-:W-:-:S02]  /*4e60*/  IABS R7, R52 ;  /* 0x0000003400077213 */ /* 0x004fc40000000000 */
[----:B------:R-:W-:Y:S02]  /*4e70*/  IMAD.MOV R0, RZ, RZ, -R0 ;  /* 0x000000ffff007224 */ /* 0x000fe400078e0a00 */
[----:B------:R-:W-:Y:S02]  /*4e80*/  IMAD.MOV R10, RZ, RZ, -R10 ;  /* 0x000000ffff0a7224 */ /* 0x000fe400078e0a0a */
[----:B------:R-:W-:-:S04]  /*4e90*/  IMAD.HI.U32 R4, R51, R7, RZ ;  /* 0x0000000733047227 */ /* 0x000fc800078e00ff */
[----:B------:R-:W-:Y:S02]  /*4ea0*/  @!P2 IMAD.IADD R11, R11, 0x1, -R39 ;  /* 0x000000010b0ba824 */ /* 0x000fe400078e0a27 */
[C---:B------:R-:W-:Y:S02]  /*4eb0*/  IMAD R0, R39.reuse, R0, R9 ;  /* 0x0000000027007224 */ /* 0x040fe400078e0209 */
[C---:B------:R-:W-:Y:S02]  /*4ec0*/  IMAD R8, R39.reuse, R10, R8 ;  /* 0x0000000a27087224 */ /* 0x040fe400078e0208 */
[----:B------:R-:W-:Y:S01]  /*4ed0*/  IMAD.MOV R4, RZ, RZ, -R4 ;  /* 0x000000ffff047224 */ /* 0x000fe200078e0a04 */
[C---:B------:R-:W-:Y:S01]  /*4ee0*/  ISETP.GT.U32.AND P2, PT, R39.reuse, R0, PT ;  /* 0x000000002700720c */ /* 0x040fe20003f44070 */
[----:B------:R-:W-:Y:S02]  /*4ef0*/  IMAD.MOV.U32 R9, RZ, RZ, R11 ;  /* 0x000000ffff097224 */ /* 0x000fe400078e000b */
[----:B------:R-:W-:-:S02]  /*4f00*/  IMAD R4, R39, R4, R7 ;  /* 0x0000000427047224 */ /* 0x000fc400078e0207 */
[----:B------:R-:W-:Y:S01]  /*4f10*/  @!P3 IMAD.MOV R9, RZ, RZ, -R9 ;  /* 0x000000ffff09b224 */ /* 0x000fe200078e0a09 */
[C---:B------:R-:W-:Y:S01]  /*4f20*/  ISETP.GT.U32.AND P3, PT, R39.reuse, R8, PT ;  /* 0x000000082700720c */ /* 0x040fe20003f64070 */
[--C-:B------:R-:W-:Y:S01]  /*4f30*/  @!P4 IMAD.IADD R2, R2, 0x1, -R39.reuse ;  /* 0x000000010202c824 */ /* 0x100fe200078e0a27 */
[----:B------:R-:W-:Y:S01]  /*4f40*/  ISETP.GT.U32.AND P4, PT, R39, R4, PT ;  /* 0x000000042700720c */ /* 0x000fe20003f84070 */
[--C-:B------:R-:W-:Y:S02]  /*4f50*/  @!P5 IMAD.IADD R5, R5, 0x1, -R39.reuse ;  /* 0x000000010505d824 */ /* 0x100fe400078e0a27 */
[----:B------:R-:W-:Y:S01]  /*4f60*/  @!P0 IMAD.MOV R6, RZ, RZ, -R6 ;  /* 0x000000ffff068224 */ /* 0x000fe200078e0a06 */
[----:B------:R-:W-:Y:S01]  /*4f70*/  ISETP.GE.AND P0, PT, R54, RZ, PT ;  /* 0x000000ff3600720c */ /* 0x000fe20003f06270 */
[----:B------:R-:W-:Y:S01]  /*4f80*/  VIADD R53, R3, 0xdc ;  /* 0x000000dc03357836 */ /* 0x000fe20000000000 */
[C---:B------:R-:W-:Y:S01]  /*4f90*/  ISETP.GT.U32.AND P5, PT, R39.reuse, R5, PT ;  /* 0x000000052700720c */ /* 0x040fe20003fa4070 */
[----:B------:R-:W-:Y:S01]  /*4fa0*/  @!P1 IMAD.MOV R2, RZ, RZ, -R2 ;  /* 0x000000ffff029224 */ /* 0x000fe200078e0a02 */
[----:B------:R1:W-:Y:S01]  /*4fb0*/  STL [R1+0x2c8], R6 ;  /* 0x0002c80601007387 */ /* 0x0003e20000100800 */
[--C-:B------:R-:W-:Y:S01]  /*4fc0*/  @!P2 IMAD.IADD R0, R0, 0x1, -R39.reuse ;  /* 0x000000010000a824 */ /* 0x100fe200078e0a27 */
[----:B------:R-:W-:Y:S01]  /*4fd0*/  ISETP.GE.AND P2, PT, R52, RZ, PT ;  /* 0x000000ff3400720c */ /* 0x000fe20003f46270 */
[--C-:B------:R-:W-:Y:S01]  /*4fe0*/  @!P3 IMAD.IADD R8, R8, 0x1, -R39.reuse ;  /* 0x000000010808b824 */ /* 0x100fe200078e0a27 */
[----:B------:R-:W-:Y:S01]  /*4ff0*/  STL [R1+0x2bc], R9 ;  /* 0x0002bc0901007387 */ /* 0x000fe20000100800 */
[--C-:B------:R-:W-:Y:S01]  /*5000*/  @!P4 IMAD.IADD R4, R4, 0x1, -R39.reuse ;  /* 0x000000010404c824 */ /* 0x100fe200078e0a27 */
[----:B------:R-:W-:Y:S01]  /*5010*/  ISETP.GT.U32.AND P3, PT, R39, R0, PT ;  /* 0x000000002700720c */ /* 0x000fe20003f64070 */
[----:B------:R-:W-:Y:S01]  /*5020*/  VIADD R54, R3, 0xdb ;  /* 0x000000db03367836 */ /* 0x000fe20000000000 */
[----:B------:R-:W-:Y:S01]  /*5030*/  ISETP.GT.U32.AND P4, PT, R39, R8, PT ;  /* 0x000000082700720c */ /* 0x000fe20003f84070 */
[----:B------:R2:W-:Y:S01]  /*5040*/  STL [R1+0x2b8], R2 ;  /* 0x0002b80201007387 */ /* 0x0005e20000100800 */
[----:B-1----:R-:W-:Y:S01]  /*5050*/  IABS R6, R53 ;  /* 0x0000003500067213 */ /* 0x002fe20000000000 */
[----:B------:R-:W-:Y:S01]  /*5060*/  @!P5 IMAD.IADD R5, R5, 0x1, -R39 ;  /* 0x000000010505d824 */ /* 0x000fe200078e0a27 */
[----:B------:R-:W-:Y:S01]  /*5070*/  IABS R7, R54 ;  /* 0x0000003600077213 */ /* 0x000fe20000000000 */
[----:B------:R-:W-:Y:S01]  /*5080*/  VIADD R15, R3, 0xd8 ;  /* 0x000000d8030f7836 */ /* 0x000fe20000000000 */
[----:B------:R-:W-:Y:S01]  /*5090*/  ISETP.GE.AND P5, PT, R55, RZ, PT ;  /* 0x000000ff3700720c */ /* 0x000fe20003fa6270 */
[----:B------:R-:W-:Y:S01]  /*50a0*/  IMAD.HI.U32 R10, R51, R6, RZ ;  /* 0x00000006330a7227 */ /* 0x000fe200078e00ff */
[----:B------:R-:W-:-:S03]  /*50b0*/  ISETP.GT.U32.AND P1, PT, R39, R4, PT ;  /* 0x000000042700720c */ /* 0x000fc60003f24070 */
[----:B------:R-:W-:Y:S02]  /*50c0*/  IMAD.MOV R10, RZ, RZ, -R10 ;  /* 0x000000ffff0a7224 */ /* 0x000fe400078e0a0a */
[----:B--2---:R-:W-:Y:S02]  /*50d0*/  IMAD.MOV.U32 R2, RZ, RZ, R5 ;  /* 0x000000ffff027224 */ /* 0x004fe400078e0005 */
[----:B------:R-:W-:Y:S01]  /*50e0*/  IMAD R6, R39, R10, R6 ;  /* 0x0000000a27067224 */ /* 0x000fe200078e0206 */
[----:B------:R-:W-:Y:S01]  /*50f0*/  IABS R10, R15 ;  /* 0x0000000f000a7213 */ /* 0x000fe20000000000 */
[----:B------:R-:W-:Y:S01]  /*5100*/  @!P6 IMAD.MOV R2, RZ, RZ, -R2 ;  /* 0x000000ffff02e224 */ /* 0x000fe200078e0a02 */
[----:B------:R-:W-:Y:S01]  /*5110*/  ISETP.GE.AND P6, PT, R53, RZ, PT ;  /* 0x000000ff3500720c */ /* 0x000fe20003fc6270 */
[--C-:B------:R-:W-:Y:S01]  /*5120*/  @!P4 IMAD.IADD R8, R8, 0x1, -R39.reuse ;  /* 0x000000010808c824 */ /* 0x100fe200078e0a27 */
[----:B------:R-:W-:Y:S01]  /*5130*/  ISETP.GT.U32.AND P4, PT, R39, R6, PT ;  /* 0x000000062700720c */ /* 0x000fe20003f84070 */
[----:B------:R-:W-:Y:S01]  /*5140*/  VIADD R55, R3, 0xda ;  /* 0x000000da03377836 */ /* 0x000fe20000000000 */
[----:B------:R1:W-:Y:S01]  /*5150*/  STL [R1+0x2b4], R2 ;  /* 0x0002b40201007387 */ /* 0x0003e20000100800 */
[----:B------:R-:W-:Y:S01]  /*5160*/  @!P3 IMAD.IADD R0, R0, 0x1, -R39 ;  /* 0x000000010000b824 */ /* 0x000fe200078e0a27 */
[----:B------:R-:W-:Y:S01]  /*5170*/  ISETP.GE.AND P3, PT, R54, RZ, PT ;  /* 0x000000ff3600720c */ /* 0x000fe20003f66270 */
[----:B------:R-:W-:Y:S01]  /*5180*/  IMAD.HI.U32 R12, R51, R10, RZ ;  /* 0x0000000a330c7227 */ /* 0x000fe200078e00ff */
[----:B------:R-:W-:-:S03]  /*5190*/  IABS R9, R55 ;  /* 0x0000003700097213 */ /* 0x000fc60000000000 */
[----:B------:R-:W-:Y:S02]  /*51a0*/  IMAD.MOV.U32 R13, RZ, RZ, R0 ;  /* 0x000000ffff0d7224 */ /* 0x000fe400078e0000 */
[----:B------:R-:W-:-:S04]  /*51b0*/  IMAD.HI.U32 R5, R51, R9, RZ ;  /* 0x0000000933057227 */ /* 0x000fc800078e00ff */
[----:B-1----:R-:W-:-:S04]  /*51c0*/  IMAD.HI.U32 R2, R51, R7, RZ ;  /* 0x0000000733027227 */ /* 0x002fc800078e00ff */
[----:B------:R-:W-:Y:S02]  /*51d0*/  IMAD.MOV R2, RZ, RZ, -R2 ;  /* 0x000000ffff027224 */ /* 0x000fe400078e0a02 */
[----:B------:R-:W-:Y:S02]  /*51e0*/  @!P4 IMAD.IADD R6, R6, 0x1, -R39 ;  /* 0x000000010606c824 */ /* 0x000fe400078e0a27 */
[C---:B------:R-:W-:Y:S02]  /*51f0*/  IMAD R7, R39.reuse, R2, R7 ;  /* 0x0000000227077224 */ /* 0x040fe400078e0207 */
[----:B------:R-:W-:Y:S01]  /*5200*/  @!P0 IMAD.MOV R13, RZ, RZ, -R13 ;  /* 0x000000ffff0d8224 */ /* 0x000fe200078e0a0d */
[C---:B------:R-:W-:Y:S01]  /*5210*/  ISETP.GT.U32.AND P4, PT, R39.reuse, R6, PT ;  /* 0x000000062700720c */ /* 0x040fe20003f84070 */
[----:B------:R-:W-:Y:S01]  /*5220*/  IMAD.MOV R5, RZ, RZ, -R5 ;  /* 0x000000ffff057224 */ /* 0x000fe200078e0a05 */
[----:B------:R-:W-:Y:S01]  /*5230*/  ISETP.GT.U32.AND P0, PT, R39, R7, PT ;  /* 0x000000072700720c */ /* 0x000fe20003f04070 */
[----:B------:R-:W-:Y:S01]  /*5240*/  VIADD R53, R3, 0xd9 ;  /* 0x000000d903357836 */ /* 0x000fe20000000000 */
[----:B------:R1:W-:Y:S01]  /*5250*/  STL [R1+0x2b0], R13 ;  /* 0x0002b00d01007387 */ /* 0x0003e20000100800 */
[----:B------:R-:W-:-:S02]  /*5260*/  IMAD R9, R39, R5, R9 ;  /* 0x0000000527097224 */ /* 0x000fc400078e0209 */
[----:B------:R-:W-:Y:S01]  /*5270*/  @!P5 IMAD.MOV R8, RZ, RZ, -R8 ;  /* 0x000000ffff08d224 */ /* 0x000fe200078e0a08 */
[----:B------:R-:W-:Y:S01]  /*5280*/  IABS R11, R53 ;  /* 0x00000035000b7213 */ /* 0x000fe20000000000 */
[----:B------:R-:W-:Y:S01]  /*5290*/  IMAD.MOV R12, RZ, RZ, -R12 ;  /* 0x000000ffff0c7224 */ /* 0x000fe200078e0a0c */
[----:B------:R-:W-:Y:S01]  /*52a0*/  ISETP.GT.U32.AND P5, PT, R39, R9, PT ;  /* 0x000000092700720c */ /* 0x000fe20003fa4070 */
[----:B------:R-:W-:Y:S01]  /*52b0*/  VIADD R54, R3, 0xd7 ;  /* 0x000000d703367836 */ /* 0x000fe20000000000 */
[----:B------:R2:W-:Y:S01]  /*52c0*/  STL [R1+0x25c], R8 ;  /* 0x00025c0801007387 */ /* 0x0005e20000100800 */
[--C-:B------:R-:W-:Y:S02]  /*52d0*/  @!P4 IMAD.IADD R6, R6, 0x1, -R39.reuse ;  /* 0x000000010606c824 */ /* 0x100fe400078e0a27 */
[----:B------:R-:W-:Y:S01]  /*52e0*/  @!P0 IMAD.IADD R7, R7, 0x1, -R39 ;  /* 0x0000000107078824 */ /* 0x000fe200078e0a27 */
[----:B------:R-:W-:Y:S01]  /*52f0*/  IABS R2, R54 ;  /* 0x0000003600027213 */ /* 0x000fe20000000000 */
[----:B------:R-:W-:-:S02]  /*5300*/  IMAD R10, R39, R12, R10 ;  /* 0x0000000c270a7224 */ /* 0x000fc400078e020a */
[----:B-1----:R-:W-:Y:S01]  /*5310*/  IMAD.MOV.U32 R13, RZ, RZ, R6 ;  /* 0x000000ffff0d7224 */ /* 0x002fe200078e0006 */
[----:B------:R-:W-:Y:S01]  /*5320*/  ISETP.GT.U32.AND P0, PT, R39, R7, PT ;  /* 0x000000072700720c */ /* 0x000fe20003f04070 */
[----:B------:R-:W-:Y:S01]  /*5330*/  @!P1 IMAD.IADD R4, R4, 0x1, -R39 ;  /* 0x0000000104049824 */ /* 0x000fe200078e0a27 */
[----:B------:R-:W-:Y:S01]  /*5340*/  ISETP.GE.AND P1, PT, R55, RZ, PT ;  /* 0x000000ff3700720c */ /* 0x000fe20003f26270 */
[----:B------:R-:W-:-:S04]  /*5350*/  IMAD.HI.U32 R0, R51, R11, RZ ;  /* 0x0000000b33007227 */ /* 0x000fc800078e00ff */
[----:B------:R-:W-:Y:S02]  /*5360*/  VIADD R55, R3, 0xd6 ;  /* 0x000000d603377836 */ /* 0x000fe40000000000 */
[----:B------:R-:W-:Y:S01]  /*5370*/  @!P6 IMAD.MOV R13, RZ, RZ, -R13 ;  /* 0x000000ffff0de224 */ /* 0x000fe200078e0a0d */
[----:B------:R-:W-:Y:S01]  /*5380*/  ISETP.GT.U32.AND P6, PT, R39, R10, PT ;  /* 0x0000000a2700720c */ /* 0x000fe20003fc4070 */
[----:B------:R-:W-:Y:S01]  /*5390*/  IMAD.MOV R0, RZ, RZ, -R0 ;  /* 0x000000ffff007224 */ /* 0x000fe200078e0a00 */
[----:B------:R-:W-:Y:S01]  /*53a0*/  IABS R5, R55 ;  /* 0x0000003700057213 */ /* 0x000fe20000000000 */
[----:B------:R-:W-:Y:S01]  /*53b0*/  @!P2 IMAD.MOV R4, RZ, RZ, -R4 ;  /* 0x000000ffff04a224 */ /* 0x000fe200078e0a04 */
[----:B------:R-:W-:Y:S01]  /*53c0*/  ISETP.GE.AND P2, PT, R53, RZ, PT ;  /* 0x000000ff3500720c */ /* 0x000fe20003f46270 */
[----:B------:R-:W-:Y:S02]  /*53d0*/  @!P5 IMAD.IADD R9, R9, 0x1, -R39 ;  /* 0x000000010909d824 */ /* 0x000fe400078e0a27 */
[----:B--2---:R-:W-:Y:S01]  /*53e0*/  IMAD.HI.U32 R8, R51, R2, RZ ;  /* 0x0000000233087227 */ /* 0x004fe200078e00ff */
[----:B------:R1:W-:Y:S02]  /*53f0*/  STL [R1+0x258], R4 ;  /* 0x0002580401007387 */ /* 0x0003e40000100800 */
[C---:B------:R-:W-:Y:S01]  /*5400*/  ISETP.GT.U32.AND P5, PT, R39.reuse, R9, PT ;  /* 0x000000092700720c */ /* 0x040fe20003fa4070 */
[----:B------:R-:W-:Y:S01]  /*5410*/  IMAD R0, R39, R0, R11 ;  /* 0x0000000027007224 */ /* 0x000fe200078e020b */
[----:B------:R-:W-:Y:S01]  /*5420*/  STL [R1+0x254], R13 ;  /* 0x0002540d01007387 */ /* 0x000fe20000100800 */
[----:B------:R-:W-:-:S02]  /*5430*/  IMAD.MOV R8, RZ, RZ, -R8 ;  /* 0x000000ffff087224 */ /* 0x000fc400078e0a08 */
[----:B------:R-:W-:Y:S01]  /*5440*/  @!P0 IMAD.IADD R7, R7, 0x1, -R39 ;  /* 0x0000000107078824 */ /* 0x000fe200078e0a27 */
[C---:B------:R-:W-:Y:S01]  /*5450*/  ISETP.GT.U32.AND P4, PT, R39.reuse, R0, PT ;  /* 0x000000002700720c */ /* 0x040fe20003f84070 */
[----:B------:R-:W-:Y:S02]  /*5460*/  IMAD R2, R39, R8, R2 ;  /* 0x0000000827027224 */ /* 0x000fe400078e0202 */
[----:B-1----:R-:W-:-:S03]  /*5470*/  IMAD.HI.U32 R4, R51, R5, RZ ;  /* 0x0000000533047227 */ /* 0x002fc600078e00ff */
[----:B------:R-:W-:Y:S01]  /*5480*/  ISETP.GT.U32.AND P0, PT, R39, R2, PT ;  /* 0x000000022700720c */ /* 0x000fe20003f04070 */
[----:B------:R-:W-:Y:S02]  /*5490*/  IMAD.MOV R4, RZ, RZ, -R4 ;  /* 0x000000ffff047224 */ /* 0x000fe400078e0a04 */
[C---:B------:R-:W-:Y:S02]  /*54a0*/  VIADD R52, R3.reuse, 0xd5 ;  /* 0x000000d503347836 */ /* 0x040fe40000000000 */
[----:B------:R-:W-:Y:S02]  /*54b0*/  IMAD.MOV.U32 R8, RZ, RZ, R7 ;  /* 0x000000ffff087224 */ /* 0x000fe400078e0007 */
[----:B------:R-:W-:Y:S01]  /*54c0*/  @!P6 IMAD.IADD R10, R10, 0x1, -R39 ;  /* 0x000000010a0ae824 */ /* 0x000fe200078e0a27 */
[----:B------:R-:W-:Y:S01]  /*54d0*/  IABS R6, R52 ;  /* 0x0000003400067213 */ /* 0x000fe20000000000 */
[----:B------:R-:W-:Y:S01]  /*54e0*/  VIADD R53, R3, 0xd4 ;  /* 0x000000d403357836 */ /* 0x000fe20000000000 */
[----:B------:R-:W-:Y:S01]  /*54f0*/  ISETP.GE.AND P6, PT, R15, RZ, PT ;  /* 0x000000ff0f00720c */ /* 0x000fe20003fc6270 */
[----:B------:R-:W-:-:S02]  /*5500*/  IMAD R5, R39, R4, R5 ;  /* 0x0000000427057224 */ /* 0x000fc400078e0205 */
[----:B------:R-:W-:Y:S01]  /*5510*/  @!P3 IMAD.MOV R8, RZ, RZ, -R8 ;  /* 0x000000ffff08b224 */ /* 0x000fe200078e0a08 */
[----:B------:R-:W-:Y:S01]  /*5520*/  ISETP.GT.U32.AND P3, PT, R39, R10, PT ;  /* 0x0000000a2700720c */ /* 0x000fe20003f64070 */
[--C-:B------:R-:W-:Y:S01]  /*5530*/  @!P5 IMAD.IADD R9, R9, 0x1, -R39.reuse ;  /* 0x000000010909d824 */ /* 0x100fe200078e0a27 */
[----:B------:R-:W-:Y:S01]  /*5540*/  IABS R4, R53 ;  /* 0x0000003500047213 */ /* 0x000fe20000000000 */
[--C-:B------:R-:W-:Y:S01]  /*5550*/  @!P4 IMAD.IADD R0, R0, 0x1, -R39.reuse ;  /* 0x000000010000c824 */ /* 0x100fe200078e0a27 */
[----:B------:R-:W-:Y:S01]  /*5560*/  ISETP.GT.U32.AND P5, PT, R39, R5, PT ;  /* 0x000000052700720c */ /* 0x000fe20003fa4070 */
[----:B------:R1:W-:Y:S01]  /*5570*/  STL [R1+0x250], R8 ;  /* 0x0002500801007387 */ /* 0x0003e20000100800 */
[----:B------:R-:W-:Y:S01]  /*5580*/  @!P0 IMAD.IADD R2, R2, 0x1, -R39 ;  /* 0x0000000102028824 */ /* 0x000fe200078e0a27 */
[----:B------:R-:W-:Y:S01]  /*5590*/  ISETP.GE.AND P0, PT, R55, RZ, PT ;  /* 0x000000ff3700720c */ /* 0x000fe20003f06270 */
[----:B------:R-:W-:Y:S01]  /*55a0*/  IMAD.HI.U32 R7, R51, R4, RZ ;  /* 0x0000000433077227 */ /* 0x000fe200078e00ff */
[----:B------:R-:W-:-:S03]  /*55b0*/  ISETP.GT.U32.AND P4, PT, R39, R0, PT ;  /* 0x000000002700720c */ /* 0x000fc60003f84070 */
[----:B------:R-:W-:Y:S02]  /*55c0*/  IMAD.MOV R7, RZ, RZ, -R7 ;  /* 0x000000ffff077224 */ /* 0x000fe400078e0a07 */
[----:B------:R-:W-:Y:S02]  /*55d0*/  @!P3 IMAD.IADD R10, R10, 0x1, -R39 ;  /* 0x000000010a0ab824 */ /* 0x000fe400078e0a27 */
[----:B-1----:R-:W-:-:S04]  /*55e0*/  IMAD.HI.U32 R8, R51, R6, RZ ;  /* 0x0000000633087227 */ /* 0x002fc800078e00ff */
[----:B------:R-:W-:Y:S02]  /*55f0*/  IMAD.MOV R8, RZ, RZ, -R8 ;  /* 0x000000ffff087224 */ /* 0x000fe400078e0a08 */
[----:B------:R-:W-:Y:S02]  /*5600*/  @!P5 IMAD.IADD R5, R5, 0x1, -R39 ;  /* 0x000000010505d824 */ /* 0x000fe400078e0a27 */
[C---:B------:R-:W-:Y:S02]  /*5610*/  IMAD R6, R39.reuse, R8, R6 ;  /* 0x0000000827067224 */ /* 0x040fe400078e0206 */
[C---:B------:R-:W-:Y:S01]  /*5620*/  IMAD R4, R39.reuse, R7, R4 ;  /* 0x0000000727047224 */ /* 0x040fe200078e0204 */
[C---:B------:R-:W-:Y:S01]  /*5630*/  ISETP.GT.U32.AND P5, PT, R39.reuse, R5, PT ;  /* 0x000000052700720c */ /* 0x040fe20003fa4070 */
[----:B------:R-:W-:Y:S01]  /*5640*/  IMAD.MOV.U32 R8, RZ, RZ, R10 ;  /* 0x000000ffff087224 */ /* 0x000fe200078e000a */
[C---:B------:R-:W-:Y:S01]  /*5650*/  ISETP.GT.U32.AND P3, PT, R39.reuse, R6, PT ;  /* 0x000000062700720c */ /* 0x040fe20003f64070 */
[----:B------:R-:W-:Y:S01]  /*5660*/  @!P1 IMAD.MOV R9, RZ, RZ, -R9 ;  /* 0x000000ffff099224 */ /* 0x000fe200078e0a09 */
[C---:B------:R-:W-:Y:S01]  /*5670*/  ISETP.GT.U32.AND P1, PT, R39.reuse, R2, PT ;  /* 0x000000022700720c */ /* 0x040fe20003f24070 */
[----:B------:R-:W-:Y:S01]  /*5680*/  @!P6 IMAD.MOV R8, RZ, RZ, -R8 ;  /* 0x000000ffff08e224 */ /* 0x000fe200078e0a08 */
[----:B------:R-:W-:Y:S01]  /*5690*/  ISETP.GT.U32.AND P6, PT, R39, R4, PT ;  /* 0x000000042700720c */ /* 0x000fe20003fc4070 */
[----:B------:R-:W-:Y:S01]  /*56a0*/  @!P4 IMAD.IADD R0, R0, 0x1, -R39 ;  /* 0x000000010000c824 */ /* 0x000fe200078e0a27 */
[----:B------:R-:W-:Y:S01]  /*56b0*/  ISETP.GE.AND P4, PT, R54, RZ, PT ;  /* 0x000000ff3600720c */ /* 0x000fe20003f86270 */
[----:B------:R-:W-:Y:S01]  /*56c0*/  VIADD R55, R3, 0xd3 ;  /* 0x000000d303377836 */ /* 0x000fe20000000000 */
[----:B------:R-:W-:Y:S01]  /*56d0*/  STL [R1+0x17c], R9 ;  /* 0x00017c0901007387 */ /* 0x000fe20000100800 */
[----:B------:R-:W-:-:S02]  /*56e0*/  IMAD.MOV.U32 R7, RZ, RZ, R0 ;  /* 0x000000ffff077224 */ /* 0x000fc400078e0000 */
[----:B------:R-:W-:Y:S01]  /*56f0*/  VIADD R54, R3, 0xd2 ;  /* 0x000000d203367836 */ /* 0x000fe20000000000 */
[----:B------:R-:W-:Y:S01]  /*5700*/  IABS R0, R55 ;  /* 0x0000003700007213 */ /* 0x000fe20000000000 */
[----:B------:R-:W-:Y:S02]  /*5710*/  @!P3 IMAD.IADD R6, R6, 0x1, -R39 ;  /* 0x000000010606b824 */ /* 0x000fe400078e0a27 */
[----:B------:R-:W-:Y:S01]  /*5720*/  @!P2 IMAD.MOV R7, RZ, RZ, -R7 ;  /* 0x000000ffff07a224 */ /* 0x000fe200078e0a07 */
[----:B------:R-:W-:Y:S01]  /*5730*/  ISETP.GE.AND P2, PT, R52, RZ, PT ;  /* 0x000000ff3400720c */ /* 0x000fe20003f46270 */
[--C-:B------:R-:W-:Y:S01]  /*5740*/  @!P1 IMAD.IADD R2, R2, 0x1, -R39.reuse ;  /* 0x0000000102029824 */ /* 0x100fe200078e0a27 */
[----:B------:R-:W-:Y:S01]  /*5750*/  ISETP.GE.AND P1, PT, R53, RZ, PT ;  /* 0x000000ff3500720c */ /* 0x000fe20003f26270 */
[--C-:B------:R-:W-:Y:S01]  /*5760*/  @!P5 IMAD.IADD R5, R5, 0x1, -R39.reuse ;  /* 0x000000010505d824 */ /* 0x100fe200078e0a27 */
[----:B------:R-:W-:Y:S01]  /*5770*/  ISETP.GE.AND P5, PT, R55, RZ, PT ;  /* 0x000000ff3700720c */ /* 0x000fe20003fa6270 */
[----:B------:R-:W-:Y:S01]  /*5780*/  @!P6 IMAD.IADD R4, R4, 0x1, -R39 ;  /* 0x000000010404e824 */ /* 0x000fe200078e0a27 */
[----:B------:R-:W-:Y:S01]  /*5790*/  ISETP.GT.U32.AND P6, PT, R39, R6, PT ;  /* 0x000000062700720c */ /* 0x000fe20003fc4070 */
[----:B------:R1:W-:Y:S01]  /*57a0*/  STL [R1+0x164], R7 ;  /* 0x0001640701007387 */ /* 0x0003e20000100800 */
[----:B------:R-:W-:Y:S01]  /*57b0*/  VIADD R55, R3, 0xd1 ;  /* 0x000000d103377836 */ /* 0x000fe20000000000 */
[----:B------:R-:W-:Y:S01]  /*57c0*/  ISETP.GE.AND P3, PT, R54, RZ, PT ;  /* 0x000000ff3600720c */ /* 0x000fe20003f66270 */
[----:B------:R-:W-:Y:S01]  /*57d0*/  IMAD.HI.U32 R10, R51, R0, RZ ;  /* 0x00000000330a7227 */ /* 0x000fe200078e00ff */
[----:B------:R2:W-:Y:S03]  /*57e0*/  STL [R1+0x158], R8 ;  /* 0x0001580801007387 */ /* 0x0005e60000100800 */
[----:B------:R-:W-:Y:S01]  /*57f0*/  @!P4 IMAD.MOV R2, RZ, RZ, -R2 ;  /* 0x000000ffff02c224 */ /* 0x000fe200078e0a02 */
[----:B------:R-:W-:Y:S01]  /*5800*/  ISETP.GT.U32.AND P4, PT, R39, R4, PT ;  /* 0x000000042700720c */ /* 0x000fe20003f84070 */
[----:B------:R-:W-:Y:S01]  /*5810*/  @!P0 IMAD.MOV R5, RZ, RZ, -R5 ;  /* 0x000000ffff058224 */ /* 0x000fe200078e0a05 */
[----:B-1----:R-:W-:Y:S01]  /*5820*/  IABS R7, R54 ;  /* 0x0000003600077213 */ /* 0x002fe20000000000 */
[----:B------:R-:W-:Y:S01]  /*5830*/  IMAD.MOV R10, RZ, RZ, -R10 ;  /* 0x000000ffff0a7224 */ /* 0x000fe200078e0a0a */
[----:B------:R1:W-:Y:S01]  /*5840*/  STL [R1+0x38], R2 ;  /* 0x0000380201007387 */ /* 0x0003e20000100800 */
[----:B------:R-:W-:Y:S01]  /*5850*/  @!P6 IMAD.IADD R6, R6, 0x1, -R39 ;  /* 0x000000010606e824 */ /* 0x000fe200078e0a27 */
[----:B--2---:R-:W-:Y:S01]  /*5860*/  IABS R8, R55 ;  /* 0x0000003700087213 */ /* 0x004fe20000000000 */
[----:B------:R-:W-:Y:S01]  /*5870*/  IMAD.HI.U32 R9, R51, R7, RZ ;  /* 0x0000000733097227 */ /* 0x000fe200078e00ff */
[----:B------:R2:W-:Y:S01]  /*5880*/  STL [R1+0x34], R5 ;  /* 0x0000340501007387 */ /* 0x0005e20000100800 */
[----:B------:R-:W-:-:S02]  /*5890*/  ISETP.GE.AND P0, PT, R55, RZ, PT ;  /* 0x000000ff3700720c */ /* 0x000fc40003f06270 */
[----:B------:R-:W-:Y:S02]  /*58a0*/  IMAD.MOV R9, RZ, RZ, -R9 ;  /* 0x000000ffff097224 */ /* 0x000fe400078e0a09 */
[----:B------:R-:W-:Y:S02]  /*58b0*/  @!P4 IMAD.IADD R4, R4, 0x1, -R39 ;  /* 0x000000010404c824 */ /* 0x000fe400078e0a27 */
[----:B-1----:R-:W-:Y:S02]  /*58c0*/  IMAD R2, R39, R9, R7 ;  /* 0x0000000927027224 */ /* 0x002fe400078e0207 */
[----:B------:R-:W-:Y:S02]  /*58d0*/  VIADD R53, R3, 0xce ;  /* 0x000000ce03357836 */ /* 0x000fe40000000000 */
[C---:B--2---:R-:W-:Y:S01]  /*58e0*/  IMAD R5, R39.reuse, R10, R0 ;  /* 0x0000000a27057224 */ /* 0x044fe200078e0200 */
[----:B------:R-:W-:Y:S01]  /*58f0*/  ISETP.GT.U32.AND P4, PT, R39, R2, PT ;  /* 0x000000022700720c */ /* 0x000fe20003f84070 */
[----:B------:R-:W-:Y:S01]  /*5900*/  IMAD.MOV.U32 R0, RZ, RZ, R8 ;  /* 0x000000ffff007224 */ /* 0x000fe200078e0008 */
[----:B------:R-:W-:Y:S01]  /*5910*/  IABS R9, R53 ;  /* 0x0000003500097213 */ /* 0x000fe20000000000 */
[----:B------:R-:W-:Y:S01]  /*5920*/  VIADD R54, R3, 0xcd ;  /* 0x000000cd03367836 */ /* 0x000fe20000000000 */
[----:B------:R-:W-:Y:S01]  /*5930*/  ISETP.GT.U32.AND P6, PT, R39, R5, PT ;  /* 0x000000052700720c */ /* 0x000fe20003fc4070 */
[----:B------:R-:W-:-:S03]  /*5940*/  IMAD.HI.U32 R11, R51, R0, RZ ;  /* 0x00000000330b7227 */ /* 0x000fc600078e00ff */
[----:B------:R-:W-:Y:S01]  /*5950*/  IABS R7, R54 ;  /* 0x0000003600077213 */ /* 0x000fe20000000000 */
[----:B------:R-:W-:Y:S02]  /*5960*/  IMAD.MOV R11, RZ, RZ, -R11 ;  /* 0x000000ffff0b7224 */ /* 0x000fe400078e0a0b */
[----:B------:R-:W-:Y:S02]  /*5970*/  IMAD.MOV.U32 R16, RZ, RZ, R6 ;  /* 0x000000ffff107224 */ /* 0x000fe400078e0006 */
[----:B------:R-:W-:Y:S02]  /*5980*/  IMAD R0, R39, R11, R0 ;  /* 0x0000000b27007224 */ /* 0x000fe400078e0200 */
[--C-:B------:R-:W-:Y:S02]  /*5990*/  @!P4 IMAD.IADD R2, R2, 0x1, -R39.reuse ;  /* 0x000000010202c824 */ /* 0x100fe400078e0a27 */
[----:B------:R-:W-:Y:S01]  /*59a0*/  @!P6 IMAD.IADD R5, R5, 0x1, -R39 ;  /* 0x000000010505e824 */ /* 0x000fe200078e0a27 */
[----:B------:R-:W-:Y:S01]  /*59b0*/  ISETP.GT.U32.AND P6, PT, R39, R0, PT ;  /* 0x000000002700720c */ /* 0x000fe20003fc4070 */
[----:B------:R-:W-:-:S02]  /*59c0*/  VIADD R55, R3, 0xcf ;  /* 0x000000cf03377836 */ /* 0x000fc40000000000 */
[----:B------:R-:W-:Y:S01]  /*59d0*/  IMAD.MOV.U32 R15, RZ, RZ, R4 ;  /* 0x000000ffff0f7224 */ /* 0x000fe200078e0004 */
[C---:B------:R-:W-:Y:S01]  /*59e0*/  ISETP.GT.U32.AND P4, PT, R39.reuse, R5, PT ;  /* 0x000000052700720c */ /* 0x040fe20003f84070 */
[----:B------:R-:W-:Y:S01]  /*59f0*/  @!P2 IMAD.MOV R16, RZ, RZ, -R16 ;  /* 0x000000ffff10a224 */ /* 0x000fe200078e0a10 */
[----:B------:R-:W-:Y:S01]  /*5a00*/  ISETP.GT.U32.AND P2, PT, R39, R2, PT ;  /* 0x000000022700720c */ /* 0x000fe20003f44070 */
[----:B------:R-:W-:Y:S01]  /*5a10*/  IMAD.HI.U32 R12, R51, R9, RZ ;  /* 0x00000009330c7227 */ /* 0x000fe200078e00ff */
[----:B------:R-:W-:Y:S02]  /*5a20*/  IABS R8, R55 ;  /* 0x0000003700087213 */ /* 0x000fe40000000000 */
[----:B------:R-:W-:Y:S01]  /*5a30*/  STL [R1+0x30], R16 ;  /* 0x0000301001007387 */ /* 0x000fe20000100800 */
[----:B------:R-:W-:Y:S01]  /*5a40*/  VIADD R52, R3, 0xd0 ;  /* 0x000000d003347836 */ /* 0x000fe20000000000 */
[----:B------:R-:W-:Y:S01]  /*5a50*/  IABS R4, R19 ;  /* 0x0000001300047213 */ /* 0x000fe20000000000 */
[----:B------:R-:W-:-:S02]  /*5a60*/  @!P6 IMAD.IADD R0, R0, 0x1, -R39 ;  /* 0x000000010000e824 */ /* 0x000fc400078e0a27 */
[----:B------:R-:W-:Y:S01]  /*5a70*/  @!P1 IMAD.MOV R15, RZ, RZ, -R15 ;  /* 0x000000ffff0f9224 */ /* 0x000fe200078e0a0f */
[----:B------:R-:W-:Y:S01]  /*5a80*/  IABS R10, R52 ;  /* 0x00000034000a7213 */ /* 0x000fe20000000000 */
[----:B------:R-:W-:Y:S01]  /*5a90*/  IMAD.HI.U32 R11, R51, R7, RZ ;  /* 0x00000007330b7227 */ /* 0x000fe200078e00ff */
[----:B------:R-:W-:Y:S02]  /*5aa0*/  ISETP.GT.U32.AND P6, PT, R39, R0, PT ;  /* 0x000000002700720c */ /* 0x000fe40003fc4070 */
[----:B------:R1:W-:Y:S01]  /*5ab0*/  STL [R1+0x2c], R15 ;  /* 0x00002c0f01007387 */ /* 0x0003e20000100800 */
[----:B------:R-:W-:Y:S01]  /*5ac0*/  IMAD.MOV R12, RZ, RZ, -R12 ;  /* 0x000000ffff0c7224 */ /* 0x000fe200078e0a0c */
[----:B------:R-:W-:Y:S01]  /*5ad0*/  ISETP.GE.AND P1, PT, R52, RZ, PT ;  /* 0x000000ff3400720c */ /* 0x000fe20003f26270 */
[----:B------:R-:W-:Y:S02]  /*5ae0*/  @!P4 IMAD.IADD R5, R5, 0x1, -R39 ;  /* 0x000000010505c824 */ /* 0x000fe400078e0a27 */
[----:B------:R-:W-:-:S04]  /*5af0*/  IMAD.HI.U32 R13, R51, R8, RZ ;  /* 0x00000008330d7227 */ /* 0x000fc800078e00ff */
[----:B------:R-:W-:Y:S02]  /*5b00*/  IMAD.MOV R11, RZ, RZ, -R11 ;  /* 0x000000ffff0b7224 */ /* 0x000fe400078e0a0b */
[----:B------:R-:W-:Y:S02]  /*5b10*/  IMAD R9, R39, R12, R9 ;  /* 0x0000000c27097224 */ /* 0x000fe400078e0209 */
[----:B-1----:R-:W-:Y:S02]  /*5b20*/  IMAD.MOV.U32 R15, RZ, RZ, R5 ;  /* 0x000000ffff0f7224 */ /* 0x002fe400078e0005 */
[----:B------:R-:W-:-:S04]  /*5b30*/  IMAD.HI.U32 R14, R51, R10, RZ ;  /* 0x0000000a330e7227 */ /* 0x000fc800078e00ff */
[----:B------:R-:W-:Y:S02]  /*5b40*/  IMAD.MOV R13, RZ, RZ, -R13 ;  /* 0x000000ffff0d7224 */ /* 0x000fe400078e0a0d */
[C---:B------:R-:W-:Y:S02]  /*5b50*/  IMAD R7, R39.reuse, R11, R7 ;  /* 0x0000000b27077224 */ /* 0x040fe400078e0207 */
[----:B------:R-:W-:Y:S01]  /*5b60*/  @!P5 IMAD.MOV R15, RZ, RZ, -R15 ;  /* 0x000000ffff0fd224 */ /* 0x000fe200078e0a0f */
[C---:B------:R-:W-:Y:S01]  /*5b70*/  ISETP.GT.U32.AND P5, PT, R39.reuse, R9, PT ;  /* 0x000000092700720c */ /* 0x040fe20003fa4070 */
[----:B------:R-:W-:Y:S02]  /*5b80*/  @!P2 IMAD.IADD R2, R2, 0x1, -R39 ;  /* 0x000000010202a824 */ /* 0x000fe400078e0a27 */
[----:B------:R-:W-:Y:S01]  /*5b90*/  IMAD.MOV R6, RZ, RZ, -R14 ;  /* 0x000000ffff067224 */ /* 0x000fe200078e0a0e */
[----:B------:R1:W-:Y:S01]  /*5ba0*/  STL [R1+0x20], R15 ;  /* 0x0000200f01007387 */ /* 0x0003e20000100800 */
[----:B------:R-:W-:-:S02]  /*5bb0*/  IMAD R8, R39, R13, R8 ;  /* 0x0000000d27087224 */ /* 0x000fc400078e0208 */
[--C-:B------:R-:W-:Y:S01]  /*5bc0*/  @!P6 IMAD.IADD R0, R0, 0x1, -R39.reuse ;  /* 0x000000010000e824 */ /* 0x100fe200078e0a27 */
[C---:B------:R-:W-:Y:S01]  /*5bd0*/  ISETP.GT.U32.AND P6, PT, R39.reuse, R7, PT ;  /* 0x000000072700720c */ /* 0x040fe20003fc4070 */
[----:B------:R-:W-:Y:S01]  /*5be0*/  IMAD.MOV.U32 R14, RZ, RZ, R2 ;  /* 0x000000ffff0e7224 */ /* 0x000fe200078e0002 */
[C---:B------:R-:W-:Y:S01]  /*5bf0*/  ISETP.GT.U32.AND P2, PT, R39.reuse, R8, PT ;  /* 0x000000082700720c */ /* 0x040fe20003f44070 */
[----:B------:R-:W-:Y:S02]  /*5c00*/  IMAD R6, R39, R6, R10 ;  /* 0x0000000627067224 */ /* 0x000fe400078e020a */
[----:B------:R-:W-:Y:S01]  /*5c10*/  @!P3 IMAD.MOV R14, RZ, RZ, -R14 ;  /* 0x000000ffff0eb224 */ /* 0x000fe200078e0a0e */
[----:B------:R-:W-:Y:S01]  /*5c20*/  ISETP.GE.AND P3, PT, R55, RZ, PT ;  /* 0x000000ff3700720c */ /* 0x000fe20003f66270 */
[----:B-1----:R-:W-:Y:S01]  /*5c30*/  VIADD R15, R3, 0xcb ;  /* 0x000000cb030f7836 */ /* 0x002fe20000000000 */
[----:B------:R-:W-:Y:S01]  /*5c40*/  ISETP.GT.U32.AND P4, PT, R39, R6, PT ;  /* 0x000000062700720c */ /* 0x000fe20003f84070 */
[----:B------:R-:W-:Y:S01]  /*5c50*/  IMAD.HI.U32 R55, R51, R4, RZ ;  /* 0x0000000433377227 */ /* 0x000fe200078e00ff */
[----:B------:R-:W-:Y:S02]  /*5c60*/  STL [R1+0x14c], R14 ;  /* 0x00014c0e01007387 */ /* 0x000fe40000100800 */
[----:B------:R-:W-:Y:S01]  /*5c70*/  IABS R2, R15 ;  /* 0x0000000f00027213 */ /* 0x000fe20000000000 */
[----:B------:R-:W-:-:S02]  /*5c80*/  @!P5 IMAD.IADD R9, R9, 0x1, -R39 ;  /* 0x000000010909d824 */ /* 0x000fc400078e0a27 */
[----:B------:R-:W-:Y:S02]  /*5c90*/  IMAD.MOV R55, RZ, RZ, -R55 ;  /* 0x000000ffff377224 */ /* 0x000fe400078e0a37 */
[----:B------:R-:W-:Y:S01]  /*5ca0*/  @!P6 IMAD.IADD R7, R7, 0x1, -R39 ;  /* 0x000000010707e824 */ /* 0x000fe200078e0a27 */
[C---:B------:R-:W-:Y:S01]  /*5cb0*/  ISETP.GT.U32.AND P6, PT, R39.reuse, R9, PT ;  /* 0x000000092700720c */ /* 0x040fe20003fc4070 */
[----:B------:R-:W-:Y:S02]  /*5cc0*/  IMAD R55, R39, R55, R4 ;  /* 0x0000003727377224 */ /* 0x000fe400078e0204 */
[----:B------:R-:W-:-:S04]  /*5cd0*/  IMAD.HI.U32 R4, R51, R2, RZ ;  /* 0x0000000233047227 */ /* 0x000fc800078e00ff */
[--C-:B------:R-:W-:Y:S02]  /*5ce0*/  @!P2 IMAD.IADD R8, R8, 0x1, -R39.reuse ;  /* 0x000000010808a824 */ /* 0x100fe400078e0a27 */
[----:B------:R-:W-:Y:S02]  /*5cf0*/  IMAD.MOV R4, RZ, RZ, -R4 ;  /* 0x000000ffff047224 */ /* 0x000fe400078e0a04 */
[--C-:B------:R-:W-:Y:S01]  /*5d00*/  @!P4 IMAD.IADD R6, R6, 0x1, -R39.reuse ;  /* 0x000000010606c824 */ /* 0x100fe200078e0a27 */
[C---:B------:R-:W-:Y:S01]  /*5d10*/  ISETP.GT.U32.AND P5, PT, R39.reuse, R8, PT ;  /* 0x000000082700720c */ /* 0x040fe20003fa4070 */
[----:B------:R-:W-:Y:S01]  /*5d20*/  IMAD R4, R39, R4, R2 ;  /* 0x0000000427047224 */ /* 0x000fe200078e0202 */
[----:B------:R-:W-:Y:S01]  /*5d30*/  ISETP.GE.AND P4, PT, R53, RZ, PT ;  /* 0x000000ff3500720c */ /* 0x000fe20003f86270 */
[----:B------:R-:W-:Y:S01]  /*5d40*/  @!P6 IMAD.IADD R9, R9, 0x1, -R39 ;  /* 0x000000010909e824 */ /* 0x000fe200078e0a27 */
[----:B------:R-:W-:Y:S01]  /*5d50*/  ISETP.GT.U32.AND P2, PT, R39, R6, PT ;  /* 0x000000062700720c */ /* 0x000fe20003f44070 */
[----:B------:R-:W-:Y:S01]  /*5d60*/  VIADD R52, R3, 0xca ;  /* 0x000000ca03347836 */ /* 0x000fe20000000000 */
[----:B------:R-:W-:Y:S01]  /*5d70*/  ISETP.GT.U32.AND P6, PT, R39, R4, PT ;  /* 0x000000042700720c */ /* 0x000fe20003fc4070 */
[----:B------:R-:W-:-:S02]  /*5d80*/  VIADD R53, R3, 0xc9 ;  /* 0x000000c903357836 */ /* 0x000fc40000000000 */
[----:B------:R-:W-:Y:S01]  /*5d90*/  @!P0 IMAD.MOV R0, RZ, RZ, -R0 ;  /* 0x000000ffff008224 */ /* 0x000fe200078e0a00 */
[----:B------:R-:W-:Y:S01]  /*5da0*/  IABS R5, R52 ;  /* 0x0000003400057213 */ /* 0x000fe20000000000 */
[----:B------:R-:W-:Y:S01]  /*5db0*/  IMAD.HI.U32 R43, R51, R37, RZ ;  /* 0x00000025332b7227 */ /* 0x000fe200078e00ff */
[----:B------:R-:W-:Y:S02]  /*5dc0*/  IABS R2, R53 ;  /* 0x0000003500027213 */ /* 0x000fe40000000000 */
[C---:B------:R-:W-:Y:S01]  /*5dd0*/  ISETP.GT.U32.AND P0, PT, R39.reuse, R7, PT ;  /* 0x000000072700720c */ /* 0x040fe20003f04070 */
[--C-:B------:R-:W-:Y:S01]  /*5de0*/  @!P5 IMAD.IADD R8, R8, 0x1, -R39.reuse ;  /* 0x000000010808d824 */ /* 0x100fe200078e0a27 */
[----:B------:R-:W-:Y:S01]  /*5df0*/  ISETP.GT.U32.AND P5, PT, R39, R55, PT ;  /* 0x000000372700720c */ /* 0x000fe20003fa4070 */
[----:B------:R-:W-:Y:S01]  /*5e00*/  IMAD.HI.U32 R10, R51, R5, RZ ;  /* 0x00000005330a7227 */ /* 0x000fe200078e00ff */
[----:B------:R1:W-:Y:S03]  /*5e10*/  STL [R1+0xc], R0 ;  /* 0x00000c0001007387 */ /* 0x0003e60000100800 */
[----:B------:R-:W-:-:S02]  /*5e20*/  @!P6 IMAD.IADD R4, R4, 0x1, -R39 ;  /* 0x000000010404e824 */ /* 0x000fc400078e0a27 */
[----:B------:R-:W-:Y:S01]  /*5e30*/  @!P2 IMAD.IADD R6, R6, 0x1, -R39 ;  /* 0x000000010606a824 */ /* 0x000fe200078e0a27 */
[----:B------:R-:W-:Y:S01]  /*5e40*/  ISETP.GE.AND P2, PT, R54, RZ, PT ;  /* 0x000000ff3600720c */ /* 0x000fe20003f46270 */
[----:B------:R-:W-:Y:S01]  /*5e50*/  IMAD.MOV R10, RZ, RZ, -R10 ;  /* 0x000000ffff0a7224 */ /* 0x000fe200078e0a0a */
[----:B------:R-:W-:Y:S01]  /*5e60*/  ISETP.GT.U32.AND P6, PT, R39, R4, PT ;  /* 0x000000042700720c */ /* 0x000fe20003fc4070 */
[----:B------:R-:W-:-:S04]  /*5e70*/  IMAD.HI.U32 R11, R51, R2, RZ ;  /* 0x00000002330b7227 */ /* 0x000fc800078e00ff */
[----:B------:R-:W-:Y:S01]  /*5e80*/  @!P5 IMAD.IADD R55, R55, 0x1, -R39 ;  /* 0x000000013737d824 */ /* 0x000fe200078e0a27 */
[----:B------:R-:W-:Y:S01]  /*5e90*/  ISETP.GE.AND P5, PT, R15, RZ, PT ;  /* 0x000000ff0f00720c */ /* 0x000fe20003fa6270 */
[----:B------:R-:W-:Y:S01]  /*5ea0*/  IMAD.MOV.U32 R12, RZ, RZ, R6 ;  /* 0x000000ffff0c7224 */ /* 0x000fe200078e0006 */
[----:B------:R-:W-:Y:S01]  /*5eb0*/  IABS R15, R23 ;  /* 0x00000017000f7213 */ /* 0x000fe20000000000 */
[C---:B------:R-:W-:Y:S02]  /*5ec0*/  IMAD R5, R39.reuse, R10, R5 ;  /* 0x0000000a27057224 */ /* 0x040fe400078e0205 */
[----:B------:R-:W-:Y:S01]  /*5ed0*/  IMAD.MOV R6, RZ, RZ, -R11 ;  /* 0x000000ffff067224 */ /* 0x000fe200078e0a0b */
[----:B------:R-:W-:Y:S01]  /*5ee0*/  IABS R11, R18 ;  /* 0x00000012000b7213 */ /* 0x000fe20000000000 */
[----:B------:R-:W-:Y:S01]  /*5ef0*/  @!P1 IMAD.MOV R12, RZ, RZ, -R12 ;  /* 0x000000ffff0c9224 */ /* 0x000fe200078e0a0c */
[C---:B------:R-:W-:Y:S01]  /*5f00*/  ISETP.GT.U32.AND P1, PT, R39.reuse, R55, PT ;  /* 0x000000372700720c */ /* 0x040fe20003f24070 */
[----:B------:R-:W-:Y:S01]  /*5f10*/  @!P3 IMAD.MOV R8, RZ, RZ, -R8 ;  /* 0x000000ffff08b224 */ /* 0x000fe200078e0a08 */
[C---:B------:R-:W-:Y:S01]  /*5f20*/  ISETP.GT.U32.AND P3, PT, R39.reuse, R5, PT ;  /* 0x000000052700720c */ /* 0x040fe20003f64070 */
[----:B------:R-:W-:Y:S01]  /*5f30*/  IMAD R6, R39, R6, R2 ;  /* 0x0000000627067224 */ /* 0x000fe200078e0202 */
[----:B------:R-:W-:Y:S01]  /*5f40*/  STL [R1+0x8], R12 ;  /* 0x0000080c01007387 */ /* 0x000fe20000100800 */
[----:B------:R-:W-:-:S02]  /*5f50*/  @!P6 IMAD.IADD R4, R4, 0x1, -R39 ;  /* 0x000000010404e824 */ /* 0x000fc400078e0a27 */
[----:B------:R-:W-:Y:S01]  /*5f60*/  VIADD R54, R3, 0xc8 ;  /* 0x000000c803367836 */ /* 0x000fe20000000000 */
[----:B------:R-:W-:Y:S01]  /*5f70*/  ISETP.GT.U32.AND P6, PT, R39, R6, PT ;  /* 0x000000062700720c */ /* 0x000fe20003fc4070 */
[----:B------:R-:W-:Y:S01]  /*5f80*/  @!P0 IMAD.IADD R7, R7, 0x1, -R39 ;  /* 0x0000000107078824 */ /* 0x000fe200078e0a27 */
[----:B------:R2:W-:Y:S01]  /*5f90*/  STL [R1+0x4], R8 ;  /* 0x0000040801007387 */ /* 0x0005e20000100800 */
[----:B------:R-:W-:Y:S01]  /*5fa0*/  ISETP.GE.AND P0, PT, R19, RZ, PT ;  /* 0x000000ff1300720c */ /* 0x000fe20003f06270 */
[----:B------:R-:W-:Y:S01]  /*5fb0*/  @!P4 IMAD.MOV R9, RZ, RZ, -R9 ;  /* 0x000000ffff09c224 */ /* 0x000fe200078e0a09 */
[----:B-1----:R-:W-:Y:S01]  /*5fc0*/  IABS R0, R54 ;  /* 0x0000003600007213 */ /* 0x002fe20000000000 */
[--C-:B------:R-:W-:Y:S01]  /*5fd0*/  @!P1 IMAD.IADD R55, R55, 0x1, -R39.reuse ;  /* 0x0000000137379824 */ /* 0x100fe200078e0a27 */
[----:B------:R-:W-:Y:S01]  /*5fe0*/  ISETP.GE.AND P1, PT, R54, RZ, PT ;  /* 0x000000ff3600720c */ /* 0x000fe20003f26270 */
[----:B------:R-:W-:Y:S01]  /*5ff0*/  @!P3 IMAD.IADD R5, R5, 0x1, -R39 ;  /* 0x000000010505b824 */ /* 0x000fe200078e0a27 */
[----:B------:R-:W-:Y:S01]  /*6000*/  ISETP.GE.AND P4, PT, R52, RZ, PT ;  /* 0x000000ff3400720c */ /* 0x000fe20003f86270 */
[----:B------:R-:W-:-:S02]  /*6010*/  VIADD R54, R3, 0xc7 ;  /* 0x000000c703367836 */ /* 0x000fc40000000000 */
[----:B------:R-:W-:Y:S01]  /*6020*/  IMAD.HI.U32 R10, R51, R0, RZ ;  /* 0x00000000330a7227 */ /* 0x000fe200078e00ff */
[C---:B------:R-:W-:Y:S02]  /*6030*/  ISETP.GT.U32.AND P3, PT, R39.reuse, R5, PT ;  /* 0x000000052700720c */ /* 0x040fe40003f64070 */
[----:B--2---:R-:W-:Y:S01]  /*6040*/  IABS R8, R54 ;  /* 0x0000003600087213 */ /* 0x004fe20000000000 */
[----:B------:R-:W-:Y:S02]  /*6050*/  @!P6 IMAD.IADD R6, R6, 0x1, -R39 ;  /* 0x000000010606e824 */ /* 0x000fe400078e0a27 */
[----:B------:R-:W-:Y:S02]  /*6060*/  IMAD.MOV R10, RZ, RZ, -R10 ;  /* 0x000000ffff0a7224 */ /* 0x000fe400078e0a0a */
[----:B------:R-:W-:Y:S01]  /*6070*/  IMAD.MOV.U32 R58, RZ, RZ, R7 ;  /* 0x000000ffff3a7224 */ /* 0x000fe200078e0007 */
[C---:B------:R-:W-:Y:S01]  /*6080*/  ISETP.GT.U32.AND P6, PT, R39.reuse, R6, PT ;  /* 0x000000062700720c */ /* 0x040fe20003fc4070 */
[----:B------:R-:W-:-:S02]  /*6090*/  IMAD R7, R39, R10, R0 ;  /* 0x0000000a27077224 */ /* 0x000fc400078e0200 */
[----:B------:R-:W-:-:S04]  /*60a0*/  IMAD.HI.U32 R0, R51, R8, RZ ;  /* 0x0000000833007227 */ /* 0x000fc800078e00ff */
[----:B------:R-:W-:Y:S02]  /*60b0*/  IMAD.MOV R0, RZ, RZ, -R0 ;  /* 0x000000ffff007224 */ /* 0x000fe400078e0a00 */
[--C-:B------:R-:W-:Y:S01]  /*60c0*/  @!P3 IMAD.IADD R5, R5, 0x1, -R39.reuse ;  /* 0x000000010505b824 */ /* 0x100fe200078e0a27 */
[C---:B------:R-:W-:Y:S01]  /*60d0*/  ISETP.GT.U32.AND P3, PT, R39.reuse, R7, PT ;  /* 0x000000072700720c */ /* 0x040fe20003f64070 */
[----:B------:R-:W-:Y:S02]  /*60e0*/  IMAD R8, R39, R0, R8 ;  /* 0x0000000027087224 */ /* 0x000fe400078e0208 */
[----:B------:R-:W-:Y:S01]  /*60f0*/  @!P2 IMAD.MOV R58, RZ, RZ, -R58 ;  /* 0x000000ffff3aa224 */ /* 0x000fe200078e0a3a */
[----:B------:R-:W-:Y:S01]  /*6100*/  ISETP.GE.AND P2, PT, R53, RZ, PT ;  /* 0x000000ff3500720c */ /* 0x000fe20003f46270 */
[----:B------:R-:W-:Y:S01]  /*6110*/  @!P6 IMAD.IADD R6, R6, 0x1, -R39 ;  /* 0x000000010606e824 */ /* 0x000fe200078e0a27 */
[----:B------:R-:W-:Y:S01]  /*6120*/  ISETP.GT.U32.AND P6, PT, R39, R8, PT ;  /* 0x000000082700720c */ /* 0x000fe20003fc4070 */
[C---:B------:R-:W-:Y:S01]  /*6130*/  VIADD R53, R3.reuse, 0xc6 ;  /* 0x000000c603357836 */ /* 0x040fe20000000000 */
[----:B------:R-:W-:Y:S01]  /*6140*/  STL [R1+0x1f20], R58 ;  /* 0x001f203a01007387 */ /* 0x000fe20000100800 */
[----:B------:R-:W-:Y:S01]  /*6150*/  @!P0 IMAD.MOV R55, RZ, RZ, -R55 ;  /* 0x000000ffff378224 */ /* 0x000fe200078e0a37 */
[----:B------:R-:W-:Y:S01]  /*6160*/  ISETP.GE.AND P0, PT, R54, RZ, PT ;  /* 0x000000ff3600720c */ /* 0x000fe20003f06270 */
[C---:B------:R-:W-:Y:S01]  /*6170*/  VIADD R54, R3.reuse, 0xc5 ;  /* 0x000000c503367836 */ /* 0x040fe20000000000 */
[----:B------:R1:W-:Y:S01]  /*6180*/  STL [R1], R9 ;  /* 0x0000000901007387 */ /* 0x0003e20000100800 */
[----:B------:R-:W-:-:S02]  /*6190*/  VIADD R19, R3, 0xc3 ;  /* 0x000000c303137836 */ /* 0x000fc40000000000 */
[--C-:B------:R-:W-:Y:S01]  /*61a0*/  @!P3 IMAD.IADD R7, R7, 0x1, -R39.reuse ;  /* 0x000000010707b824 */ /* 0x100fe200078e0a27 */
[----:B------:R-:W-:Y:S01]  /*61b0*/  IABS R10, R54 ;  /* 0x00000036000a7213 */ /* 0x000fe20000000000 */
[C---:B------:R-:W-:Y:S01]  /*61c0*/  IMAD.HI.U32 R2, R51.reuse, R11, RZ ;  /* 0x0000000b33027227 */ /* 0x040fe200078e00ff */
[----:B------:R-:W-:Y:S01]  /*61d0*/  IABS R12, R19 ;  /* 0x00000013000c7213 */ /* 0x000fe20000000000 */
[----:B------:R-:W-:Y:S01]  /*61e0*/  STL [R1+0x1f24], R55 ;  /* 0x001f243701007387 */ /* 0x000fe20000100800 */
[----:B------:R-:W-:Y:S01]  /*61f0*/  ISETP.GE.AND P3, PT, R54, RZ, PT ;  /* 0x000000ff3600720c */ /* 0x000fe20003f66270 */
[----:B------:R-:W-:Y:S01]  /*6200*/  @!P6 IMAD.IADD R8, R8, 0x1, -R39 ;  /* 0x000000010808e824 */ /* 0x000fe200078e0a27 */
[----:B-1----:R-:W-:Y:S01]  /*6210*/  IABS R9, R53 ;  /* 0x0000003500097213 */ /* 0x002fe20000000000 */
[----:B------:R-:W-:Y:S01]  /*6220*/  IMAD.HI.U32 R13, R51, R10, RZ ;  /* 0x0000000a330d7227 */ /* 0x000fe200078e00ff */
[----:B------:R-:W-:-:S03]  /*6230*/  ISETP.GT.U32.AND P6, PT, R39, R7, PT ;  /* 0x000000072700720c */ /* 0x000fc60003fc4070 */
[----:B------:R-:W-:-:S04]  /*6240*/  IMAD.HI.U32 R14, R51, R9, RZ ;  /* 0x00000009330e7227 */ /* 0x000fc800078e00ff */
[----:B------:R-:W-:-:S04]  /*6250*/  IMAD.HI.U32 R0, R51, R12, RZ ;  /* 0x0000000c33007227 */ /* 0x000fc800078e00ff */
[----:B------:R-:W-:Y:S02]  /*6260*/  IMAD.MOV R14, RZ, RZ, -R14 ;  /* 0x000000ffff0e7224 */ /* 0x000fe400078e0a0e */
[----:B------:R-:W-:Y:S02]  /*6270*/  IMAD.MOV R13, RZ, RZ, -R13 ;  /* 0x000000ffff0d7224 */ /* 0x000fe400078e0a0d */
[----:B------:R-:W-:Y:S02]  /*6280*/  IMAD.MOV R0, RZ, RZ, -R0 ;  /* 0x000000ffff007224 */ /* 0x000fe400078e0a00 */
[----:B------:R-:W-:Y:S01]  /*6290*/  IMAD R9, R39, R14, R9 ;  /* 0x0000000e27097224 */ /* 0x000fe200078e0209 */
[----:B------:R-:W-:Y:S01]  /*62a0*/  IABS R14, R22 ;  /* 0x00000016000e7213 */ /* 0x000fe20000000000 */
[----:B------:R-:W-:Y:S02]  /*62b0*/  VIADD R54, R3, 0xc2 ;  /* 0x000000c203367836 */ /* 0x000fe40000000000 */
[C---:B------:R-:W-:Y:S01]  /*62c0*/  IMAD R10, R39.reuse, R13, R10 ;  /* 0x0000000d270a7224 */ /* 0x040fe200078e020a */
[----:B------:R-:W-:Y:S01]  /*62d0*/  IABS R13, R21 ;  /* 0x00000015000d7213 */ /* 0x000fe20000000000 */
[C---:B------:R-:W-:Y:S01]  /*62e0*/  IMAD R12, R39.reuse, R0, R12 ;  /* 0x00000000270c7224 */ /* 0x040fe200078e020c */
[----:B------:R-:W-:Y:S01]  /*62f0*/  IABS R0, R54 ;  /* 0x0000003600007213 */ /* 0x000fe20000000000 */
[----:B------:R-:W-:Y:S01]  /*6300*/  @!P4 IMAD.MOV R5, RZ, RZ, -R5 ;  /* 0x000000ffff05c224 */ /* 0x000fe200078e0a05 */
[C---:B------:R-:W-:Y:S01]  /*6310*/  ISETP.GT.U32.AND P4, PT, R39.reuse, R8, PT ;  /* 0x000000082700720c */ /* 0x040fe20003f84070 */
[----:B------:R-:W-:Y:S01]  /*6320*/  @!P2 IMAD.MOV R6, RZ, RZ, -R6 ;  /* 0x000000ffff06a224 */ /* 0x000fe200078e0a06 */
[----:B------:R-:W-:Y:S01]  /*6330*/  ISETP.GT.U32.AND P2, PT, R39, R9, PT ;  /* 0x000000092700720c */ /* 0x000fe20003f44070 */
[----:B------:R-:W-:-:S02]  /*6340*/  IMAD.MOV R2, RZ, RZ, -R2 ;  /* 0x000000ffff027224 */ /* 0x000fc400078e0a02 */
[----:B------:R-:W-:Y:S01]  /*6350*/  @!P6 IMAD.IADD R7, R7, 0x1, -R39 ;  /* 0x000000010707e824 */ /* 0x000fe200078e0a27 */
[C---:B------:R-:W-:Y:S01]  /*6360*/  ISETP.GT.U32.AND P6, PT, R39.reuse, R10, PT ;  /* 0x0000000a2700720c */ /* 0x040fe20003fc4070 */
[----:B------:R-:W-:Y:S02]  /*6370*/  IMAD R11, R39, R2, R11 ;  /* 0x00000002270b7224 */ /* 0x000fe400078e020b */
[----:B------:R-:W-:-:S04]  /*6380*/  IMAD.HI.U32 R2, R51, R0, RZ ;  /* 0x0000000033027227 */ /* 0x000fc800078e00ff */
[----:B------:R-:W-:Y:S02]  /*6390*/  IMAD.MOV R2, RZ, RZ, -R2 ;  /* 0x000000ffff027224 */ /* 0x000fe400078e0a02 */
[--C-:B------:R-:W-:Y:S01]  /*63a0*/  @!P4 IMAD.IADD R8, R8, 0x1, -R39.reuse ;  /* 0x000000010808c824 */ /* 0x100fe200078e0a27 */
[----:B------:R-:W-:Y:S01]  /*63b0*/  ISETP.GT.U32.AND P4, PT, R39, R11, PT ;  /* 0x0000000b2700720c */ /* 0x000fe20003f84070 */
[--C-:B------:R-:W-:Y:S01]  /*63c0*/  @!P2 IMAD.IADD R9, R9, 0x1, -R39.reuse ;  /* 0x000000010909a824 */ /* 0x100fe200078e0a27 */
[C---:B------:R-:W-:Y:S01]  /*63d0*/  ISETP.GT.U32.AND P2, PT, R39.reuse, R12, PT ;  /* 0x0000000c2700720c */ /* 0x040fe20003f44070 */
[----:B------:R-:W-:Y:S02]  /*63e0*/  IMAD R0, R39, R2, R0 ;  /* 0x0000000227007224 */ /* 0x000fe400078e0200 */
[----:B------:R-:W-:Y:S02]  /*63f0*/  @!P6 IMAD.IADD R10, R10, 0x1, -R39 ;  /* 0x000000010a0ae824 */ /* 0x000fe400078e0a27 */
[----:B------:R-:W-:Y:S01]  /*6400*/  IMAD.HI.U32 R17, R51, R13, RZ ;  /* 0x0000000d33117227 */ /* 0x000fe200078e00ff */
[----:B------:R-:W-:-:S03]  /*6410*/  ISETP.GT.U32.AND P6, PT, R39, R0, PT ;  /* 0x000000002700720c */ /* 0x000fc60003fc4070 */
[----:B------:R-:W-:Y:S02]  /*6420*/  IMAD.MOV R17, RZ, RZ, -R17 ;  /* 0x000000ffff117224 */ /* 0x000fe400078e0a11 */
[--C-:B------:R-:W-:Y:S01]  /*6430*/  @!P4 IMAD.IADD R11, R11, 0x1, -R39.reuse ;  /* 0x000000010b0bc824 */ /* 0x100fe200078e0a27 */
[C---:B------:R-:W-:Y:S01]  /*6440*/  ISETP.GT.U32.AND P4, PT, R39.reuse, R9, PT ;  /* 0x000000092700720c */ /* 0x040fe20003f84070 */
[----:B------:R-:W-:Y:S01]  /*6450*/  @!P2 IMAD.IADD R12, R12, 0x1, -R39 ;  /* 0x000000010c0ca824 */ /* 0x000fe200078e0a27 */
[----:B------:R-:W-:Y:S01]  /*6460*/  ISETP.GT.U32.AND P2, PT, R39, R10, PT ;  /* 0x0000000a2700720c */ /* 0x000fe20003f44070 */
[----:B------:R-:W-:-:S04]  /*6470*/  IMAD.HI.U32 R2, R51, R15, RZ ;  /* 0x0000000f33027227 */ /* 0x000fc800078e00ff */
[----:B------:R-:W-:Y:S01]  /*6480*/  @!P6 IMAD.IADD R0, R0, 0x1, -R39 ;  /* 0x000000010000e824 */ /* 0x000fe200078e0a27 */
[----:B------:R-:W-:Y:S01]  /*6490*/  ISETP.GT.U32.AND P6, PT, R39, R12, PT ;  /* 0x0000000c2700720c */ /* 0x000fe20003fc4070 */
[----:B------:R-:W-:-:S04]  /*64a0*/  IMAD.HI.U32 R16, R51, R14, RZ ;  /* 0x0000000e33107227 */ /* 0x000fc800078e00ff */
[----:B------:R-:W-:Y:S01]  /*64b0*/  @!P1 IMAD.MOV R7, RZ, RZ, -R7 ;  /* 0x000000ffff079224 */ /* 0x000fe200078e0a07 */
[C---:B------:R-:W-:Y:S01]  /*64c0*/  ISETP.GT.U32.AND P1, PT, R39.reuse, R11, PT ;  /* 0x0000000b2700720c */ /* 0x040fe20003f24070 */
[----:B------:R-:W-:Y:S02]  /*64d0*/  IMAD R13, R39, R17, R13 ;  /* 0x00000011270d7224 */ /* 0x000fe400078e020d */
[----:B------:R-:W-:Y:S02]  /*64e0*/  IMAD.MOV R2, RZ, RZ, -R2 ;  /* 0x000000ffff027224 */ /* 0x000fe400078e0a02 */
[----:B------:R-:W-:Y:S02]  /*64f0*/  IMAD.MOV R16, RZ, RZ, -R16 ;  /* 0x000000ffff107224 */ /* 0x000fe400078e0a10 */
[----:B------:R-:W-:Y:S02]  /*6500*/  VIADD R52, R3, 0xbe ;  /* 0x000000be03347836 */ /* 0x000fe40000000000 */
[----:B------:R-:W-:Y:S01]  /*6510*/  @!P0 IMAD.MOV R8, RZ, RZ, -R8 ;  /* 0x000000ffff088224 */ /* 0x000fe200078e0a08 */
[C---:B------:R-:W-:Y:S01]  /*6520*/  ISETP.GT.U32.AND P0, PT, R39.reuse, R0, PT ;  /* 0x000000002700720c */ /* 0x040fe20003f04070 */
[----:B------:R-:W-:-:S02]  /*6530*/  IMAD R15, R39, R2, R15 ;  /* 0x00000002270f7224 */ /* 0x000fc400078e020f */
[--C-:B------:R-:W-:Y:S01]  /*6540*/  @!P4 IMAD.IADD R9, R9, 0x1, -R39.reuse ;  /* 0x000000010909c824 */ /* 0x100fe200078e0a27 */
[C---:B------:R-:W-:Y:S01]  /*6550*/  ISETP.GT.U32.AND P4, PT, R39.reuse, R13, PT ;  /* 0x0000000d2700720c */ /* 0x040fe20003f84070 */
[----:B------:R-:W-:Y:S01]  /*6560*/  IMAD R14, R39, R16, R14 ;  /* 0x00000010270e7224 */ /* 0x000fe200078e020e */
[----:B------:R-:W-:Y:S01]  /*6570*/  IABS R16, R52 ;  /* 0x0000003400107213 */ /* 0x000fe20000000000 */
[----:B------:R-:W-:Y:S01]  /*6580*/  @!P5 IMAD.MOV R4, RZ, RZ, -R4 ;  /* 0x000000ffff04d224 */ /* 0x000fe200078e0a04 */
[----:B------:R-:W-:Y:S01]  /*6590*/  ISETP.GE.AND P5, PT, R53, RZ, PT ;  /* 0x000000ff3500720c */ /* 0x000fe20003fa6270 */
[--C-:B------:R-:W-:Y:S01]  /*65a0*/  @!P6 IMAD.IADD R12, R12, 0x1, -R39.reuse ;  /* 0x000000010c0ce824 */ /* 0x100fe200078e0a27 */
[C---:B------:R-:W-:Y:S01]  /*65b0*/  ISETP.GT.U32.AND P6, PT, R39.reuse, R15, PT ;  /* 0x0000000f2700720c */ /* 0x040fe20003fc4070 */
[--C-:B------:R-:W-:Y:S01]  /*65c0*/  @!P2 IMAD.IADD R10, R10, 0x1, -R39.reuse ;  /* 0x000000010a0aa824 */ /* 0x100fe200078e0a27 */
[----:B------:R-:W-:Y:S01]  /*65d0*/  ISETP.GT.U32.AND P2, PT, R39, R14, PT ;  /* 0x0000000e2700720c */ /* 0x000fe20003f44070 */
[----:B------:R-:W-:Y:S01]  /*65e0*/  VIADD R53, R3, 0xbd ;  /* 0x000000bd03357836 */ /* 0x000fe20000000000 */
[----:B------:R1:W-:Y:S01]  /*65f0*/  STL [R1+0x1f28], R4 ;  /* 0x001f280401007387 */ /* 0x0003e20000100800 */
[--C-:B------:R-:W-:Y:S01]  /*6600*/  @!P1 IMAD.IADD R11, R11, 0x1, -R39.reuse ;  /* 0x000000010b0b9824 */ /* 0x100fe200078e0a27 */
[----:B------:R-:W-:Y:S01]  /*6610*/  ISETP.GE.AND P1, PT, R18, RZ, PT ;  /* 0x000000ff1200720c */ /* 0x000fe20003f26270 */
[----:B------:R-:W-:Y:S01]  /*6620*/  IMAD.HI.U32 R18, R51, R16, RZ ;  /* 0x0000001033127227 */ /* 0x000fe200078e00ff */
[----:B------:R-:W-:Y:S01]  /*6630*/  IABS R17, R53 ;  /* 0x0000003500117213 */ /* 0x000fe20000000000 */
[----:B------:R-:W-:Y:S02]  /*6640*/  STL [R1+0x1f2c], R5 ;  /* 0x001f2c0501007387 */ /* 0x000fe40000100800 */
[--C-:B------:R-:W-:Y:S01]  /*6650*/  @!P0 IMAD.IADD R0, R0, 0x1, -R39.reuse ;  /* 0x0000000100008824 */ /* 0x100fe200078e0a27 */
[----:B------:R-:W-:Y:S01]  /*6660*/  ISETP.GE.AND P0, PT, R19, RZ, PT ;  /* 0x000000ff1300720c */ /* 0x000fe20003f06270 */
[----:B------:R-:W-:Y:S01]  /*6670*/  IMAD.MOV R18, RZ, RZ, -R18 ;  /* 0x000000ffff127224 */ /* 0x000fe200078e0a12 */
[----:B------:R-:W-:Y:S01]  /*6680*/  STL [R1+0x1f30], R6 ;  /* 0x001f300601007387 */ /* 0x000fe20000100800 */
[--C-:B------:R-:W-:Y:S01]  /*6690*/  @!P4 IMAD.IADD R13, R13, 0x1, -R39.reuse ;  /* 0x000000010d0dc824 */ /* 0x100fe200078e0a27 */
[----:B------:R-:W-:Y:S01]  /*66a0*/  ISETP.GE.AND P4, PT, R54, RZ, PT ;  /* 0x000000ff3600720c */ /* 0x000fe20003f86270 */
[----:B------:R-:W-:Y:S01]  /*66b0*/  IMAD.HI.U32 R2, R51, R17, RZ ;  /* 0x0000001133027227 */ /* 0x000fe200078e00ff */
[----:B------:R-:W-:Y:S03]  /*66c0*/  STL [R1+0x1f34], R7 ;  /* 0x001f340701007387 */ /* 0x000fe60000100800 */
[----:B------:R-:W-:Y:S01]  /*66d0*/  IMAD R16, R39, R18, R16 ;  /* 0x0000001227107224 */ /* 0x000fe200078e0210 */
[----:B------:R-:W-:Y:S01]  /*66e0*/  STL [R1+0x1f38], R8 ;  /* 0x001f380801007387 */ /* 0x000fe20000100800 */
[--C-:B------:R-:W-:Y:S01]  /*66f0*/  @!P6 IMAD.IADD R15, R15, 0x1, -R39.reuse ;  /* 0x000000010f0fe824 */ /* 0x100fe200078e0a27 */
[----:B------:R-:W-:Y:S01]  /*6700*/  ISETP.GT.U32.AND P6, PT, R39, R13, PT ;  /* 0x0000000d2700720c */ /* 0x000fe20003fc4070 */
[----:B------:R-:W-:Y:S01]  /*6710*/  @!P2 IMAD.IADD R14, R14, 0x1, -R39 ;  /* 0x000000010e0ea824 */ /* 0x000fe200078e0a27 */
[----:B------:R-:W-:Y:S01]  /*6720*/  ISETP.GE.AND P2, PT, R21, RZ, PT ;  /* 0x000000ff1500720c */ /* 0x000fe20003f46270 */
[----:B------:R-:W-:-:S02]  /*6730*/  IMAD.MOV R19, RZ, RZ, -R2 ;  /* 0x000000ffff137224 */ /* 0x000fc400078e0a02 */
[----:B------:R-:W-:Y:S01]  /*6740*/  @!P3 IMAD.MOV R10, RZ, RZ, -R10 ;  /* 0x000000ffff0ab224 */ /* 0x000fe200078e0a0a */
[C---:B------:R-:W-:Y:S01]  /*6750*/  ISETP.GT.U32.AND P3, PT, R39.reuse, R16, PT ;  /* 0x000000102700720c */ /* 0x040fe20003f64070 */
[----:B------:R-:W-:Y:S01]  /*6760*/  @!P5 IMAD.MOV R9, RZ, RZ, -R9 ;  /* 0x000000ffff09d224 */ /* 0x000fe200078e0a09 */
[----:B------:R-:W-:Y:S01]  /*6770*/  ISETP.GT.U32.AND P5, PT, R39, R14, PT ;  /* 0x0000000e2700720c */ /* 0x000fe20003fa4070 */
[----:B------:R-:W-:Y:S02]  /*6780*/  VIADD R54, R3, 0xbc ;  /* 0x000000bc03367836 */ /* 0x000fe40000000000 */
[C---:B------:R-:W-:Y:S01]  /*6790*/  IMAD R17, R39.reuse, R19, R17 ;  /* 0x0000001327117224 */ /* 0x040fe200078e0211 */
[----:B------:R-:W-:Y:S01]  /*67a0*/  STL [R1+0x1f3c], R9 ;  /* 0x001f3c0901007387 */ /* 0x000fe20000100800 */
[----:B-1----:R-:W-:Y:S01]  /*67b0*/  IMAD.MOV.U32 R4, RZ, RZ, R0 ;  /* 0x000000ffff047224 */ /* 0x002fe200078e0000 */
[----:B------:R-:W-:Y:S01]  /*67c0*/  IABS R2, R54 ;  /* 0x0000003600027213 */ /* 0x000fe20000000000 */
[----:B------:R-:W-:Y:S01]  /*67d0*/  @!P0 IMAD.MOV R12, RZ, RZ, -R12 ;  /* 0x000000ffff0c8224 */ /* 0x000fe200078e0a0c */
[----:B------:R-:W-:Y:S01]  /*67e0*/  ISETP.GE.AND P0, PT, R22, RZ, PT ;  /* 0x000000ff1600720c */ /* 0x000fe20003f06270 */
[----:B------:R-:W-:Y:S01]  /*67f0*/  @!P1 IMAD.MOV R11, RZ, RZ, -R11 ;  /* 0x000000ffff0b9224 */ /* 0x000fe200078e0a0b */
[C---:B------:R-:W-:Y:S01]  /*6800*/  ISETP.GT.U32.AND P1, PT, R39.reuse, R15, PT ;  /* 0x0000000f2700720c */ /* 0x040fe20003f24070 */
[----:B------:R-:W-:Y:S01]  /*6810*/  @!P4 IMAD.MOV R4, RZ, RZ, -R4 ;  /* 0x000000ffff04c224 */ /* 0x000fe200078e0a04 */
[----:B------:R-:W-:Y:S01]  /*6820*/  ISETP.GT.U32.AND P4, PT, R39, R17, PT ;  /* 0x000000112700720c */ /* 0x000fe20003f84070 */
[--C-:B------:R-:W-:Y:S01]  /*6830*/  @!P6 IMAD.IADD R13, R13, 0x1, -R39.reuse ;  /* 0x000000010d0de824 */ /* 0x100fe200078e0a27 */
[----:B------:R-:W-:Y:S01]  /*6840*/  ISETP.GE.AND P6, PT, R23, RZ, PT ;  /* 0x000000ff1700720c */ /* 0x000fe20003fc6270 */
[----:B------:R-:W-:Y:S01]  /*6850*/  IMAD.HI.U32 R0, R51, R2, RZ ;  /* 0x0000000233007227 */ /* 0x000fe200078e00ff */
[----:B------:R-:W-:Y:S01]  /*6860*/  IABS R22, R30 ;  /* 0x0000001e00167213 */ /* 0x000fe20000000000 */
[----:B------:R-:W-:Y:S02]  /*6870*/  STL [R1+0x1f40], R10 ;  /* 0x001f400a01007387 */ /* 0x000fe40000100800 */
[--C-:B------:R-:W-:Y:S01]  /*6880*/  @!P3 IMAD.IADD R16, R16, 0x1, -R39.reuse ;  /* 0x000000011010b824 */ /* 0x100fe200078e0a27 */
[----:B------:R-:W-:Y:S01]  /*6890*/  ISETP.GE.AND P3, PT, R54, RZ, PT ;  /* 0x000000ff3600720c */ /* 0x000fe20003f66270 */
[----:B------:R-:W-:Y:S01]  /*68a0*/  @!P5 IMAD.IADD R14, R14, 0x1, -R39 ;  /* 0x000000010e0ed824 */ /* 0x000fe200078e0a27 */
[----:B------:R-:W-:Y:S01]  /*68b0*/  ISETP.GE.AND P5, PT, R52, RZ, PT ;  /* 0x000000ff3400720c */ /* 0x000fe20003fa6270 */
[----:B------:R-:W-:Y:S01]  /*68c0*/  VIADD R54, R3, 0xbb ;  /* 0x000000bb03367836 */ /* 0x000fe20000000000 */
[----:B------:R-:W-:Y:S01]  /*68d0*/  STL [R1+0x1f44], R11 ;  /* 0x001f440b01007387 */ /* 0x000fe20000100800 */
[----:B------:R-:W-:-:S02]  /*68e0*/  IMAD.MOV R0, RZ, RZ, -R0 ;  /* 0x000000ffff007224 */ /* 0x000fc400078e0a00 */
[----:B------:R-:W-:Y:S01]  /*68f0*/  @!P0 IMAD.MOV R14, RZ, RZ, -R14 ;  /* 0x000000ffff0e8224 */ /* 0x000fe200078e0a0e */
[----:B------:R-:W-:Y:S01]  /*6900*/  ISETP.GE.AND P0, PT, R54, RZ, PT ;  /* 0x000000ff3600720c */ /* 0x000fe20003f06270 */
[--C-:B------:R-:W-:Y:S01]  /*6910*/  @!P1 IMAD.IADD R15, R15, 0x1, -R39.reuse ;  /* 0x000000010f0f9824 */ /* 0x100fe200078e0a27 */
[----:B------:R-:W-:Y:S01]  /*6920*/  IABS R19, R54 ;  /* 0x0000003600137213 */ /* 0x000fe20000000000 */
[----:B------:R-:W-:Y:S01]  /*6930*/  IMAD R2, R39, R0, R2 ;  /* 0x0000000027027224 */ /* 0x000fe200078e0202 */
[----:B------:R-:W-:Y:S01]  /*6940*/  ISETP.GE.AND P1, PT, R53, RZ, PT ;  /* 0x000000ff3500720c */ /* 0x000fe20003f26270 */
[----:B------:R-:W-:Y:S01]  /*6950*/  @!P4 IMAD.IADD R17, R17, 0x1, -R39 ;  /* 0x000000011111c824 */ /* 0x000fe200078e0a27 */
[----:B------:R-:W-:Y:S01]  /*6960*/  ISETP.GT.U32.AND P4, PT, R39, R16, PT ;  /* 0x000000102700720c */ /* 0x000fe20003f84070 */
[----:B------:R-:W-:Y:S01]  /*6970*/  VIADD R54, R3, 0xb9 ;  /* 0x000000b903367836 */ /* 0x000fe20000000000 */
[----:B------:R-:W-:Y:S01]  /*6980*/  STL [R1+0x1f48], R12 ;  /* 0x001f480c01007387 */ /* 0x000fe20000100800 */
[----:B------:R-:W-:Y:S01]  /*6990*/  @!P6 IMAD.MOV R15, RZ, RZ, -R15 ;  /* 0x000000ffff0fe224 */ /* 0x000fe200078e0a0f */
[----:B------:R-:W-:Y:S01]  /*69a0*/  ISETP.GT.U32.AND P6, PT, R39, R2, PT ;  /* 0x000000022700720c */ /* 0x000fe20003fc4070 */
[----:B------:R-:W-:Y:S01]  /*69b0*/  VIADD R53, R3, 0xba ;  /* 0x000000ba03357836 */ /* 0x000fe20000000000 */
[----:B------:R-:W-:Y:S01]  /*69c0*/  IABS R21, R54 ;  /* 0x0000003600157213 */ /* 0x000fe20000000000 */
[----:B------:R-:W-:Y:S01]  /*69d0*/  IMAD.HI.U32 R0, R51, R19, RZ ;  /* 0x0000001333007227 */ /* 0x000fe200078e00ff */
[----:B------:R1:W-:Y:S02]  /*69e0*/  STL [R1+0x15c], R4 ;  /* 0x00015c0401007387 */ /* 0x0003e40000100800 */
[----:B------:R-:W-:Y:S01]  /*69f0*/  IABS R20, R53 ;  /* 0x0000003500147213 */ /* 0x000fe20000000000 */
[----:B------:R-:W-:Y:S01]  /*6a00*/  @!P2 IMAD.MOV R13, RZ, RZ, -R13 ;  /* 0x000000ffff0da224 */ /* 0x000fe200078e0a0d */
[----:B------:R-:W-:Y:S01]  /*6a10*/  ISETP.GT.U32.AND P2, PT, R39, R17, PT ;  /* 0x000000112700720c */ /* 0x000fe20003f44070 */
[----:B------:R-:W-:-:S02]  /*6a20*/  IMAD.MOV R0, RZ, RZ, -R0 ;  /* 0x000000ffff007224 */ /* 0x000fc400078e0a00 */
[----:B------:R-:W-:Y:S01]  /*6a30*/  IMAD.HI.U32 R23, R51, R21, RZ ;  /* 0x0000001533177227 */ /* 0x000fe200078e00ff */
[----:B------:R-:W-:Y:S03]  /*6a40*/  STL [R1+0x1f4c], R13 ;  /* 0x001f4c0d01007387 */ /* 0x000fe60000100800 */
[----:B------:R-:W-:Y:S01]  /*6a50*/  @!P4 IMAD.IADD R16, R16, 0x1, -R39 ;  /* 0x000000011010c824 */ /* 0x000fe200078e0a27 */
[----:B------:R-:W-:Y:S01]  /*6a60*/  ISETP.GE.AND P4, PT, R53, RZ, PT ;  /* 0x000000ff3500720c */ /* 0x000fe20003f86270 */
[----:B------:R-:W-:Y:S01]  /*6a70*/  IMAD R19, R39, R0, R19 ;  /* 0x0000000027137224 */ /* 0x000fe200078e0213 */
[----:B------:R-:W-:Y:S01]  /*6a80*/  STL [R1+0x1f50], R14 ;  /* 0x001f500e01007387 */ /* 0x000fe20000100800 */
[----:B------:R-:W-:Y:S01]  /*6a90*/  IMAD.MOV R0, RZ, RZ, -R23 ;  /* 0x000000ffff007224 */ /* 0x000fe200078e0a17 */
[----:B------:R-:W-:Y:S01]  /*6aa0*/  IABS R23, R35 ;  /* 0x0000002300177213 */ /* 0x000fe20000000000 */
[----:B------:R-:W-:Y:S01]  /*6ab0*/  IMAD.HI.U32 R18, R51, R20, RZ ;  /* 0x0000001433127227 */ /* 0x000fe200078e00ff */
[----:B------:R-:W-:Y:S03]  /*6ac0*/  STL [R1+0x1f54], R15 ;  /* 0x001f540f01007387 */ /* 0x000fe60000100800 */
[----:B------:R-:W-:-:S02]  /*6ad0*/  @!P6 IMAD.IADD R2, R2, 0x1, -R39 ;  /* 0x000000010202e824 */ /* 0x000fc400078e0a27 */
[----:B------:R-:W-:Y:S01]  /*6ae0*/  @!P5 IMAD.MOV R16, RZ, RZ, -R16 ;  /* 0x000000ffff10d224 */ /* 0x000fe200078e0a10 */
[C---:B------:R-:W-:Y:S01]  /*6af0*/  ISETP.GT.U32.AND P5, PT, R39.reuse, R19, PT ;  /* 0x000000132700720c */ /* 0x040fe20003fa4070 */
[C---:B------:R-:W-:Y:S01]  /*6b00*/  IMAD R21, R39.reuse, R0, R21 ;  /* 0x0000000027157224 */ /* 0x040fe200078e0215 */
[----:B------:R-:W-:Y:S01]  /*6b10*/  ISETP.GT.U32.AND P6, PT, R39, R2, PT ;  /* 0x000000022700720c */ /* 0x000fe20003fc4070 */
[----:B------:R-:W-:Y:S01]  /*6b20*/  IMAD.MOV R18, RZ, RZ, -R18 ;  /* 0x000000ffff127224 */ /* 0x000fe200078e0a12 */
[----:B------:R-:W-:Y:S01]  /*6b30*/  STL [R1+0x1f58], R16 ;  /* 0x001f581001007387 */ /* 0x000fe20000100800 */
[----:B------:R-:W-:-:S04]  /*6b40*/  IMAD.HI.U32 R0, R51, R22, RZ ;  /* 0x0000001633007227 */ /* 0x000fc800078e00ff */
[----:B------:R-:W-:Y:S01]  /*6b50*/  @!P2 IMAD.IADD R17, R17, 0x1, -R39 ;  /* 0x000000011111a824 */ /* 0x000fe200078e0a27 */
[----:B------:R-:W-:Y:S01]  /*6b60*/  ISETP.GE.AND P2, PT, R54, RZ, PT ;  /* 0x000000ff3600720c */ /* 0x000fe20003f46270 */
[C---:B------:R-:W-:Y:S02]  /*6b70*/  IMAD R20, R39.reuse, R18, R20 ;  /* 0x0000001227147224 */ /* 0x040fe400078e0214 */
[----:B------:R-:W-:Y:S02]  /*6b80*/  IMAD.MOV R0, RZ, RZ, -R0 ;  /* 0x000000ffff007224 */ /* 0x000fe400078e0a00 */
[----:B------:R-:W-:Y:S01]  /*6b90*/  @!P1 IMAD.MOV R17, RZ, RZ, -R17 ;  /* 0x000000ffff119224 */ /* 0x000fe200078e0a11 */
[C---:B------:R-:W-:Y:S01]  /*6ba0*/  ISETP.GT.U32.AND P1, PT, R39.reuse, R20, PT ;  /* 0x000000142700720c */ /* 0x040fe20003f24070 */
[----:B------:R-:W-:Y:S02]  /*6bb0*/  IMAD R22, R39, R0, R22 ;  /* 0x0000000027167224 */ /* 0x000fe400078e0216 */
[--C-:B------:R-:W-:Y:S01]  /*6bc0*/  @!P5 IMAD.IADD R19, R19, 0x1, -R39.reuse ;  /* 0x000000011313d824 */ /* 0x100fe200078e0a27 */
[----:B------:R-:W-:Y:S01]  /*6bd0*/  STL [R1+0x1f5c], R17 ;  /* 0x001f5c1101007387 */ /* 0x000fe20000100800 */
[----:B------:R-:W-:Y:S01]  /*6be0*/  @!P6 IMAD.IADD R2, R2, 0x1, -R39 ;  /* 0x000000010202e824 */ /* 0x000fe200078e0a27 */
[----:B------:R-:W-:Y:S01]  /*6bf0*/  ISETP.GT.U32.AND P5, PT, R39, R22, PT ;  /* 0x000000162700720c */ /* 0x000fe20003fa4070 */
[----:B------:R-:W-:Y:S01]  /*6c00*/  VIADD R52, R3, 0xb5 ;  /* 0x000000b503347836 */ /* 0x000fe20000000000 */
[----:B------:R-:W-:Y:S01]  /*6c10*/  ISETP.GT.U32.AND P6, PT, R39, R21, PT ;  /* 0x000000152700720c */ /* 0x000fe20003fc4070 */
[----:B------:R-:W-:-:S02]  /*6c20*/  IMAD.MOV.U32 R18, RZ, RZ, R2 ;  /* 0x000000ffff127224 */ /* 0x000fc400078e0002 */
[----:B------:R-:W-:Y:S01]  /*6c30*/  IMAD.HI.U32 R0, R51, R23, RZ ;  /* 0x0000001733007227 */ /* 0x000fe200078e00ff */
[----:B------:R-:W-:-:S03]  /*6c40*/  IABS R25, R52 ;  /* 0x0000003400197213 */ /* 0x000fc60000000000 */
[--C-:B------:R-:W-:Y:S01]  /*6c50*/  @!P1 IMAD.IADD R20, R20, 0x1, -R39.reuse ;  /* 0x0000000114149824 */ /* 0x100fe200078e0a27 */
[C---:B------:R-:W-:Y:S01]  /*6c60*/  ISETP.GT.U32.AND P1, PT, R39.reuse, R19, PT ;  /* 0x000000132700720c */ /* 0x040fe20003f24070 */
[----:B------:R-:W-:Y:S02]  /*6c70*/  @!P3 IMAD.MOV R18, RZ, RZ, -R18 ;  /* 0x000000ffff12b224 */ /* 0x000fe400078e0a12 */
[--C-:B------:R-:W-:Y:S01]  /*6c80*/  @!P5 IMAD.IADD R22, R22, 0x1, -R39.reuse ;  /* 0x000000011616d824 */ /* 0x100fe200078e0a27 */
[----:B------:R-:W-:Y:S01]  /*6c90*/  ISETP.GT.U32.AND P3, PT, R39, R20, PT ;  /* 0x000000142700720c */ /* 0x000fe20003f64070 */
[----:B------:R-:W-:Y:S01]  /*6ca0*/  IMAD.MOV R0, RZ, RZ, -R0 ;  /* 0x000000ffff007224 */ /* 0x000fe200078e0a00 */
[----:B------:R-:W-:Y:S01]  /*6cb0*/  STL [R1+0x1f60], R18 ;  /* 0x001f601201007387 */ /* 0x000fe20000100800 */
[----:B------:R-:W-:Y:S01]  /*6cc0*/  @!P6 IMAD.IADD R21, R21, 0x1, -R39 ;  /* 0x000000011515e824 */ /* 0x000fe200078e0a27 */
[C---:B------:R-:W-:Y:S01]  /*6cd0*/  ISETP.GT.U32.AND P5, PT, R39.reuse, R22, PT ;  /* 0x000000162700720c */ /* 0x040fe20003fa4070 */
[----:B------:R-:W-:-:S02]  /*6ce0*/  IMAD R23, R39, R0, R23 ;  /* 0x0000000027177224 */ /* 0x000fc400078e0217 */
[----:B------:R-:W-:Y:S01]  /*6cf0*/  IMAD.MOV R2, RZ, RZ, -R26 ;  /* 0x000000ffff027224 */ /* 0x000fe200078e0a1a */
[----:B------:R-:W-:Y:S01]  /*6d00*/  ISETP.GT.U32.AND P6, PT, R39, R21, PT ;  /* 0x000000152700720c */ /* 0x000fe20003fc4070 */
[----:B------:R-:W-:-:S04]  /*6d10*/  IMAD.HI.U32 R0, R51, R25, RZ ;  /* 0x0000001933007227 */ /* 0x000fc800078e00ff */
[----:B------:R-:W-:Y:S02]  /*6d20*/  IMAD R24, R39, R2, R24 ;  /* 0x0000000227187224 */ /* 0x000fe400078e0218 */
[----:B------:R-:W-:Y:S02]  /*6d30*/  IMAD.MOV R0, RZ, RZ, -R0 ;  /* 0x000000ffff007224 */ /* 0x000fe400078e0a00 */
[----:B------:R-:W-:Y:S02]  /*6d40*/  VIADD R54, R3, 0xb4 ;  /* 0x000000b403367836 */ /* 0x000fe40000000000 */
[----:B------:R-:W-:Y:S01]  /*6d50*/  @!P3 IMAD.IADD R20, R20, 0x1, -R39 ;  /* 0x000000011414b824 */ /* 0x000fe200078e0a27 */
[C---:B------:R-:W-:Y:S01]  /*6d60*/  ISETP.GT.U32.AND P3, PT, R39.reuse, R24, PT ;  /* 0x000000182700720c */ /* 0x040fe20003f64070 */
[----:B------:R-:W-:Y:S01]  /*6d70*/  IMAD R25, R39, R0, R25 ;  /* 0x0000000027197224 */ /* 0x000fe200078e0219 */
[----:B------:R-:W-:Y:S01]  /*6d80*/  IABS R28, R54 ;  /* 0x00000036001c7213 */ /* 0x000fe20000000000 */
[----:B------:R-:W-:-:S02]  /*6d90*/  @!P5 IMAD.IADD R22, R22, 0x1, -R39 ;  /* 0x000000011616d824 */ /* 0x000fc400078e0a27 */
[--C-:B------:R-:W-:Y:S01]  /*6da0*/  @!P6 IMAD.IADD R21, R21, 0x1, -R39.reuse ;  /* 0x000000011515e824 */ /* 0x100fe200078e0a27 */
[----:B------:R-:W-:Y:S01]  /*6db0*/  ISETP.GT.U32.AND P5, PT, R39, R25, PT ;  /* 0x000000192700720c */ /* 0x000fe20003fa4070 */
[----:B------:R-:W-:Y:S01]  /*6dc0*/  VIADD R53, R3, 0xb3 ;  /* 0x000000b303357836 */ /* 0x000fe20000000000 */
[----:B------:R-:W-:Y:S01]  /*6dd0*/  ISETP.GE.AND P6, PT, R30, RZ, PT ;  /* 0x000000ff1e00720c */ /* 0x000fe20003fc6270 */
[----:B------:R-:W-:Y:S01]  /*6de0*/  IMAD.HI.U32 R0, R51, R28, RZ ;  /* 0x0000001c33007227 */ /* 0x000fe200078e00ff */
[----:B------:R-:W-:Y:S02]  /*6df0*/  IABS R30, R27 ;  /* 0x0000001b001e7213 */ /* 0x000fe40000000000 */
[----:B------:R-:W-:Y:S01]  /*6e00*/  IABS R29, R53 ;  /* 0x00000035001d7213 */ /* 0x000fe20000000000 */
[----:B------:R-:W-:Y:S01]  /*6e10*/  @!P1 IMAD.IADD R19, R19, 0x1, -R39 ;  /* 0x0000000113139824 */ /* 0x000fe200078e0a27 */
[----:B------:R-:W-:Y:S01]  /*6e20*/  ISETP.GT.U32.AND P1, PT, R39, R23, PT ;  /* 0x000000172700720c */ /* 0x000fe20003f24070 */
[----:B------:R-:W-:-:S02]  /*6e30*/  IMAD.MOV R0, RZ, RZ, -R0 ;  /* 0x000000ffff007224 */ /* 0x000fc400078e0a00 */
[--C-:B------:R-:W-:Y:S01]  /*6e40*/  @!P3 IMAD.IADD R24, R24, 0x1, -R39.reuse ;  /* 0x000000011818b824 */ /* 0x100fe200078e0a27 */
[----:B------:R-:W-:Y:S01]  /*6e50*/  ISETP.GE.AND P3, PT, R31, RZ, PT ;  /* 0x000000ff1f00720c */ /* 0x000fe20003f66270 */
[----:B------:R-:W-:Y:S02]  /*6e60*/  IMAD R28, R39, R0, R28 ;  /* 0x00000000271c7224 */ /* 0x000fe400078e021c */
[----:B------:R-:W-:Y:S01]  /*6e70*/  @!P5 IMAD.IADD R25, R25, 0x1, -R39 ;  /* 0x000000011919d824 */ /* 0x000fe200078e0a27 */
[----:B------:R-:W-:Y:S01]  /*6e80*/  ISETP.GT.U32.AND P5, PT, R39, R24, PT ;  /* 0x000000182700720c */ /* 0x000fe20003fa4070 */
[----:B------:R-:W-:-:S04]  /*6e90*/  IMAD.HI.U32 R0, R51, R29, RZ ;  /* 0x0000001d33007227 */ /* 0x000fc800078e00ff */
[----:B------:R-:W-:Y:S01]  /*6ea0*/  @!P6 IMAD.MOV R22, RZ, RZ, -R22 ;  /* 0x000000ffff16e224 */ /* 0x000fe200078e0a16 */
[----:B------:R-:W-:Y:S01]  /*6eb0*/  ISETP.GT.U32.AND P6, PT, R39, R28, PT ;  /* 0x0000001c2700720c */ /* 0x000fe20003fc4070 */
[----:B------:R-:W-:-:S04]  /*6ec0*/  IMAD.HI.U32 R2, R51, R30, RZ ;  /* 0x0000001e33027227 */ /* 0x000fc800078e00ff */
[----:B------:R-:W-:Y:S02]  /*6ed0*/  IMAD.MOV R0, RZ, RZ, -R0 ;  /* 0x000000ffff007224 */ /* 0x000fe400078e0a00 */
[----:B------:R-:W-:Y:S01]  /*6ee0*/  @!P1 IMAD.IADD R23, R23, 0x1, -R39 ;  /* 0x0000000117179824 */ /* 0x000fe200078e0a27 */
[----:B------:R-:W-:Y:S01]  /*6ef0*/  ISETP.GE.AND P1, PT, R35, RZ, PT ;  /* 0x000000ff2300720c */ /* 0x000fe20003f26270 */
[----:B------:R-:W-:Y:S02]  /*6f00*/  IMAD.MOV R2, RZ, RZ, -R2 ;  /* 0x000000ffff027224 */ /* 0x000fe400078e0a02 */
[C---:B------:R-:W-:Y:S02]  /*6f10*/  IMAD R29, R39.reuse, R0, R29 ;  /* 0x00000000271d7224 */ /* 0x040fe400078e021d */
[----:B------:R-:W-:Y:S01]  /*6f20*/  @!P0 IMAD.MOV R19, RZ, RZ, -R19 ;  /* 0x000000ffff138224 */ /* 0x000fe200078e0a13 */
[C---:B------:R-:W-:Y:S01]  /*6f30*/  ISETP.GT.U32.AND P0, PT, R39.reuse, R23, PT ;  /* 0x000000172700720c */ /* 0x040fe20003f04070 */
[----:B------:R-:W-:-:S02]  /*6f40*/  IMAD R30, R39, R2, R30 ;  /* 0x00000002271e7224 */ /* 0x000fc400078e021e */
[--C-:B------:R-:W-:Y:S01]  /*6f50*/  @!P5 IMAD.IADD R24, R24, 0x1, -R39.reuse ;  /* 0x000000011818d824 */ /* 0x100fe200078e0a27 */
[C---:B------:R-:W-:Y:S01]  /*6f60*/  ISETP.GT.U32.AND P5, PT, R39.reuse, R29, PT ;  /* 0x0000001d2700720c */ /* 0x040fe20003fa4070 */
[----:B------:R-:W-:Y:S01]  /*6f70*/  @!P6 IMAD.IADD R28, R28, 0x1, -R39 ;  /* 0x000000011c1ce824 */ /* 0x000fe200078e0a27 */
[----:B------:R-:W-:Y:S01]  /*6f80*/  ISETP.GT.U32.AND P6, PT, R39, R30, PT ;  /* 0x0000001e2700720c */ /* 0x000fe20003fc4070 */
[----:B------:R-:W-:Y:S01]  /*6f90*/  @!P2 IMAD.MOV R21, RZ, RZ, -R21 ;  /* 0x000000ffff15a224 */ /* 0x000fe200078e0a15 */
[----:B------:R-:W-:Y:S01]  /*6fa0*/  ISETP.GE.AND P2, PT, R52, RZ, PT ;  /* 0x000000ff3400720c */ /* 0x000fe20003f46270 */
[----:B------:R-:W-:Y:S01]  /*6fb0*/  VIADD R52, R3, 0xb0 ;  /* 0x000000b003347836 */ /* 0x000fe20000000000 */
[----:B------:R-:W-:Y:S01]  /*6fc0*/  STL [R1+0x1f64], R19 ;  /* 0x001f641301007387 */ /* 0x000fe20000100800 */
[----:B------:R-:W-:Y:S01]  /*6fd0*/  @!P4 IMAD.MOV R20, RZ, RZ, -R20 ;  /* 0x000000ffff14c224 */ /* 0x000fe200078e0a14 */
[----:B------:R-:W-:Y:S01]  /*6fe0*/  ISETP.GT.U32.AND P4, PT, R39, R25, PT ;  /* 0x000000192700720c */ /* 0x000fe20003f84070 */
[--C-:B------:R-:W-:Y:S01]  /*6ff0*/  @!P0 IMAD.IADD R23, R23, 0x1, -R39.reuse ;  /* 0x0000000117178824 */ /* 0x100fe200078e0a27 */
[----:B------:R-:W-:Y:S01]  /*7000*/  ISETP.GE.AND P0, PT, R54, RZ, PT ;  /* 0x000000ff3600720c */ /* 0x000fe20003f06270 */
[----:B------:R-:W-:Y:S01]  /*7010*/  VIADD R54, R3, 0xb1 ;  /* 0x000000b103367836 */ /* 0x000fe20000000000 */
[----:B------:R-:W-:Y:S01]  /*7020*/  IABS R32, R52 ;  /* 0x0000003400207213 */ /* 0x000fe20000000000 */
[--C-:B------:R-:W-:Y:S01]  /*7030*/  @!P5 IMAD.IADD R29, R29, 0x1, -R39.reuse ;  /* 0x000000011d1dd824 */ /* 0x100fe200078e0a27 */
[----:B------:R-:W-:Y:S01]  /*7040*/  ISETP.GT.U32.AND P5, PT, R39, R28, PT ;  /* 0x0000001c2700720c */ /* 0x000fe20003fa4070 */
[----:B------:R-:W-:Y:S01]  /*7050*/  @!P6 IMAD.IADD R30, R30, 0x1, -R39 ;  /* 0x000000011e1ee824 */ /* 0x000fe200078e0a27 */
[----:B------:R-:W-:Y:S01]  /*7060*/  IABS R31, R54 ;  /* 0x00000036001f7213 */ /* 0x000fe20000000000 */
[----:B------:R-:W-:Y:S01]  /*7070*/  IMAD.HI.U32 R2, R51, R32, RZ ;  /* 0x0000002033027227 */ /* 0x000fe200078e00ff */
[----:B------:R-:W-:Y:S01]  /*7080*/  ISETP.GT.U32.AND P6, PT, R39, R29, PT ;  /* 0x0000001d2700720c */ /* 0x000fe20003fc4070 */
[----:B------:R-:W-:Y:S02]  /*7090*/  STL [R1+0x1f68], R20 ;  /* 0x001f681401007387 */ /* 0x000fe40000100800 */
[----:B------:R-:W-:-:S02]  /*70a0*/  IMAD.HI.U32 R0, R51, R31, RZ ;  /* 0x0000001f33007227 */ /* 0x000fc400078e00ff */
[----:B------:R-:W-:Y:S02]  /*70b0*/  STL [R1+0x1f6c], R21 ;  /* 0x001f6c1501007387 */ /* 0x000fe40000100800 */
[----:B------:R-:W-:Y:S02]  /*70c0*/  IMAD.MOV R2, RZ, RZ, -R2 ;  /* 0x000000ffff027224 */ /* 0x000fe400078e0a02 */
[----:B------:R-:W-:Y:S01]  /*70d0*/  @!P4 IMAD.IADD R25, R25, 0x1, -R39 ;  /* 0x000000011919c824 */ /* 0x000fe200078e0a27 */
[----:B------:R-:W-:Y:S01]  /*70e0*/  ISETP.GE.AND P4, PT, R53, RZ, PT ;  /* 0x000000ff3500720c */ /* 0x000fe20003f86270 */
[----:B------:R-:W-:Y:S01]  /*70f0*/  VIADD R53, R3, 0xaf ;  /* 0x000000af03357836 */ /* 0x000fe20000000000 */
[----:B------:R-:W-:Y:S01]  /*7100*/  STL [R1+0x1f70], R22 ;  /* 0x001f701601007387 */ /* 0x000fe20000100800 */
[----:B------:R-:W-:Y:S02]  /*7110*/  IMAD.MOV R0, RZ, RZ, -R0 ;  /* 0x000000ffff007224 */ /* 0x000fe400078e0a00 */
[C---:B------:R-:W-:Y:S01]  /*7120*/  IMAD R32, R39.reuse, R2, R32 ;  /* 0x0000000227207224 */ /* 0x040fe200078e0220 */
[----:B------:R-:W-:Y:S01]  /*7130*/  IABS R33, R53 ;  /* 0x0000003500217213 */ /* 0x000fe20000000000 */
[----:B------:R-:W-:-:S02]  /*7140*/  IMAD R31, R39, R0, R31 ;  /* 0x00000000271f7224 */ /* 0x000fc400078e021f */
[--C-:B------:R-:W-:Y:S01]  /*7150*/  @!P6 IMAD.IADD R29, R29, 0x1, -R39.reuse ;  /* 0x000000011d1de824 */ /* 0x100fe200078e0a27 */
[C---:B------:R-:W-:Y:S01]  /*7160*/  ISETP.GT.U32.AND P6, PT, R39.reuse, R32, PT ;  /* 0x000000202700720c */ /* 0x040fe20003fc4070 */
[----:B------:R-:W-:Y:S01]  /*7170*/  @!P3 IMAD.MOV R24, RZ, RZ, -R24 ;  /* 0x000000ffff18b224 */ /* 0x000fe200078e0a18 */
[C---:B------:R-:W-:Y:S01]  /*7180*/  ISETP.GT.U32.AND P3, PT, R39.reuse, R30, PT ;  /* 0x0000001e2700720c */ /* 0x040fe20003f64070 */
[----:B------:R-:W-:Y:S01]  /*7190*/  @!P5 IMAD.IADD R28, R28, 0x1, -R39 ;  /* 0x000000011c1cd824 */ /* 0x000fe200078e0a27 */
[----:B------:R-:W-:Y:S01]  /*71a0*/  ISETP.GT.U32.AND P5, PT, R39, R31, PT ;  /* 0x0000001f2700720c */ /* 0x000fe20003fa4070 */
[----:B------:R-:W-:-:S04]  /*71b0*/  IMAD.HI.U32 R0, R51, R33, RZ ;  /* 0x0000002133007227 */ /* 0x000fc800078e00ff */
[----:B------:R-:W-:Y:S01]  /*71c0*/  @!P2 IMAD.MOV R25, RZ, RZ, -R25 ;  /* 0x000000ffff19a224 */ /* 0x000fe200078e0a19 */
[----:B------:R-:W-:Y:S01]  /*71d0*/  ISETP.GE.AND P2, PT, R54, RZ, PT ;  /* 0x000000ff3600720c */ /* 0x000fe20003f46270 */
[----:B------:R-:W-:Y:S02]  /*71e0*/  IMAD.MOV R0, RZ, RZ, -R0 ;  /* 0x000000ffff007224 */ /* 0x000fe400078e0a00 */
[----:B------:R-:W-:Y:S02]  /*71f0*/  VIADD R54, R3, 0xae ;  /* 0x000000ae03367836 */ /* 0x000fe40000000000 */
[C---:B------:R-:W-:Y:S02]  /*7200*/  IMAD R33, R39.reuse, R0, R33 ;  /* 0x0000000027217224 */ /* 0x040fe400078e0221 */
[--C-:B------:R-:W-:Y:S01]  /*7210*/  @!P6 IMAD.IADD R32, R32, 0x1, -R39.reuse ;  /* 0x000000012020e824 */ /* 0x100fe200078e0a27 */
[----:B------:R-:W-:Y:S01]  /*7220*/  IABS R42, R54 ;  /* 0x00000036002a7213 */ /* 0x000fe20000000000 */
[--C-:B------:R-:W-:Y:S01]  /*7230*/  @!P3 IMAD.IADD R30, R30, 0x1, -R39.reuse ;  /* 0x000000011e1eb824 */ /* 0x100fe200078e0a27 */
[----:B------:R-:W-:Y:S01]  /*7240*/  ISETP.GT.U32.AND P3, PT, R39, R33, PT ;  /* 0x000000212700720c */ /* 0x000fe20003f64070 */
[----:B------:R-:W-:Y:S01]  /*7250*/  @!P5 IMAD.IADD R31, R31, 0x1, -R39 ;  /* 0x000000011f1fd824 */ /* 0x000fe200078e0a27 */
[----:B------:R-:W-:Y:S01]  /*7260*/  ISETP.GT.U32.AND P6, PT, R39, R32, PT ;  /* 0x000000202700720c */ /* 0x000fe20003fc4070 */
[----:B------:R-:W-:-:S03]  /*7270*/  IMAD.HI.U32 R2, R51, R42, RZ ;  /* 0x0000002a33027227 */ /* 0x000fc600078e00ff */
[----:B------:R-:W-:Y:S01]  /*7280*/  ISETP.GT.U32.AND P5, PT, R39, R31, PT ;  /* 0x0000001f2700720c */ /* 0x000fe20003fa4070 */
[----:B------:R-:W-:Y:S01]  /*7290*/  @!P0 IMAD.MOV R28, RZ, RZ, -R28 ;  /* 0x000000ffff1c8224 */ /* 0x000fe200078e0a1c */
[----:B------:R-:W-:Y:S01]  /*72a0*/  ISETP.GE.AND P0, PT, R52, RZ, PT ;  /* 0x000000ff3400720c */ /* 0x000fe20003f06270 */
[----:B------:R-:W-:Y:S02]  /*72b0*/  VIADD R52, R3, 0xad ;  /* 0x000000ad03347836 */ /* 0x000fe40000000000 */
[----:B------:R-:W-:Y:S02]  /*72c0*/  IMAD.MOV R2, RZ, RZ, -R2 ;  /* 0x000000ffff027224 */ /* 0x000fe400078e0a02 */
[--C-:B------:R-:W-:Y:S01]  /*72d0*/  @!P3 IMAD.IADD R33, R33, 0x1, -R39.reuse ;  /* 0x000000012121b824 */ /* 0x100fe200078e0a27 */
[----:B------:R-:W-:Y:S01]  /*72e0*/  IABS R41, R52 ;  /* 0x0000003400297213 */ /* 0x000fe20000000000 */
[C---:B------:R-:W-:Y:S02]  /*72f0*/  IMAD R42, R39.reuse, R2, R42 ;  /* 0x00000002272a7224 */ /* 0x040fe400078e022a */
[----:B------:R-:W-:Y:S01]  /*7300*/  @!P6 IMAD.IADD R32, R32, 0x1, -R39 ;  /* 0x000000012020e824 */ /* 0x000fe200078e0a27 */
[----:B------:R-:W-:Y:S01]  /*7310*/  ISETP.GT.U32.AND P3, PT, R39, R33, PT ;  /* 0x000000212700720c */ /* 0x000fe20003f64070 */
[----:B------:R-:W-:Y:S01]  /*7320*/  IMAD.HI.U32 R0, R51, R41, RZ ;  /* 0x0000002933007227 */ /* 0x000fe200078e00ff */
[----:B------:R-:W-:-:S03]  /*7330*/  ISETP.GT.U32.AND P6, PT, R39, R42, PT ;  /* 0x0000002a2700720c */ /* 0x000fc60003fc4070 */
[----:B------:R-:W-:-:S04]  /*7340*/  IMAD.HI.U32 R26, R51, R40, RZ ;  /* 0x00000028331a7227 */ /* 0x000fc800078e00ff */
[----:B------:R-:W-:Y:S01]  /*7350*/  @!P5 IMAD.IADD R31, R31, 0x1, -R39 ;  /* 0x000000011f1fd824 */ /* 0x000fe200078e0a27 */
[----:B------:R-:W-:Y:S01]  /*7360*/  ISETP.GE.AND P5, PT, R54, RZ, PT ;  /* 0x000000ff3600720c */ /* 0x000fe20003fa6270 */
[----:B------:R-:W-:Y:S02]  /*7370*/  IMAD.MOV R0, RZ, RZ, -R0 ;  /* 0x000000ffff007224 */ /* 0x000fe400078e0a00 */
[----:B------:R-:W-:Y:S02]  /*7380*/  VIADD R54, R3, 0xaa ;  /* 0x000000aa03367836 */ /* 0x000fe40000000000 */
[----:B------:R-:W-:Y:S02]  /*7390*/  IMAD.MOV R26, RZ, RZ, -R26 ;  /* 0x000000ffff1a7224 */ /* 0x000fe400078e0a1a */
[----:B------:R-:W-:-:S04]  /*73a0*/  IMAD.HI.U32 R2, R51, R38, RZ ;  /* 0x0000002633027227 */ /* 0x000fc800078e00ff */
[C---:B------:R-:W-:Y:S01]  /*73b0*/  IMAD R41, R39.reuse, R0, R41 ;  /* 0x0000000027297224 */ /* 0x040fe200078e0229 */
[----:B------:R-:W-:Y:S01]  /*73c0*/  IABS R0, R54 ;  /* 0x0000003600007213 */ /* 0x000fe20000000000 */
[C---:B------:R-:W-:Y:S02]  /*73d0*/  IMAD R40, R39.reuse, R26, R40 ;  /* 0x0000001a27287224 */ /* 0x040fe400078e0228 */
[----:B------:R-:W-:Y:S02]  /*73e0*/  IMAD.MOV R2, RZ, RZ, -R2 ;  /* 0x000000ffff027224 */ /* 0x000fe400078e0a02 */
[----:B------:R-:W-:Y:S01]  /*73f0*/  @!P6 IMAD.IADD R42, R42, 0x1, -R39 ;  /* 0x000000012a2ae824 */ /* 0x000fe200078e0a27 */
[C---:B------:R-:W-:Y:S01]  /*7400*/  ISETP.GT.U32.AND P6, PT, R39.reuse, R40, PT ;  /* 0x000000282700720c */ /* 0x040fe20003fc4070 */
[----:B------:R-:W-:Y:S02]  /*7410*/  IMAD R38, R39, R2, R38 ;  /* 0x0000000227267224 */ /* 0x000fe400078e0226 */
[----:B------:R-:W-:-:S04]  /*7420*/  IMAD.HI.U32 R2, R51, R0, RZ ;  /* 0x0000000033027227 */ /* 0x000fc800078e00ff */
[----:B------:R-:W-:Y:S01]  /*7430*/  @!P3 IMAD.IADD R33, R33, 0x1, -R39 ;  /* 0x000000012121b824 */ /* 0x000fe200078e0a27 */
[----:B------:R-:W-:Y:S01]  /*7440*/  ISETP.GT.U32.AND P3, PT, R39, R41, PT ;  /* 0x000000292700720c */ /* 0x000fe20003f64070 */
[----:B------:R-:W-:Y:S02]  /*7450*/  IMAD.MOV R2, RZ, RZ, -R2 ;  /* 0x000000ffff027224 */ /* 0x000fe400078e0a02 */
[----:B------:R-:W-:Y:S01]  /*7460*/  @!P1 IMAD.MOV R23, RZ, RZ, -R23 ;  /* 0x000000ffff179224 */ /* 0x000fe200078e0a17 */
[----:B------:R-:W-:Y:S01]  /*7470*/  ISETP.GE.AND P1, PT, R27, RZ, PT ;  /* 0x000000ff1b00720c */ /* 0x000fe20003f26270 */
[C---:B------:R-:W-:Y:S02]  /*7480*/  IMAD R0, R39.reuse, R2, R0 ;  /* 0x0000000227007224 */ /* 0x040fe400078e0200 */
[----:B------:R-:W-:Y:S01]  /*7490*/  @!P6 IMAD.IADD R40, R40, 0x1, -R39 ;  /* 0x000000012828e824 */ /* 0x000fe200078e0a27 */
[----:B------:R-:W-:Y:S01]  /*74a0*/  STL [R1+0x1f74], R23 ;  /* 0x001f741701007387 */ /* 0x000fe20000100800 */
[----:B------:R-:W-:Y:S01]  /*74b0*/  @!P4 IMAD.MOV R29, RZ, RZ, -R29 ;  /* 0x000000ffff1dc224 */ /* 0x000fe200078e0a1d */
[----:B------:R-:W-:Y:S01]  /*74c0*/  ISETP.GT.U32.AND P6, PT, R39, R0, PT ;  /* 0x000000002700720c */ /* 0x000fe20003fc4070 */
[----:B------:R-:W-:Y:S01]  /*74d0*/  @!P0 IMAD.MOV R32, RZ, RZ, -R32 ;  /* 0x000000ffff208224 */ /* 0x000fe200078e0a20 */
[----:B------:R-:W-:Y:S01]  /*74e0*/  ISETP.GE.AND P4, PT, R53, RZ, PT ;  /* 0x000000ff3500720c */ /* 0x000fe20003f86270 */
[--C-:B------:R-:W-:Y:S01]  /*74f0*/  @!P3 IMAD.IADD R41, R41, 0x1, -R39.reuse ;  /* 0x000000012929b824 */ /* 0x100fe200078e0a27 */
[----:B------:R-:W-:Y:S01]  /*7500*/  ISETP.GT.U32.AND P3, PT, R39, R38, PT ;  /* 0x000000262700720c */ /* 0x000fe20003f64070 */
[----:B------:R-:W-:Y:S01]  /*7510*/  VIADD R53, R3, 0xa6 ;  /* 0x000000a603357836 */ /* 0x000fe20000000000 */
[C---:B------:R-:W-:Y:S01]  /*7520*/  ISETP.GT.U32.AND P0, PT, R39.reuse, R40, PT ;  /* 0x000000282700720c */ /* 0x040fe20003f04070 */
[----:B------:R-:W-:Y:S01]  /*7530*/  @!P1 IMAD.MOV R30, RZ, RZ, -R30 ;  /* 0x000000ffff1e9224 */ /* 0x000fe200078e0a1e */
[----:B------:R-:W-:Y:S01]  /*7540*/  ISETP.GT.U32.AND P1, PT, R39, R42, PT ;  /* 0x0000002a2700720c */ /* 0x000fe20003f24070 */
[----:B------:R-:W-:Y:S01]  /*7550*/  IMAD.HI.U32 R27, R51, R36, RZ ;  /* 0x00000024331b7227 */ /* 0x000fe200078e00ff */
[----:B------:R-:W-:Y:S01]  /*7560*/  IABS R26, R53 ;  /* 0x00000035001a7213 */ /* 0x000fe20000000000 */
[----:B------:R-:W-:Y:S02]  /*7570*/  STL [R1+0x1f78], R24 ;  /* 0x001f781801007387 */ /* 0x000fe40000100800 */
[----:B------:R-:W-:-:S02]  /*7580*/  @!P6 IMAD.IADD R0, R0, 0x1, -R39 ;  /* 0x000000010000e824 */ /* 0x000fc400078e0a27 */
[----:B------:R-:W-:Y:S01]  /*7590*/  IMAD.MOV R43, RZ, RZ, -R43 ;  /* 0x000000ffff2b7224 */ /* 0x000fe200078e0a2b */
[----:B------:R-:W-:Y:S01]  /*75a0*/  STL [R1+0x1f7c], R25 ;  /* 0x001f7c1901007387 */ /* 0x000fe20000100800 */
[----:B------:R-:W-:Y:S01]  /*75b0*/  @!P3 IMAD.IADD R38, R38, 0x1, -R39 ;  /* 0x000000012626b824 */ /* 0x000fe200078e0a27 */
[----:B------:R-:W-:Y:S01]  /*75c0*/  ISETP.GT.U32.AND P6, PT, R39, R0, PT ;  /* 0x000000002700720c */ /* 0x000fe20003fc4070 */
[----:B------:R-:W-:Y:S01]  /*75d0*/  IMAD.HI.U32 R2, R51, R26, RZ ;  /* 0x0000001a33027227 */ /* 0x000fe200078e00ff */
[----:B------:R-:W-:-:S03]  /*75e0*/  ISETP.GE.AND P3, PT, R52, RZ, PT ;  /* 0x000000ff3400720c */ /* 0x000fc60003f66270 */
[----:B------:R-:W-:Y:S01]  /*75f0*/  @!P2 IMAD.MOV R31, RZ, RZ, -R31 ;  /* 0x000000ffff1fa224 */ /* 0x000fe200078e0a1f */
[C---:B------:R-:W-:Y:S01]  /*7600*/  ISETP.GT.U32.AND P2, PT, R39.reuse, R41, PT ;  /* 0x000000292700720c */ /* 0x040fe20003f44070 */
[----:B------:R-:W-:Y:S01]  /*7610*/  @!P4 IMAD.MOV R33, RZ, RZ, -R33 ;  /* 0x000000ffff21c224 */ /* 0x000fe200078e0a21 */
[----:B------:R-:W-:Y:S01]  /*7620*/  ISETP.GT.U32.AND P4, PT, R39, R38, PT ;  /* 0x000000262700720c */ /* 0x000fe20003f84070 */
[----:B------:R-:W-:-:S04]  /*7630*/  IMAD.HI.U32 R35, R51, R34, RZ ;  /* 0x0000002233237227 */ /* 0x000fc800078e00ff */
[----:B------:R-:W-:Y:S02]  /*7640*/  IMAD.MOV R27, RZ, RZ, -R27 ;  /* 0x000000ffff1b7224 */ /* 0x000fe400078e0a1b */
[C---:B------:R-:W-:Y:S02]  /*7650*/  IMAD R37, R39.reuse, R43, R37 ;  /* 0x0000002b27257224 */ /* 0x040fe400078e0225 */
[----:B------:R-:W-:Y:S02]  /*7660*/  IMAD.MOV R2, RZ, RZ, -R2 ;  /* 0x000000ffff027224 */ /* 0x000fe400078e0a02 */
[----:B------:R-:W-:Y:S02]  /*7670*/  IMAD.MOV R35, RZ, RZ, -R35 ;  /* 0x000000ffff237224 */ /* 0x000fe400078e0a23 */
[C---:B------:R-:W-:Y:S02]  /*7680*/  IMAD R36, R39.reuse, R27, R36 ;  /* 0x0000001b27247224 */ /* 0x040fe400078e0224 */
[C---:B------:R-:W-:Y:S01]  /*7690*/  IMAD R26, R39.reuse, R2, R26 ;  /* 0x00000002271a7224 */ /* 0x040fe200078e021a */
[----:B------:R-:W-:Y:S01]  /*76a0*/  IABS R2, R47 ;  /* 0x0000002f00027213 */ /* 0x000fe20000000000 */
[----:B------:R-:W-:Y:S01]  /*76b0*/  @!P1 IMAD.IADD R42, R42, 0x1, -R39 ;  /* 0x000000012a2a9824 */ /* 0x000fe200078e0a27 */
[C---:B------:R-:W-:Y:S01]  /*76c0*/  ISETP.GT.U32.AND P1, PT, R39.reuse, R37, PT ;  /* 0x000000252700720c */ /* 0x040fe20003f24070 */
[----:B------:R-:W-:-:S02]  /*76d0*/  IMAD R34, R39, R35, R34 ;  /* 0x0000002327227224 */ /* 0x000fc400078e0222 */
[--C-:B------:R-:W-:Y:S01]  /*76e0*/  @!P0 IMAD.IADD R40, R40, 0x1, -R39.reuse ;  /* 0x0000000128288824 */ /* 0x100fe200078e0a27 */
[C---:B------:R-:W-:Y:S01]  /*76f0*/  ISETP.GT.U32.AND P0, PT, R39.reuse, R36, PT ;  /* 0x000000242700720c */ /* 0x040fe20003f04070 */
[--C-:B------:R-:W-:Y:S01]  /*7700*/  @!P6 IMAD.IADD R0, R0, 0x1, -R39.reuse ;  /* 0x000000010000e824 */ /* 0x100fe200078e0a27 */
[----:B------:R-:W-:Y:S01]  /*7710*/  ISETP.GT.U32.AND P6, PT, R39, R26, PT ;  /* 0x0000001a2700720c */ /* 0x000fe20003fc4070 */
[--C-:B------:R-:W-:Y:S01]  /*7720*/  @!P2 IMAD.IADD R41, R41, 0x1, -R39.reuse ;  /* 0x000000012929a824 */ /* 0x100fe200078e0a27 */
[----:B------:R-:W-:Y:S01]  /*7730*/  ISETP.GT.U32.AND P2, PT, R39, R34, PT ;  /* 0x000000222700720c */ /* 0x000fe20003f44070 */
[--C-:B------:R-:W-:Y:S01]  /*7740*/  @!P4 IMAD.IADD R38, R38, 0x1, -R39.reuse ;  /* 0x000000012626c824 */ /* 0x100fe200078e0a27 */
[----:B------:R-:W-:Y:S01]  /*7750*/  ISETP.GE.AND P4, PT, R49, RZ, PT ;  /* 0x000000ff3100720c */ /* 0x000fe20003f86270 */
[----:B------:R-:W-:Y:S02]  /*7760*/  VIADD R52, R3, 0xa4 ;  /* 0x000000a403347836 */ /* 0x000fe40000000000 */
[--C-:B------:R-:W-:Y:S01]  /*7770*/  @!P1 IMAD.IADD R37, R37, 0x1, -R39.reuse ;  /* 0x0000000125259824 */ /* 0x100fe200078e0a27 */
[----:B------:R-:W-:Y:S01]  /*7780*/  ISETP.GE.AND P1, PT, R50, RZ, PT ;  /* 0x000000ff3200720c */ /* 0x000fe20003f26270 */
[----:B-1----:R-:W-:Y:S01]  /*7790*/  IMAD.MOV.U32 R4, RZ, RZ, R40 ;  /* 0x000000ffff047224 */ /* 0x002fe200078e0028 */
[----:B------:R-:W-:Y:S01]  /*77a0*/  IABS R35, R52 ;  /* 0x0000003400237213 */ /* 0x000fe20000000000 */
[--C-:B------:R-:W-:Y:S01]  /*77b0*/  @!P0 IMAD.IADD R36, R36, 0x1, -R39.reuse ;  /* 0x0000000124248824 */ /* 0x100fe200078e0a27 */
[----:B------:R-:W-:Y:S01]  /*77c0*/  ISETP.GE.AND P0, PT, R44, RZ, PT ;  /* 0x000000ff2c00720c */ /* 0x000fe20003f06270 */
[----:B------:R-:W-:Y:S01]  /*77d0*/  @!P6 IMAD.IADD R26, R26, 0x1, -R39 ;  /* 0x000000011a1ae824 */ /* 0x000fe200078e0a27 */
[----:B------:R-:W-:Y:S01]  /*77e0*/  ISETP.GT.U32.AND P6, PT, R39, R37, PT ;  /* 0x000000252700720c */ /* 0x000fe20003fc4070 */
[----:B------:R-:W-:-:S04]  /*77f0*/  IMAD.HI.U32 R27, R51, R35, RZ ;  /* 0x00000023331b7227 */ /* 0x000fc800078e00ff */
[----:B------:R-:W-:Y:S02]  /*7800*/  IMAD.MOV.U32 R6, RZ, RZ, R42 ;  /* 0x000000ffff067224 */ /* 0x000fe400078e002a */
[----:B------:R-:W-:Y:S02]  /*7810*/  IMAD.MOV.U32 R5, RZ, RZ, R41 ;  /* 0x000000ffff057224 */ /* 0x000fe400078e0029 */
[----:B------:R-:W-:Y:S01]  /*7820*/  @!P2 IMAD.IADD R34, R34, 0x1, -R39 ;  /* 0x000000012222a824 */ /* 0x000fe200078e0a27 */
[----:B------:R-:W-:Y:S01]  /*7830*/  ISETP.GE.AND P2, PT, R54, RZ, PT ;  /* 0x000000ff3600720c */ /* 0x000fe20003f46270 */
[----:B------:R-:W-:Y:S01]  /*7840*/  @!P4 IMAD.MOV R4, RZ, RZ, -R4 ;  /* 0x000000ffff04c224 */ /* 0x000fe200078e0a04 */
[----:B------:R-:W-:Y:S01]  /*7850*/  ISETP.GT.U32.AND P4, PT, R39, R36, PT ;  /* 0x000000242700720c */ /* 0x000fe20003f84070 */
[----:B------:R-:W-:-:S04]  /*7860*/  IMAD.HI.U32 R43, R51, R2, RZ ;  /* 0x00000002332b7227 */ /* 0x000fc800078e00ff */
[----:B------:R-:W-:Y:S02]  /*7870*/  IMAD.MOV R27, RZ, RZ, -R27 ;  /* 0x000000ffff1b7224 */ /* 0x000fe400078e0a1b */
[----:B------:R-:W-:Y:S02]  /*7880*/  VIADD R54, R3, 0xa3 ;  /* 0x000000a303367836 */ /* 0x000fe40000000000 */
[----:B------:R-:W-:Y:S01]  /*7890*/  @!P5 IMAD.MOV R6, RZ, RZ, -R6 ;  /* 0x000000ffff06d224 */ /* 0x000fe200078e0a06 */
[C---:B------:R-:W-:Y:S01]  /*78a0*/  ISETP.GT.U32.AND P5, PT, R39.reuse, R26, PT ;  /* 0x0000001a2700720c */ /* 0x040fe20003fa4070 */
[----:B------:R-:W-:Y:S01]  /*78b0*/  @!P3 IMAD.MOV R5, RZ, RZ, -R5 ;  /* 0x000000ffff05b224 */ /* 0x000fe200078e0a05 */
[C---:B------:R-:W-:Y:S01]  /*78c0*/  ISETP.GT.U32.AND P3, PT, R39.reuse, R34, PT ;  /* 0x000000222700720c */ /* 0x040fe20003f64070 */
[----:B------:R-:W-:Y:S01]  /*78d0*/  IMAD.MOV R43, RZ, RZ, -R43 ;  /* 0x000000ffff2b7224 */ /* 0x000fe200078e0a2b */
[----:B------:R-:W-:Y:S01]  /*78e0*/  STL [R1+0x2e0], R6 ;  /* 0x0002e00601007387 */ /* 0x000fe20000100800 */
[C---:B------:R-:W-:Y:S01]  /*78f0*/  IMAD R35, R39.reuse, R27, R35 ;  /* 0x0000001b27237224 */ /* 0x040fe200078e0223 */
[----:B------:R-:W-:Y:S01]  /*7900*/  IABS R27, R54 ;  /* 0x00000036001b7213 */ /* 0x000fe20000000000 */
[----:B------:R-:W-:Y:S01]  /*7910*/  IMAD R2, R39, R43, R2 ;  /* 0x0000002b27027224 */ /* 0x000fe200078e0202 */
[----:B------:R1:W-:Y:S01]  /*7920*/  STL [R1+0x2e4], R5 ;  /* 0x0002e40501007387 */ /* 0x0003e20000100800 */
[--C-:B------:R-:W-:Y:S01]  /*7930*/  @!P6 IMAD.IADD R37, R37, 0x1, -R39.reuse ;  /* 0x000000012525e824 */ /* 0x100fe200078e0a27 */
[----:B------:R-:W-:Y:S01]  /*7940*/  ISETP.GT.U32.AND P6, PT, R39, R35, PT ;  /* 0x000000232700720c */ /* 0x000fe20003fc4070 */
[--C-:B------:R-:W-:Y:S01]  /*7950*/  @!P4 IMAD.IADD R36, R36, 0x1, -R39.reuse ;  /* 0x000000012424c824 */ /* 0x100fe200078e0a27 */
[----:B------:R2:W-:Y:S01]  /*7960*/  STL [R1+0x2e8], R4 ;  /* 0x0002e80401007387 */ /* 0x0005e20000100800 */
[----:B------:R-:W-:Y:S01]  /*7970*/  @!P2 IMAD.MOV R0, RZ, RZ, -R0 ;  /* 0x000000ffff00a224 */ /* 0x000fe200078e0a00 */
[----:B------:R-:W-:Y:S01]  /*7980*/  ISETP.GE.AND P4, PT, R53, RZ, PT ;  /* 0x000000ff3500720c */ /* 0x000fe20003f86270 */
[----:B------:R-:W-:Y:S01]  /*7990*/  VIADD R53, R3, 0xa2 ;  /* 0x000000a203357836 */ /* 0x000fe20000000000 */
[----:B------:R-:W-:Y:S01]  /*79a0*/  ISETP.GE.AND P2, PT, R45, RZ, PT ;  /* 0x000000ff2d00720c */ /* 0x000fe20003f46270 */
[----:B------:R-:W-:Y:S01]  /*79b0*/  @!P3 IMAD.IADD R34, R34, 0x1, -R39 ;  /* 0x000000012222b824 */ /* 0x000fe200078e0a27 */
[----:B------:R-:W-:Y:S01]  /*79c0*/  ISETP.GE.AND P3, PT, R46, RZ, PT ;  /* 0x000000ff2e00720c */ /* 0x000fe20003f66270 */
[----:B-1----:R-:W-:-:S02]  /*79d0*/  IMAD.MOV.U32 R5, RZ, RZ, R37 ;  /* 0x000000ffff057224 */ /* 0x002fc400078e0025 */
[----:B------:R-:W-:Y:S01]  /*79e0*/  @!P5 IMAD.IADD R26, R26, 0x1, -R39 ;  /* 0x000000011a1ad824 */ /* 0x000fe200078e0a27 */
[----:B------:R-:W-:Y:S01]  /*79f0*/  ISETP.GE.AND P5, PT, R47, RZ, PT ;  /* 0x000000ff2f00720c */ /* 0x000fe20003fa6270 */
[----:B--2---:R-:W-:Y:S02]  /*7a00*/  IMAD.MOV.U32 R4, RZ, RZ, R38 ;  /* 0x000000ffff047224 */ /* 0x004fe400078e0026 */
[----:B------:R-:W-:-:S04]  /*7a10*/  IMAD.HI.U32 R38, R51, R27, RZ ;  /* 0x0000001b33267227 */ /* 0x000fc800078e00ff */
[----:B------:R-:W-:Y:S01]  /*7a20*/  @!P1 IMAD.MOV R4, RZ, RZ, -R4 ;  /* 0x000000ffff049224 */ /* 0x000fe200078e0a04 */
[----:B------:R-:W-:Y:S01]  /*7a30*/  ISETP.GT.U32.AND P1, PT, R39, R2, PT ;  /* 0x000000022700720c */ /* 0x000fe20003f24070 */
[----:B------:R-:W-:Y:S02]  /*7a40*/  IMAD.MOV R38, RZ, RZ, -R38 ;  /* 0x000000ffff267224 */ /* 0x000fe400078e0a26 */
[----:B------:R-:W-:Y:S01]  /*7a50*/  @!P6 IMAD.IADD R35, R35, 0x1, -R39 ;  /* 0x000000012323e824 */ /* 0x000fe200078e0a27 */
[----:B------:R1:W-:Y:S01]  /*7a60*/  STL [R1+0x2ec], R4 ;  /* 0x0002ec0401007387 */ /* 0x0003e20000100800 */
[----:B------:R-:W-:Y:S02]  /*7a70*/  IMAD R27, R39, R38, R27 ;  /* 0x00000026271b7224 */ /* 0x000fe400078e021b */
[----:B------:R-:W-:Y:S01]  /*7a80*/  @!P0 IMAD.MOV R5, RZ, RZ, -R5 ;  /* 0x000000ffff058224 */ /* 0x000fe200078e0a05 */
[----:B------:R2:W-:Y:S01]  /*7a90*/  STL [R1+0x2f8], R0 ;  /* 0x0002f80001007387 */ /* 0x0005e20000100800 */
[----:B------:R-:W-:Y:S01]  /*7aa0*/  VIADD R45, R3, 0x9d ;  /* 0x0000009d032d7836 */ /* 0x000fe20000000000 */
[----:B------:R-:W-:Y:S01]  /*7ab0*/  ISETP.GT.U32.AND P6, PT, R39, R27, PT ;  /* 0x0000001b2700720c */ /* 0x000fe20003fc4070 */
[----:B------:R-:W-:Y:S01]  /*7ac0*/  VIADD R47, R3, 0x9c ;  /* 0x0000009c032f7836 */ /* 0x000fe20000000000 */
[----:B------:R3:W-:Y:S01]  /*7ad0*/  STL [R1+0x2fc], R5 ;  /* 0x0002fc0501007387 */ /* 0x0007e20000100800 */
[----:B------:R-:W-:Y:S01]  /*7ae0*/  @!P1 IMAD.IADD R2, R2, 0x1, -R39 ;  /* 0x0000000102029824 */ /* 0x000fe200078e0a27 */
[----:B------:R-:W-:Y:S01]  /*7af0*/  ISETP.GE.AND P1, PT, R52, RZ, PT ;  /* 0x000000ff3400720c */ /* 0x000fe20003f26270 */
[----:B-1----:R-:W-:-:S02]  /*7b00*/  IMAD.MOV.U32 R4, RZ, RZ, R34 ;  /* 0x000000ffff047224 */ /* 0x002fc400078e0022 */
[----:B------:R-:W-:Y:S01]  /*7b10*/  VIADD R52, R3, 0x9b ;  /* 0x0000009b03347836 */ /* 0x000fe20000000000 */
[----:B--2---:R-:W-:Y:S01]  /*7b20*/  IABS R0, R53 ;  /* 0x0000003500007213 */ /* 0x004fe20000000000 */
[----:B------:R-:W-:Y:S01]  /*7b30*/  @!P2 IMAD.MOV R4, RZ, RZ, -R4 ;  /* 0x000000ffff04a224 */ /* 0x000fe200078e0a04 */
[----:B------:R-:W-:Y:S01]  /*7b40*/  ISETP.GT.U32.AND P0, PT, R39, R2, PT ;  /* 0x000000022700720c */ /* 0x000fe20003f04070 */
[----:B------:R-:W-:Y:S01]  /*7b50*/  VIADD R46, R3, 0x9a ;  /* 0x0000009a032e7836 */ /* 0x000fe20000000000 */
[----:B------:R-:W-:Y:S01]  /*7b60*/  ISETP.GT.U32.AND P2, PT, R39, R35, PT ;  /* 0x000000232700720c */ /* 0x000fe20003f44070 */
[----:B------:R-:W-:Y:S01]  /*7b70*/  IMAD.HI.U32 R34, R51, R0, RZ ;  /* 0x0000000033227227 */ /* 0x000fe200078e00ff */
[----:B------:R1:W-:Y:S03]  /*7b80*/  STL [R1+0x314], R4 ;  /* 0x0003140401007387 */ /* 0x0003e60000100800 */
[----:B------:R-:W-:-:S02]  /*7b90*/  IMAD.MOV R34, RZ, RZ, -R34 ;  /* 0x000000ffff227224 */ /* 0x000fc400078e0a22 */
[----:B---3--:R-:W-:Y:S02]  /*7ba0*/  IMAD.MOV.U32 R5, RZ, RZ, R36 ;  /* 0x000000ffff057224 */ /* 0x008fe400078e0024 */
[----:B------:R-:W-:Y:S02]  /*7bb0*/  IMAD R0, R39, R34, R0 ;  /* 0x0000002227007224 */ /* 0x000fe400078e0200 */
[----:B------:R-:W-:Y:S01]  /*7bc0*/  @!P3 IMAD.MOV R5, RZ, RZ, -R5 ;  /* 0x000000ffff05b224 */ /* 0x000fe200078e0a05 */
[----:B------:R-:W-:Y:S01]  /*7bd0*/  ISETP.GE.AND P3, PT, R54, RZ, PT ;  /* 0x000000ff3600720c */ /* 0x000fe20003f66270 */
[----:B------:R-:W-:Y:S01]  /*7be0*/  @!P6 IMAD.IADD R27, R27, 0x1, -R39 ;  /* 0x000000011b1be824 */ /* 0x000fe200078e0a27 */
[----:B------:R-:W-:Y:S01]  /*7bf0*/  ISETP.GT.U32.AND P6, PT, R39, R0, PT ;  /* 0x000000002700720c */ /* 0x000fe20003fc4070 */
[----:B------:R-:W-:Y:S01]  /*7c00*/  VIADD R54, R3, 0xa1 ;  /* 0x000000a103367836 */ /* 0x000fe20000000000 */
[----:B------:R-:W-:Y:S01]  /*7c10*/  STL [R1+0x320], R5 ;  /* 0x0003200501007387 */ /* 0x000fe20000100800 */
[----:B-1----:R-:W-:-:S02]  /*7c20*/  IMAD.MOV.U32 R4, RZ, RZ, R26 ;  /* 0x000000ffff047224 */ /* 0x002fc400078e001a */
[--C-:B------:R-:W-:Y:S01]  /*7c30*/  @!P0 IMAD.IADD R2, R2, 0x1, -R39.reuse ;  /* 0x0000000102028824 */ /* 0x100fe200078e0a27 */
[----:B------:R-:W-:Y:S01]  /*7c40*/  IABS R26, R54 ;  /* 0x00000036001a7213 */ /* 0x000fe20000000000 */
[----:B------:R-:W-:Y:S01]  /*7c50*/  @!P4 IMAD.MOV R4, RZ, RZ, -R4 ;  /* 0x000000ffff04c224 */ /* 0x000fe200078e0a04 */
[----:B------:R-:W-:Y:S01]  /*7c60*/  ISETP.GE.AND P0, PT, R54, RZ, PT ;  /* 0x000000ff3600720c */ /* 0x000fe20003f06270 */
[----:B------:R-:W-:Y:S01]  /*7c70*/  VIADD R54, R3, 0xa0 ;  /* 0x000000a003367836 */ /* 0x000fe20000000000 */
[----:B------:R-:W-:Y:S01]  /*7c80*/  ISETP.GE.AND P4, PT, R53, RZ, PT ;  /* 0x000000ff3500720c */ /* 0x000fe20003f86270 */
[--C-:B------:R-:W-:Y:S01]  /*7c90*/  @!P2 IMAD.IADD R35, R35, 0x1, -R39.reuse ;  /* 0x000000012323a824 */ /* 0x100fe200078e0a27 */
[----:B------:R1:W-:Y:S01]  /*7ca0*/  STL [R1+0x324], R4 ;  /* 0x0003240401007387 */ /* 0x0003e20000100800 */
[----:B------:R-:W-:Y:S01]  /*7cb0*/  IMAD.HI.U32 R36, R51, R26, RZ ;  /* 0x0000001a33247227 */ /* 0x000fe200078e00ff */
[----:B------:R-:W-:Y:S02]  /*7cc0*/  IABS R34, R54 ;  /* 0x0000003600227213 */ /* 0x000fe40000000000 */
[----:B------:R-:W-:Y:S01]  /*7cd0*/  ISETP.GE.AND P2, PT, R54, RZ, PT ;  /* 0x000000ff3600720c */ /* 0x000fe20003f46270 */
[----:B------:R-:W-:-:S02]  /*7ce0*/  @!P6 IMAD.IADD R0, R0, 0x1, -R39 ;  /* 0x000000010000e824 */ /* 0x000fc400078e0a27 */
[----:B------:R-:W-:Y:S01]  /*7cf0*/  @!P5 IMAD.MOV R2, RZ, RZ, -R2 ;  /* 0x000000ffff02d224 */ /* 0x000fe200078e0a02 */
[----:B------:R-:W-:Y:S01]  /*7d00*/  ISETP.GT.U32.AND P5, PT, R39, R27, PT ;  /* 0x0000001b2700720c */ /* 0x000fe20003fa4070 */
[----:B------:R-:W-:Y:S01]  /*7d10*/  VIADD R53, R3, 0x9f ;  /* 0x0000009f03357836 */ /* 0x000fe20000000000 */
[----:B------:R-:W-:Y:S01]  /*7d20*/  ISETP.GT.U32.AND P6, PT, R39, R0, PT ;  /* 0x000000002700720c */ /* 0x000fe20003fc4070 */
[----:B-1----:R-:W-:Y:S01]  /*7d30*/  IMAD.MOV.U32 R4, RZ, RZ, R35 ;  /* 0x000000ffff047224 */ /* 0x002fe200078e0023 */
[----:B------:R1:W-:Y:S01]  /*7d40*/  STL [R1+0x32c], R2 ;  /* 0x00032c0201007387 */ /* 0x0003e20000100800 */
[----:B------:R-:W-:Y:S01]  /*7d50*/  IMAD.MOV R35, RZ, RZ, -R36 ;  /* 0x000000ffff237224 */ /* 0x000fe200078e0a24 */
[----:B------:R-:W-:Y:S01]  /*7d60*/  IABS R36, R45 ;  /* 0x0000002d00247213 */ /* 0x000fe20000000000 */
[----:B------:R-:W-:Y:S02]  /*7d70*/  VIADD R54, R3, 0x9e ;  /* 0x0000009e03367836 */ /* 0x000fe40000000000 */
[----:B------:R-:W-:-:S02]  /*7d80*/  IMAD R26, R39, R35, R26 ;  /* 0x00000023271a7224 */ /* 0x000fc400078e021a */
[C---:B------:R-:W-:Y:S01]  /*7d90*/  IMAD.HI.U32 R35, R51.reuse, R34, RZ ;  /* 0x0000002233237227 */ /* 0x040fe200078e00ff */
[----:B------:R-:W-:Y:S02]  /*7da0*/  IABS R38, R54 ;  /* 0x0000003600267213 */ /* 0x000fe40000000000 */
[----:B-1----:R-:W-:Y:S01]  /*7db0*/  IABS R2, R53 ;  /* 0x0000003500027213 */ /* 0x002fe20000000000 */
[----:B------:R-:W-:Y:S02]  /*7dc0*/  IMAD.MOV R35, RZ, RZ, -R35 ;  /* 0x000000ffff237224 */ /* 0x000fe400078e0a23 */
[----:B------:R-:W-:-:S04]  /*7dd0*/  IMAD.HI.U32 R40, R51, R38, RZ ;  /* 0x0000002633287227 */ /* 0x000fc800078e00ff */
[----:B------:R-:W-:-:S04]  /*7de0*/  IMAD.HI.U32 R41, R51, R2, RZ ;  /* 0x0000000233297227 */ /* 0x000fc800078e00ff */
[----:B------:R-:W-:Y:S01]  /*7df0*/  IMAD R34, R39, R35, R34 ;  /* 0x0000002327227224 */ /* 0x000fe200078e0222 */
[----:B------:R-:W-:Y:S01]  /*7e00*/  IABS R35, R47 ;  /* 0x0000002f00237213 */ /* 0x000fe20000000000 */
[----:B------:R-:W-:Y:S01]  /*7e10*/  @!P1 IMAD.MOV R4, RZ, RZ, -R4 ;  /* 0x000000ffff049224 */ /* 0x000fe200078e0a04 */
[----:B------:R-:W-:Y:S01]  /*7e20*/  ISETP.GE.AND P1, PT, R53, RZ, PT ;  /* 0x000000ff3500720c */ /* 0x000fe20003f26270 */
[----:B------:R-:W-:Y:S01]  /*7e30*/  @!P5 IMAD.IADD R27, R27, 0x1, -R39 ;  /* 0x000000011b1bd824 */ /* 0x000fe200078e0a27 */
[C---:B------:R-:W-:Y:S01]  /*7e40*/  ISETP.GT.U32.AND P5, PT, R39.reuse, R26, PT ;  /* 0x0000001a2700720c */ /* 0x040fe20003fa4070 */
[----:B------:R-:W-:Y:S01]  /*7e50*/  IMAD.MOV R41, RZ, RZ, -R41 ;  /* 0x000000ffff297224 */ /* 0x000fe200078e0a29 */
[----:B------:R1:W-:Y:S01]  /*7e60*/  STL [R1+0x334], R4 ;  /* 0x0003340401007387 */ /* 0x0003e20000100800 */
[----:B------:R-:W-:Y:S01]  /*7e70*/  @!P6 IMAD.IADD R0, R0, 0x1, -R39 ;  /* 0x000000010000e824 */ /* 0x000fe200078e0a27 */
[----:B------:R-:W-:Y:S01]  /*7e80*/  ISETP.GT.U32.AND P6, PT, R39, R34, PT ;  /* 0x000000222700720c */ /* 0x000fe20003fc4070 */
[----:B------:R-:W-:-:S02]  /*7e90*/  IMAD.MOV R40, RZ, RZ, -R40 ;  /* 0x000000ffff287224 */ /* 0x000fc400078e0a28 */
[----:B------:R-:W-:-:S04]  /*7ea0*/  IMAD.HI.U32 R37, R51, R36, RZ ;  /* 0x0000002433257227 */ /* 0x000fc800078e00ff */
[C---:B------:R-:W-:Y:S02]  /*7eb0*/  IMAD R2, R39.reuse, R41, R2 ;  /* 0x0000002927027224 */ /* 0x040fe400078e0202 */
[----:B------:R-:W-:Y:S02]  /*7ec0*/  IMAD.MOV.U32 R5, RZ, RZ, R27 ;  /* 0x000000ffff057224 */ /* 0x000fe400078e001b */
[C---:B------:R-:W-:Y:S02]  /*7ed0*/  IMAD R38, R39.reuse, R40, R38 ;  /* 0x0000002827267224 */ /* 0x040fe400078e0226 */
[----:B------:R-:W-:Y:S02]  /*7ee0*/  IMAD.MOV R37, RZ, RZ, -R37 ;  /* 0x000000ffff257224 */ /* 0x000fe400078e0a25 */
[----:B-1----:R-:W-:Y:S02]  /*7ef0*/  IMAD.MOV.U32 R4, RZ, RZ, R0 ;  /* 0x000000ffff047224 */ /* 0x002fe400078e0000 */
[----:B------:R-:W-:Y:S01]  /*7f00*/  @!P3 IMAD.MOV R5, RZ, RZ, -R5 ;  /* 0x000000ffff05b224 */ /* 0x000fe200078e0a05 */
[C---:B------:R-:W-:Y:S01]  /*7f10*/  ISETP.GT.U32.AND P3, PT, R39.reuse, R2, PT ;  /* 0x000000022700720c */ /* 0x040fe20003f64070 */
[C---:B------:R-:W-:Y:S01]  /*7f20*/  IMAD R36, R39.reuse, R37, R36 ;  /* 0x0000002527247224 */ /* 0x040fe200078e0224 */
[----:B------:R-:W-:Y:S01]  /*7f30*/  IABS R37, R46 ;  /* 0x0000002e00257213 */ /* 0x000fe20000000000 */
[----:B------:R-:W-:Y:S01]  /*7f40*/  @!P4 IMAD.MOV R4, RZ, RZ, -R4 ;  /* 0x000000ffff04c224 */ /* 0x000fe200078e0a04 */
[C---:B------:R-:W-:Y:S01]  /*7f50*/  ISETP.GT.U32.AND P4, PT, R39.reuse, R38, PT ;  /* 0x000000262700720c */ /* 0x040fe20003f84070 */
[--C-:B------:R-:W-:Y:S01]  /*7f60*/  @!P6 IMAD.IADD R34, R34, 0x1, -R39.reuse ;  /* 0x000000012222e824 */ /* 0x100fe200078e0a27 */
[----:B------:R-:W-:Y:S01]  /*7f70*/  ISETP.GT.U32.AND P6, PT, R39, R36, PT ;  /* 0x000000242700720c */ /* 0x000fe20003fc4070 */
[----:B------:R-:W-:Y:S01]  /*7f80*/  @!P5 IMAD.IADD R26, R26, 0x1, -R39 ;  /* 0x000000011a1ad824 */ /* 0x000fe200078e0a27 */
[----:B------:R-:W-:Y:S01]  /*7f90*/  STL [R1+0x338], R5 ;  /* 0x0003380501007387 */ /* 0x000fe20000100800 */
[----:B------:R-:W-:-:S03]  /*7fa0*/  IMAD.HI.U32 R27, R51, R35, RZ ;  /* 0x00000023331b7227 */ /* 0x000fc600078e00ff */
[C---:B------:R-:W-:Y:S01]  /*7fb0*/  ISETP.GT.U32.AND P5, PT, R39.reuse, R26, PT ;  /* 0x0000001a2700720c */ /* 0x040fe20003fa4070 */
[----:B------:R-:W-:Y:S01]  /*7fc0*/  IMAD.MOV R27, RZ, RZ, -R27 ;  /* 0x000000ffff1b7224 */ /* 0x000fe200078e0a1b */
[----:B------:R1:W-:Y:S01]  /*7fd0*/  STL [R1+0x344], R4 ;  /* 0x0003440401007387 */ /* 0x0003e20000100800 */
[----:B------:R-:W-:Y:S01]  /*7fe0*/  @!P3 IMAD.IADD R2, R2, 0x1, -R39 ;  /* 0x000000010202b824 */ /* 0x000fe200078e0a27 */
[C---:B------:R-:W-:Y:S01]  /*7ff0*/  ISETP.GT.U32.AND P3, PT, R39.reuse, R34, PT ;  /* 0x000000222700720c */ /* 0x040fe20003f64070 */
[C---:B------:R-:W-:Y:S01]  /*8000*/  IMAD R0, R39.reuse, R27, R35 ;  /* 0x0000001b27007224 */ /* 0x040fe200078e0223 */
[----:B------:R-:W-:Y:S01]  /*8010*/  IABS R27, R52 ;  /* 0x00000034001b7213 */ /* 0x000fe20000000000 */
[--C-:B------:R-:W-:Y:S01]  /*8020*/  @!P4 IMAD.IADD R38, R38, 0x1, -R39.reuse ;  /* 0x000000012626c824 */ /* 0x100fe200078e0a27 */
[----:B------:R-:W-:Y:S01]  /*8030*/  ISETP.GT.U32.AND P4, PT, R39, R2, PT ;  /* 0x000000022700720c */ /* 0x000fe20003f84070 */
[----:B------:R-:W-:Y:S02]  /*8040*/  @!P6 IMAD.IADD R36, R36, 0x1, -R39 ;  /* 0x000000012424e824 */ /* 0x000fe400078e0a27 */
[----:B------:R-:W-:Y:S01]  /*8050*/  IMAD.HI.U32 R40, R51, R27, RZ ;  /* 0x0000001b33287227 */ /* 0x000fe200078e00ff */
[----:B------:R-:W-:-:S03]  /*8060*/  ISETP.GT.U32.AND P6, PT, R39, R38, PT ;  /* 0x000000262700720c */ /* 0x000fc60003fc4070 */
[--C-:B------:R-:W-:Y:S01]  /*8070*/  @!P5 IMAD.IADD R26, R26, 0x1, -R39.reuse ;  /* 0x000000011a1ad824 */ /* 0x100fe200078e0a27 */
[----:B------:R-:W-:Y:S01]  /*8080*/  ISETP.GE.AND P5, PT, R54, RZ, PT ;  /* 0x000000ff3600720c */ /* 0x000fe20003fa6270 */
[----:B------:R-:W-:Y:S02]  /*8090*/  VIADD R53, R3, 0x99 ;  /* 0x0000009903357836 */ /* 0x000fe40000000000 */
[----:B------:R-:W-:Y:S02]  /*80a0*/  IMAD.MOV R40, RZ, RZ, -R40 ;  /* 0x000000ffff287224 */ /* 0x000fe400078e0a28 */
[----:B------:R-:W-:Y:S01]  /*80b0*/  @!P3 IMAD.IADD R34, R34, 0x1, -R39 ;  /* 0x000000012222b824 */ /* 0x000fe200078e0a27 */
[C---:B------:R-:W-:Y:S01]  /*80c0*/  ISETP.GT.U32.AND P3, PT, R39.reuse, R0, PT ;  /* 0x000000002700720c */ /* 0x040fe20003f64070 */
[----:B-1----:R-:W-:Y:S01]  /*80d0*/  IMAD.MOV.U32 R4, RZ, RZ, R26 ;  /* 0x000000ffff047224 */ /* 0x002fe200078e001a */
[----:B------:R-:W-:Y:S01]  /*80e0*/  IABS R41, R53 ;  /* 0x0000003500297213 */ /* 0x000fe20000000000 */
[----:B------:R-:W-:-:S02]  /*80f0*/  IMAD R27, R39, R40, R27 ;  /* 0x00000028271b7224 */ /* 0x000fc400078e021b */
[----:B------:R-:W-:Y:S01]  /*8100*/  @!P0 IMAD.MOV R4, RZ, RZ, -R4 ;  /* 0x000000ffff048224 */ /* 0x000fe200078e0a04 */
[C---:B------:R-:W-:Y:S01]  /*8110*/  ISETP.GT.U32.AND P0, PT, R39.reuse, R36, PT ;  /* 0x000000242700720c */ /* 0x040fe20003f04070 */
[----:B------:R-:W-:Y:S01]  /*8120*/  @!P6 IMAD.IADD R38, R38, 0x1, -R39 ;  /* 0x000000012626e824 */ /* 0x000fe200078e0a27 */
[----:B------:R-:W-:Y:S01]  /*8130*/  ISETP.GT.U32.AND P6, PT, R39, R27, PT ;  /* 0x0000001b2700720c */ /* 0x000fe20003fc4070 */
[----:B------:R-:W-:Y:S01]  /*8140*/  IMAD.MOV.U32 R26, RZ, RZ, R41 ;  /* 0x000000ffff1a7224 */ /* 0x000fe200078e0029 */
[----:B------:R-:W-:Y:S01]  /*8150*/  STL [R1+0x34c], R4 ;  /* 0x00034c0401007387 */ /* 0x000fe20000100800 */
[----:B------:R-:W-:-:S04]  /*8160*/  IMAD.HI.U32 R42, R51, R37, RZ ;  /* 0x00000025332a7227 */ /* 0x000fc800078e00ff */
[----:B------:R-:W-:Y:S02]  /*8170*/  VIADD R54, R3, 0x98 ;  /* 0x0000009803367836 */ /* 0x000fe40000000000 */
[----:B------:R-:W-:Y:S02]  /*8180*/  IMAD.MOV.U32 R5, RZ, RZ, R34 ;  /* 0x000000ffff057224 */ /* 0x000fe400078e0022 */
[----:B------:R-:W-:Y:S01]  /*8190*/  IMAD.HI.U32 R41, R51, R26, RZ ;  /* 0x0000001a33297227 */ /* 0x000fe200078e00ff */
[----:B------:R-:W-:-:S03]  /*81a0*/  IABS R35, R54 ;  /* 0x0000003600237213 */ /* 0x000fc60000000000 */
[----:B------:R-:W-:Y:S02]  /*81b0*/  IMAD.MOV R42, RZ, RZ, -R42 ;  /* 0x000000ffff2a7224 */ /* 0x000fe400078e0a2a */
[----:B------:R-:W-:Y:S01]  /*81c0*/  @!P3 IMAD.IADD R0, R0, 0x1, -R39 ;  /* 0x000000010000b824 */ /* 0x000fe200078e0a27 */
[----:B------:R-:W-:Y:S01]  /*81d0*/  ISETP.GE.AND P3, PT, R52, RZ, PT ;  /* 0x000000ff3400720c */ /* 0x000fe20003f66270 */
[----:B------:R-:W-:Y:S02]  /*81e0*/  @!P2 IMAD.MOV R5, RZ, RZ, -R5 ;  /* 0x000000ffff05a224 */ /* 0x000fe400078e0a05 */
[----:B------:R-:W-:Y:S01]  /*81f0*/  IMAD.MOV R41, RZ, RZ, -R41 ;  /* 0x000000ffff297224 */ /* 0x000fe200078e0a29 */
[C---:B------:R-:W-:Y:S01]  /*8200*/  ISETP.GT.U32.AND P2, PT, R39.reuse, R0, PT ;  /* 0x000000002700720c */ /* 0x040fe20003f44070 */
[----:B------:R-:W-:Y:S01]  /*8210*/  IMAD R37, R39, R42, R37 ;  /* 0x0000002a27257224 */ /* 0x000fe200078e0225 */
[----:B------:R1:W-:Y:S01]  /*8220*/  STL [R1+0x354], R5 ;  /* 0x0003540501007387 */ /* 0x0003e20000100800 */
[--C-:B------:R-:W-:Y:S01]  /*8230*/  @!P0 IMAD.IADD R36, R36, 0x1, -R39.reuse ;  /* 0x0000000124248824 */ /* 0x100fe200078e0a27 */
[----:B------:R-:W-:Y:S01]  /*8240*/  ISETP.GE.AND P0, PT, R47, RZ, PT ;  /* 0x000000ff2f00720c */ /* 0x000fe20003f06270 */
[----:B------:R-:W-:Y:S01]  /*8250*/  @!P4 IMAD.IADD R2, R2, 0x1, -R39 ;  /* 0x000000010202c824 */ /* 0x000fe200078e0a27 */
[----:B------:R-:W-:Y:S01]  /*8260*/  ISETP.GE.AND P4, PT, R45, RZ, PT ;  /* 0x000000ff2d00720c */ /* 0x000fe20003f86270 */
[----:B------:R-:W-:-:S04]  /*8270*/  IMAD.HI.U32 R40, R51, R35, RZ ;  /* 0x0000002333287227 */ /* 0x000fc800078e00ff */
[----:B------:R-:W-:Y:S02]  /*8280*/  IMAD R26, R39, R41, R26 ;  /* 0x00000029271a7224 */ /* 0x000fe400078e021a */
[----:B------:R-:W-:Y:S01]  /*8290*/  @!P6 IMAD.IADD R27, R27, 0x1, -R39 ;  /* 0x000000011b1be824 */ /* 0x000fe200078e0a27 */
[----:B------:R-:W-:Y:S01]  /*82a0*/  ISETP.GT.U32.AND P6, PT, R39, R37, PT ;  /* 0x000000252700720c */ /* 0x000fe20003fc4070 */
[----:B-1----:R-:W-:Y:S02]  /*82b0*/  IMAD.MOV.U32 R5, RZ, RZ, R38 ;  /* 0x000000ffff057224 */ /* 0x002fe400078e0026 */
[----:B------:R-:W-:Y:S02]  /*82c0*/  VIADD R47, R3, 0x97 ;  /* 0x00000097032f7836 */ /* 0x000fe40000000000 */
[----:B------:R-:W-:Y:S02]  /*82d0*/  IMAD.MOV R40, RZ, RZ, -R40 ;  /* 0x000000ffff287224 */ /* 0x000fe400078e0a28 */
[----:B------:R-:W-:Y:S01]  /*82e0*/  IMAD.MOV.U32 R4, RZ, RZ, R2 ;  /* 0x000000ffff047224 */ /* 0x000fe200078e0002 */
[----:B------:R-:W-:Y:S01]  /*82f0*/  IABS R41, R47 ;  /* 0x0000002f00297213 */ /* 0x000fe20000000000 */
[----:B------:R-:W-:Y:S01]  /*8300*/  @!P5 IMAD.MOV R5, RZ, RZ, -R5 ;  /* 0x000000ffff05d224 */ /* 0x000fe200078e0a05 */
[----:B------:R-:W-:Y:S01]  /*8310*/  ISETP.GT.U32.AND P5, PT, R39, R26, PT ;  /* 0x0000001a2700720c */ /* 0x000fe20003fa4070 */
[----:B------:R-:W-:-:S02]  /*8320*/  VIADD R52, R3, 0x96 ;  /* 0x0000009603347836 */ /* 0x000fc40000000000 */
[C---:B------:R-:W-:Y:S02]  /*8330*/  IMAD R35, R39.reuse, R40, R35 ;  /* 0x0000002827237224 */ /* 0x040fe400078e0223 */
[----:B------:R-:W-:Y:S01]  /*8340*/  @!P1 IMAD.MOV R4, RZ, RZ, -R4 ;  /* 0x000000ffff049224 */ /* 0x000fe200078e0a04 */
[----:B------:R-:W-:Y:S01]  /*8350*/  IABS R40, R52 ;  /* 0x0000003400287213 */ /* 0x000fe20000000000 */
[----:B------:R-:W-:Y:S01]  /*8360*/  IMAD.MOV.U32 R34, RZ, RZ, R41 ;  /* 0x000000ffff227224 */ /* 0x000fe200078e0029 */
[C---:B------:R-:W-:Y:S01]  /*8370*/  ISETP.GT.U32.AND P1, PT, R39.reuse, R27, PT ;  /* 0x0000001b2700720c */ /* 0x040fe20003f24070 */
[--C-:B------:R-:W-:Y:S01]  /*8380*/  @!P2 IMAD.IADD R0, R0, 0x1, -R39.reuse ;  /* 0x000000010000a824 */ /* 0x100fe200078e0a27 */
[----:B------:R1:W-:Y:S01]  /*8390*/  STL [R1+0x358], R4 ;  /* 0x0003580401007387 */ /* 0x0003e20000100800 */
[----:B------:R-:W-:Y:S01]  /*83a0*/  ISETP.GT.U32.AND P2, PT, R39, R35, PT ;  /* 0x000000232700720c */ /* 0x000fe20003f44070 */
[--C-:B------:R-:W-:Y:S01]  /*83b0*/  @!P6 IMAD.IADD R37, R37, 0x1, -R39.reuse ;  /* 0x000000012525e824 */ /* 0x100fe200078e0a27 */
[----:B------:R-:W-:Y:S01]  /*83c0*/  ISETP.GE.AND P6, PT, R54, RZ, PT ;  /* 0x000000ff3600720c */ /* 0x000fe20003fc6270 */
[----:B------:R-:W-:Y:S01]  /*83d0*/  IMAD.MOV.U32 R2, RZ, RZ, R40 ;  /* 0x000000ffff027224 */ /* 0x000fe200078e0028 */
[----:B------:R2:W-:Y:S01]  /*83e0*/  STL [R1+0x35c], R5 ;  /* 0x00035c0501007387 */ /* 0x0005e20000100800 */
[----:B------:R-:W-:Y:S01]  /*83f0*/  @!P5 IMAD.IADD R26, R26, 0x1, -R39 ;  /* 0x000000011a1ad824 */ /* 0x000fe200078e0a27 */
[----:B------:R-:W-:Y:S01]  /*8400*/  ISETP.GT.U32.AND P5, PT, R39, R37, PT ;  /* 0x000000252700720c */ /* 0x000fe20003fa4070 */
[----:B------:R-:W-:-:S04]  /*8410*/  IMAD.HI.U32 R38, R51, R2, RZ ;  /* 0x0000000233267227 */ /* 0x000fc800078e00ff */
[----:B-1----:R-:W-:Y:S02]  /*8420*/  IMAD.MOV.U32 R4, RZ, RZ, R36 ;  /* 0x000000ffff047224 */ /* 0x002fe400078e0024 */
[----:B------:R-:W-:-:S04]  /*8430*/  IMAD.HI.U32 R36, R51, R34, RZ ;  /* 0x0000002233247227 */ /* 0x000fc800078e00ff */
[----:B------:R-:W-:Y:S02]  /*8440*/  IMAD.MOV R36, RZ, RZ, -R36 ;  /* 0x000000ffff247224 */ /* 0x000fe400078e0a24 */
[----:B------:R-:W-:Y:S02]  /*8450*/  VIADD R45, R3, 0x95 ;  /* 0x00000095032d7836 */ /* 0x000fe40000000000 */
[----:B------:R-:W-:Y:S01]  /*8460*/  @!P4 IMAD.MOV R4, RZ, RZ, -R4 ;  /* 0x000000ffff04c224 */ /* 0x000fe200078e0a04 */
[----:B------:R-:W-:Y:S01]  /*8470*/  ISETP.GE.AND P4, PT, R46, RZ, PT ;  /* 0x000000ff2e00720c */ /* 0x000fe20003f86270 */
[----:B------:R-:W-:Y:S02]  /*8480*/  IMAD R36, R39, R36, R34 ;  /* 0x0000002427247224 */ /* 0x000fe400078e0222 */
[----:B------:R-:W-:Y:S01]  /*8490*/  @!P0 IMAD.MOV R0, RZ, RZ, -R0 ;  /* 0x000000ffff008224 */ /* 0x000fe200078e0a00 */
[----:B------:R-:W-:Y:S01]  /*84a0*/  STL [R1+0x374], R4 ;  /* 0x0003740401007387 */ /* 0x000fe20000100800 */
[----:B------:R-:W-:Y:S01]  /*84b0*/  IMAD.MOV R34, RZ, RZ, -R38 ;  /* 0x000000ffff227224 */ /* 0x000fe200078e0a26 */
[----:B------:R-:W-:Y:S01]  /*84c0*/  IABS R38, R45 ;  /* 0x0000002d00267213 */ /* 0x000fe20000000000 */
[----:B------:R-:W-:Y:S01]  /*84d0*/  @!P2 IMAD.IADD R35, R35, 0x1, -R39 ;  /* 0x000000012323a824 */ /* 0x000fe200078e0a27 */
[----:B------:R-:W-:Y:S01]  /*84e0*/  ISETP.GT.U32.AND P2, PT, R39, R26, PT ;  /* 0x0000001a2700720c */ /* 0x000fe20003f44070 */
[----:B------:R1:W-:Y:S01]  /*84f0*/  STL [R1+0x378], R0 ;  /* 0x0003780001007387 */ /* 0x0003e20000100800 */
[----:B------:R-:W-:-:S02]  /*8500*/  VIADD R46, R3, 0x94 ;  /* 0x00000094032e7836 */ /* 0x000fc40000000000 */
[--C-:B------:R-:W-:Y:S01]  /*8510*/  @!P5 IMAD.IADD R37, R37, 0x1, -R39.reuse ;  /* 0x000000012525d824 */ /* 0x100fe200078e0a27 */
[----:B------:R-:W-:Y:S01]  /*8520*/  ISETP.GT.U32.AND P5, PT, R39, R36, PT ;  /* 0x000000242700720c */ /* 0x000fe20003fa4070 */
[----:B------:R-:W-:Y:S01]  /*8530*/  @!P1 IMAD.IADD R27, R27, 0x1, -R39 ;  /* 0x000000011b1b9824 */ /* 0x000fe200078e0a27 */
[----:B------:R-:W-:Y:S01]  /*8540*/  IABS R41, R46 ;  /* 0x0000002e00297213 */ /* 0x000fe20000000000 */
[----:B------:R-:W-:Y:S01]  /*8550*/  VIADD R54, R3, 0x93 ;  /* 0x0000009303367836 */ /* 0x000fe20000000000 */
[----:B------:R-:W-:Y:S01]  /*8560*/  ISETP.GT.U32.AND P0, PT, R39, R35, PT ;  /* 0x000000232700720c */ /* 0x000fe20003f04070 */
[----:B--2---:R-:W-:Y:S01]  /*8570*/  IMAD.MOV.U32 R5, RZ, RZ, R27 ;  /* 0x000000ffff057224 */ /* 0x004fe200078e001b */
[----:B------:R-:W-:Y:S01]  /*8580*/  ISETP.GE.AND P1, PT, R53, RZ, PT ;  /* 0x000000ff3500720c */ /* 0x000fe20003f26270 */
[C---:B-1----:R-:W-:Y:S02]  /*8590*/  IMAD R0, R39.reuse, R34, R2 ;  /* 0x0000002227007224 */ /* 0x042fe400078e0202 */
[----:B------:R-:W-:Y:S01]  /*85a0*/  IMAD.MOV.U32 R34, RZ, RZ, R38 ;  /* 0x000000ffff227224 */ /* 0x000fe200078e0026 */
[----:B------:R-:W-:Y:S01]  /*85b0*/  IABS R38, R54 ;  /* 0x0000003600267213 */ /* 0x000fe20000000000 */
[----:B------:R-:W-:Y:S01]  /*85c0*/  @!P2 IMAD.IADD R26, R26, 0x1, -R39 ;  /* 0x000000011a1aa824 */ /* 0x000fe200078e0a27 */
[----:B------:R-:W-:Y:S01]  /*85d0*/  ISETP.GT.U32.AND P2, PT, R39, R0, PT ;  /* 0x000000002700720c */ /* 0x000fe20003f44070 */
[----:B------:R-:W-:-:S04]  /*85e0*/  IMAD.HI.U32 R42, R51, R34, RZ ;  /* 0x00000022332a7227 */ /* 0x000fc800078e00ff */
[----:B------:R-:W-:Y:S02]  /*85f0*/  IMAD.MOV R42, RZ, RZ, -R42 ;  /* 0x000000ffff2a7224 */ /* 0x000fe400078e0a2a */
[----:B------:R-:W-:-:S04]  /*8600*/  IMAD.HI.U32 R40, R51, R41, RZ ;  /* 0x0000002933287227 */ /* 0x000fc800078e00ff */
[----:B------:R-:W-:Y:S02]  /*8610*/  IMAD R34, R39, R42, R34 ;  /* 0x0000002a27227224 */ /* 0x000fe400078e0222 */
[----:B------:R-:W-:Y:S02]  /*8620*/  IMAD.MOV.U32 R4, RZ, RZ, R37 ;  /* 0x000000ffff047224 */ /* 0x000fe400078e0025 */
[----:B------:R-:W-:Y:S02]  /*8630*/  @!P3 IMAD.MOV R5, RZ, RZ, -R5 ;  /* 0x000000ffff05b224 */ /* 0x000fe400078e0a05 */
[----:B------:R-:W-:-:S03]  /*8640*/  IMAD.HI.U32 R43, R51, R38, RZ ;  /* 0x00000026332b7227 */ /* 0x000fc600078e00ff */
[----:B------:R1:W-:Y:S01]  /*8650*/  STL [R1+0x380], R5 ;  /* 0x0003800501007387 */ /* 0x0003e20000100800 */
[----:B------:R-:W-:Y:S02]  /*8660*/  IMAD.MOV R40, RZ, RZ, -R40 ;  /* 0x000000ffff287224 */ /* 0x000fe400078e0a28 */
[--C-:B------:R-:W-:Y:S01]  /*8670*/  @!P5 IMAD.IADD R36, R36, 0x1, -R39.reuse ;  /* 0x000000012424d824 */ /* 0x100fe200078e0a27 */
[----:B------:R-:W-:Y:S01]  /*8680*/  ISETP.GT.U32.AND P5, PT, R39, R34, PT ;  /* 0x000000222700720c */ /* 0x000fe20003fa4070 */
[----:B------:R-:W-:Y:S02]  /*8690*/  @!P4 IMAD.MOV R4, RZ, RZ, -R4 ;  /* 0x000000ffff04c224 */ /* 0x000fe400078e0a04 */
[----:B------:R-:W-:Y:S01]  /*86a0*/  VIADD R53, R3, 0x92 ;  /* 0x0000009203357836 */ /* 0x000fe20000000000 */
[----:B------:R-:W-:Y:S01]  /*86b0*/  ISETP.GT.U32.AND P3, PT, R39, R36, PT ;  /* 0x000000242700720c */ /* 0x000fe20003f64070 */
[----:B------:R-:W-:Y:S01]  /*86c0*/  @!P0 IMAD.IADD R35, R35, 0x1, -R39 ;  /* 0x0000000123238824 */ /* 0x000fe200078e0a27 */
[----:B------:R2:W-:Y:S01]  /*86d0*/  STL [R1+0x384], R4 ;  /* 0x0003840401007387 */ /* 0x0005e20000100800 */
[----:B------:R-:W-:Y:S01]  /*86e0*/  IMAD.MOV R43, RZ, RZ, -R43 ;  /* 0x000000ffff2b7224 */ /* 0x000fe200078e0a2b */
[----:B------:R-:W-:Y:S01]  /*86f0*/  IABS R2, R53 ;  /* 0x0000003500027213 */ /* 0x000fe20000000000 */
[----:B------:R-:W-:Y:S01]  /*8700*/  IMAD R40, R39, R40, R41 ;  /* 0x0000002827287224 */ /* 0x000fe200078e0229 */
[----:B------:R-:W-:Y:S01]  /*8710*/  ISETP.GE.AND P0, PT, R47, RZ, PT ;  /* 0x000000ff2f00720c */ /* 0x000fe20003f06270 */
[----:B-1----:R-:W-:-:S02]  /*8720*/  IMAD.MOV.U32 R5, RZ, RZ, R26 ;  /* 0x000000ffff057224 */ /* 0x002fc400078e001a */
[----:B------:R-:W-:Y:S01]  /*8730*/  @!P2 IMAD.IADD R0, R0, 0x1, -R39 ;  /* 0x000000010000a824 */ /* 0x000fe200078e0a27 */
[----:B------:R-:W-:Y:S01]  /*8740*/  ISETP.GE.AND P2, PT, R52, RZ, PT ;  /* 0x000000ff3400720c */ /* 0x000fe20003f46270 */
[C---:B------:R-:W-:Y:S02]  /*8750*/  IMAD R38, R39.reuse, R43, R38 ;  /* 0x0000002b27267224 */ /* 0x040fe400078e0226 */
[----:B--2---:R-:W-:Y:S01]  /*8760*/  IMAD.MOV.U32 R4, RZ, RZ, R35 ;  /* 0x000000ffff047224 */ /* 0x004fe200078e0023 */
[C---:B------:R-:W-:Y:S01]  /*8770*/  ISETP.GT.U32.AND P4, PT, R39.reuse, R0, PT ;  /* 0x000000002700720c */ /* 0x040fe20003f84070 */
[----:B------:R-:W-:Y:S01]  /*8780*/  @!P1 IMAD.MOV R5, RZ, RZ, -R5 ;  /* 0x000000ffff059224 */ /* 0x000fe200078e0a05 */
[----:B------:R-:W-:Y:S01]  /*8790*/  ISETP.GT.U32.AND P1, PT, R39, R40, PT ;  /* 0x000000282700720c */ /* 0x000fe20003f24070 */
[----:B------:R-:W-:Y:S02]  /*87a0*/  VIADD R47, R3, 0x91 ;  /* 0x00000091032f7836 */ /* 0x000fe40000000000 */
[----:B------:R-:W-:Y:S01]  /*87b0*/  @!P6 IMAD.MOV R4, RZ, RZ, -R4 ;  /* 0x000000ffff04e224 */ /* 0x000fe200078e0a04 */
[----:B------:R-:W-:Y:S01]  /*87c0*/  ISETP.GT.U32.AND P6, PT, R39, R38, PT ;  /* 0x000000262700720c */ /* 0x000fe20003fc4070 */
[----:B------:R-:W-:Y:S01]  /*87d0*/  IMAD.HI.U32 R42, R51, R2, RZ ;  /* 0x00000002332a7227 */ /* 0x000fe200078e00ff */
[----:B------:R-:W-:Y:S01]  /*87e0*/  IABS R41, R47 ;  /* 0x0000002f00297213 */ /* 0x000fe20000000000 */
[----:B------:R-:W-:Y:S02]  /*87f0*/  STL [R1+0x394], R5 ;  /* 0x0003940501007387 */ /* 0x000fe40000100800 */
[----:B------:R-:W-:-:S02]  /*8800*/  @!P5 IMAD.IADD R34, R34, 0x1, -R39 ;  /* 0x000000012222d824 */ /* 0x000fc400078e0a27 */
[----:B------:R-:W-:Y:S01]  /*8810*/  IMAD.MOV R42, RZ, RZ, -R42 ;  /* 0x000000ffff2a7224 */ /* 0x000fe200078e0a2a */
[----:B------:R1:W-:Y:S01]  /*8820*/  STL [R1+0x398], R4 ;  /* 0x0003980401007387 */ /* 0x0003e20000100800 */
[----:B------:R-:W-:Y:S01]  /*8830*/  VIADD R52, R3, 0x90 ;  /* 0x0000009003347836 */ /* 0x000fe20000000000 */
[----:B------:R-:W-:Y:S01]  /*8840*/  ISETP.GT.U32.AND P5, PT, R39, R34, PT ;  /* 0x000000222700720c */ /* 0x000fe20003fa4070 */
[----:B------:R-:W-:-:S04]  /*8850*/  IMAD.HI.U32 R27, R51, R41, RZ ;  /* 0x00000029331b7227 */ /* 0x000fc800078e00ff */
[C---:B------:R-:W-:Y:S01]  /*8860*/  IMAD R2, R39.reuse, R42, R2 ;  /* 0x0000002a27027224 */ /* 0x040fe200078e0202 */
[----:B------:R-:W-:Y:S01]  /*8870*/  IABS R42, R52 ;  /* 0x00000034002a7213 */ /* 0x000fe20000000000 */
[--C-:B------:R-:W-:Y:S02]  /*8880*/  @!P3 IMAD.IADD R36, R36, 0x1, -R39.reuse ;  /* 0x000000012424b824 */ /* 0x100fe400078e0a27 */
[----:B------:R-:W-:Y:S01]  /*8890*/  @!P1 IMAD.IADD R40, R40, 0x1, -R39 ;  /* 0x0000000128289824 */ /* 0x000fe200078e0a27 */
[----:B------:R-:W-:Y:S01]  /*88a0*/  ISETP.GT.U32.AND P3, PT, R39, R2, PT ;  /* 0x000000022700720c */ /* 0x000fe20003f64070 */
[----:B------:R-:W-:Y:S01]  /*88b0*/  IMAD.MOV R27, RZ, RZ, -R27 ;  /* 0x000000ffff1b7224 */ /* 0x000fe200078e0a1b */
[----:B------:R-:W-:Y:S01]  /*88c0*/  ISETP.GE.AND P1, PT, R54, RZ, PT ;  /* 0x000000ff3600720c */ /* 0x000fe20003f26270 */
[----:B------:R-:W-:Y:S01]  /*88d0*/  @!P4 IMAD.IADD R0, R0, 0x1, -R39 ;  /* 0x000000010000c824 */ /* 0x000fe200078e0a27 */
[----:B------:R-:W-:Y:S01]  /*88e0*/  ISETP.GE.AND P4, PT, R45, RZ, PT ;  /* 0x000000ff2d00720c */ /* 0x000fe20003f86270 */
[----:B-1----:R-:W-:-:S02]  /*88f0*/  IMAD.MOV.U32 R4, RZ, RZ, R36 ;  /* 0x000000ffff047224 */ /* 0x002fc400078e0024 */
[----:B------:R-:W-:Y:S01]  /*8900*/  @!P6 IMAD.IADD R38, R38, 0x1, -R39 ;  /* 0x000000012626e824 */ /* 0x000fe200078e0a27 */
[----:B------:R-:W-:Y:S01]  /*8910*/  ISETP.GT.U32.AND P6, PT, R39, R40, PT ;  /* 0x000000282700720c */ /* 0x000fe20003fc4070 */
[----:B------:R-:W-:-:S04]  /*8920*/  IMAD.HI.U32 R26, R51, R42, RZ ;  /* 0x0000002a331a7227 */ /* 0x000fc800078e00ff */
[C---:B------:R-:W-:Y:S02]  /*8930*/  IMAD R27, R39.reuse, R27, R41 ;  /* 0x0000001b271b7224 */ /* 0x040fe400078e0229 */
[----:B------:R-:W-:Y:S01]  /*8940*/  @!P0 IMAD.MOV R4, RZ, RZ, -R4 ;  /* 0x000000ffff048224 */ /* 0x000fe200078e0a04 */
[C---:B------:R-:W-:Y:S01]  /*8950*/  ISETP.GT.U32.AND P0, PT, R39.reuse, R38, PT ;  /* 0x000000262700720c */ /* 0x040fe20003f04070 */
[----:B------:R-:W-:Y:S02]  /*8960*/  IMAD.MOV R26, RZ, RZ, -R26 ;  /* 0x000000ffff1a7224 */ /* 0x000fe400078e0a1a */
[--C-:B------:R-:W-:Y:S01]  /*8970*/  @!P5 IMAD.IADD R34, R34, 0x1, -R39.reuse ;  /* 0x000000012222d824 */ /* 0x100fe200078e0a27 */
[----:B------:R1:W-:Y:S01]  /*8980*/  STL [R1+0x3a4], R4 ;  /* 0x0003a40401007387 */ /* 0x0003e20000100800 */
[----:B------:R-:W-:Y:S01]  /*8990*/  @!P2 IMAD.MOV R0, RZ, RZ, -R0 ;  /* 0x000000ffff00a224 */ /* 0x000fe200078e0a00 */
[C---:B------:R-:W-:Y:S01]  /*89a0*/  ISETP.GT.U32.AND P2, PT, R39.reuse, R27, PT ;  /* 0x0000001b2700720c */ /* 0x040fe20003f44070 */
[----:B------:R-:W-:Y:S01]  /*89b0*/  IMAD R26, R39, R26, R42 ;  /* 0x0000001a271a7224 */ /* 0x000fe200078e022a */
[----:B------:R-:W-:Y:S01]  /*89c0*/  ISETP.GE.AND P5, PT, R46, RZ, PT ;  /* 0x000000ff2e00720c */ /* 0x000fe20003fa6270 */
[----:B------:R-:W-:Y:S01]  /*89d0*/  VIADD R54, R3, 0x8f ;  /* 0x0000008f03367836 */ /* 0x000fe20000000000 */
[----:B------:R2:W-:Y:S01]  /*89e0*/  STL [R1+0x3a8], R0 ;  /* 0x0003a80001007387 */ /* 0x0005e20000100800 */
[--C-:B------:R-:W-:Y:S01]  /*89f0*/  @!P6 IMAD.IADD R40, R40, 0x1, -R39.reuse ;  /* 0x000000012828e824 */ /* 0x100fe200078e0a27 */
[----:B------:R-:W-:Y:S01]  /*8a00*/  ISETP.GT.U32.AND P6, PT, R39, R26, PT ;  /* 0x0000001a2700720c */ /* 0x000fe20003fc4070 */
[----:B------:R-:W-:Y:S01]  /*8a10*/  @!P3 IMAD.IADD R2, R2, 0x1, -R39 ;  /* 0x000000010202b824 */ /* 0x000fe200078e0a27 */
[----:B------:R-:W-:Y:S01]  /*8a20*/  IABS R35, R54 ;  /* 0x0000003600237213 */ /* 0x000fe20000000000 */
[----:B-1----:R-:W-:-:S02]  /*8a30*/  IMAD.MOV.U32 R4, RZ, RZ, R34 ;  /* 0x000000ffff047224 */ /* 0x002fc400078e0022 */
[--C-:B------:R-:W-:Y:S01]  /*8a40*/  @!P0 IMAD.IADD R38, R38, 0x1, -R39.reuse ;  /* 0x0000000126268824 */ /* 0x100fe200078e0a27 */
[----:B------:R-:W-:Y:S01]  /*8a50*/  ISETP.GT.U32.AND P3, PT, R39, R2, PT ;  /* 0x000000022700720c */ /* 0x000fe20003f64070 */
[----:B------:R-:W-:Y:S01]  /*8a60*/  @!P4 IMAD.MOV R4, RZ, RZ, -R4 ;  /* 0x000000ffff04c224 */ /* 0x000fe200078e0a04 */
[----:B------:R-:W-:Y:S01]  /*8a70*/  ISETP.GE.AND P4, PT, R53, RZ, PT ;  /* 0x000000ff3500720c */ /* 0x000fe20003f86270 */
[----:B------:R-:W-:Y:S01]  /*8a80*/  @!P2 IMAD.IADD R27, R27, 0x1, -R39 ;  /* 0x000000011b1ba824 */ /* 0x000fe200078e0a27 */
[----:B------:R-:W-:Y:S01]  /*8a90*/  ISETP.GE.AND P2, PT, R54, RZ, PT ;  /* 0x000000ff3600720c */ /* 0x000fe20003f46270 */
[----:B------:R-:W-:Y:S01]  /*8aa0*/  VIADD R53, R3, 0x8e ;  /* 0x0000008e03357836 */ /* 0x000fe20000000000 */
[----:B------:R1:W-:Y:S01]  /*8ab0*/  STL [R1+0x3c0], R4 ;  /* 0x0003c00401007387 */ /* 0x0003e20000100800 */
[----:B--2---:R-:W-:Y:S01]  /*8ac0*/  IMAD.HI.U32 R0, R51, R35, RZ ;  /* 0x0000002333007227 */ /* 0x004fe200078e00ff */
[----:B------:R-:W-:Y:S02]  /*8ad0*/  ISETP.GE.AND P0, PT, R47, RZ, PT ;  /* 0x000000ff2f00720c */ /* 0x000fe40003f06270 */
[----:B------:R-:W-:Y:S01]  /*8ae0*/  IABS R36, R53 ;  /* 0x0000003500247213 */ /* 0x000fe20000000000 */
[----:B------:R-:W-:-:S02]  /*8af0*/  IMAD.MOV R0, RZ, RZ, -R0 ;  /* 0x000000ffff007224 */ /* 0x000fc400078e0a00 */
[----:B------:R-:W-:Y:S02]  /*8b00*/  @!P6 IMAD.IADD R26, R26, 0x1, -R39 ;  /* 0x000000011a1ae824 */ /* 0x000fe400078e0a27 */
[C---:B------:R-:W-:Y:S02]  /*8b10*/  IMAD R35, R39.reuse, R0, R35 ;  /* 0x0000000027237224 */ /* 0x040fe400078e0223 */
[----:B-1----:R-:W-:Y:S01]  /*8b20*/  IMAD.MOV.U32 R4, RZ, RZ, R40 ;  /* 0x000000ffff047224 */ /* 0x002fe200078e0028 */
[----:B------:R-:W-:Y:S01]  /*8b30*/  ISETP.GT.U32.AND P6, PT, R39, R26, PT ;  /* 0x0000001a2700720c */ /* 0x000fe20003fc4070 */
[----:B------:R-:W-:Y:S02]  /*8b40*/  VIADD R54, R3, 0x8d ;  /* 0x0000008d03367836 */ /* 0x000fe40000000000 */
[----:B------:R-:W-:Y:S01]  /*8b50*/  @!P5 IMAD.MOV R4, RZ, RZ, -R4 ;  /* 0x000000ffff04d224 */ /* 0x000fe200078e0a04 */
[----:B------:R-:W-:Y:S01]  /*8b60*/  ISETP.GT.U32.AND P5, PT, R39, R27, PT ;  /* 0x0000001b2700720c */ /* 0x000fe20003fa4070 */
[----:B------:R-:W-:Y:S01]  /*8b70*/  IMAD.HI.U32 R0, R51, R36, RZ ;  /* 0x0000002433007227 */ /* 0x000fe200078e00ff */
[----:B------:R-:W-:-:S02]  /*8b80*/  IABS R34, R54 ;  /* 0x0000003600227213 */ /* 0x000fc40000000000 */
[----:B------:R1:W-:Y:S01]  /*8b90*/  STL [R1+0x3c4], R4 ;  /* 0x0003c40401007387 */ /* 0x0003e20000100800 */
[--C-:B------:R-:W-:Y:S01]  /*8ba0*/  @!P3 IMAD.IADD R2, R2, 0x1, -R39.reuse ;  /* 0x000000010202b824 */ /* 0x100fe200078e0a27 */
[----:B------:R-:W-:Y:S01]  /*8bb0*/  ISETP.GE.AND P3, PT, R52, RZ, PT ;  /* 0x000000ff3400720c */ /* 0x000fe20003f66270 */
[----:B------:R-:W-:Y:S02]  /*8bc0*/  IMAD.MOV R0, RZ, RZ, -R0 ;  /* 0x000000ffff007224 */ /* 0x000fe400078e0a00 */
[----:B------:R-:W-:Y:S01]  /*8bd0*/  @!P4 IMAD.MOV R2, RZ, RZ, -R2 ;  /* 0x000000ffff02c224 */ /* 0x000fe200078e0a02 */
[----:B------:R-:W-:Y:S01]  /*8be0*/  ISETP.GE.AND P4, PT, R53, RZ, PT ;  /* 0x000000ff3500720c */ /* 0x000fe20003f86270 */
[----:B------:R-:W-:Y:S02]  /*8bf0*/  IMAD R36, R39, R0, R36 ;  /* 0x0000000027247224 */ /* 0x000fe400078e0224 */
[----:B------:R-:W-:Y:S01]  /*8c00*/  @!P5 IMAD.IADD R27, R27, 0x1, -R39 ;  /* 0x000000011b1bd824 */ /* 0x000fe200078e0a27 */
[----:B------:R-:W-:Y:S01]  /*8c10*/  ISETP.GE.AND P5, PT, R54, RZ, PT ;  /* 0x000000ff3600720c */ /* 0x000fe20003fa6270 */
[----:B-1----:R-:W-:-:S02]  /*8c20*/  IMAD.MOV.U32 R4, RZ, RZ, R38 ;  /* 0x000000ffff047224 */ /* 0x002fc400078e0026 */
[----:B------:R-:W-:Y:S02]  /*8c30*/  IMAD.MOV.U32 R0, RZ, RZ, R34 ;  /* 0x000000ffff007224 */ /* 0x000fe400078e0022 */
[----:B------:R-:W-:Y:S01]  /*8c40*/  @!P1 IMAD.MOV R4, RZ, RZ, -R4 ;  /* 0x000000ffff049224 */ /* 0x000fe200078e0a04 */
[C---:B------:R-:W-:Y:S01]  /*8c50*/  ISETP.GT.U32.AND P1, PT, R39.reuse, R35, PT ;  /* 0x000000232700720c */ /* 0x040fe20003f24070 */
[----:B------:R-:W-:Y:S01]  /*8c60*/  @!P6 IMAD.IADD R26, R26, 0x1, -R39 ;  /* 0x000000011a1ae824 */ /* 0x000fe200078e0a27 */
[----:B------:R-:W-:Y:S01]  /*8c70*/  ISETP.GT.U32.AND P6, PT, R39, R36, PT ;  /* 0x000000242700720c */ /* 0x000fe20003fc4070 */
[C---:B------:R-:W-:Y:S01]  /*8c80*/  VIADD R54, R3.reuse, 0x8c ;  /* 0x0000008c03367836 */ /* 0x040fe20000000000 */
[----:B------:R1:W-:Y:S01]  /*8c90*/  STL [R1+0x3b4], R4 ;  /* 0x0003b40401007387 */ /* 0x0003e20000100800 */
[C---:B------:R-:W-:Y:S02]  /*8ca0*/  VIADD R53, R3.reuse, 0x8b ;  /* 0x0000008b03357836 */ /* 0x040fe40000000000 */
[C---:B------:R-:W-:Y:S01]  /*8cb0*/  VIADD R47, R3.reuse, 0x89 ;  /* 0x00000089032f7836 */ /* 0x040fe20000000000 */
[----:B------:R2:W-:Y:S01]  /*8cc0*/  STL [R1+0x3ac], R2 ;  /* 0x0003ac0201007387 */ /* 0x0005e20000100800 */
[----:B------:R-:W-:Y:S01]  /*8cd0*/  IABS R34, R54 ;  /* 0x0000003600227213 */ /* 0x000fe20000000000 */
[C---:B------:R-:W-:Y:S01]  /*8ce0*/  VIADD R52, R3.reuse, 0x88 ;  /* 0x0000008803347836 */ /* 0x040fe20000000000 */
[----:B------:R-:W-:Y:S01]  /*8cf0*/  IABS R37, R53 ;  /* 0x0000003500257213 */ /* 0x000fe20000000000 */
[----:B------:R-:W-:-:S02]  /*8d00*/  VIADD R46, R3, 0x7e ;  /* 0x0000007e032e7836 */ /* 0x000fc40000000000 */
[----:B-1----:R-:W-:Y:S02]  /*8d10*/  IMAD.MOV.U32 R4, RZ, RZ, R27 ;  /* 0x000000ffff047224 */ /* 0x002fe400078e001b */
[----:B------:R-:W-:Y:S01]  /*8d20*/  @!P1 IMAD.IADD R35, R35, 0x1, -R39 ;  /* 0x0000000123239824 */ /* 0x000fe200078e0a27 */
[----:B------:R-:W-:Y:S01]  /*8d30*/  ISETP.GE.AND P1, PT, R54, RZ, PT ;  /* 0x000000ff3600720c */ /* 0x000fe20003f26270 */
[----:B--2---:R-:W-:-:S04]  /*8d40*/  IMAD.HI.U32 R2, R51, R0, RZ ;  /* 0x0000000033027227 */ /* 0x004fc800078e00ff */
[----:B------:R-:W-:Y:S01]  /*8d50*/  @!P0 IMAD.MOV R4, RZ, RZ, -R4 ;  /* 0x000000ffff048224 */ /* 0x000fe200078e0a04 */
[C---:B------:R-:W-:Y:S01]  /*8d60*/  ISETP.GT.U32.AND P0, PT, R39.reuse, R35, PT ;  /* 0x000000232700720c */ /* 0x040fe20003f04070 */
[----:B------:R-:W-:Y:S02]  /*8d70*/  IMAD.MOV R2, RZ, RZ, -R2 ;  /* 0x000000ffff027224 */ /* 0x000fe400078e0a02 */
[----:B------:R-:W-:Y:S01]  /*8d80*/  @!P6 IMAD.IADD R36, R36, 0x1, -R39 ;  /* 0x000000012424e824 */ /* 0x000fe200078e0a27 */
[----:B------:R1:W-:Y:S01]  /*8d90*/  STL [R1+0x3d0], R4 ;  /* 0x0003d00401007387 */ /* 0x0003e20000100800 */
[C---:B------:R-:W-:Y:S02]  /*8da0*/  IMAD R0, R39.reuse, R2, R0 ;  /* 0x0000000227007224 */ /* 0x040fe400078e0200 */
[----:B------:R-:W-:Y:S01]  /*8db0*/  IMAD.MOV.U32 R27, RZ, RZ, R34 ;  /* 0x000000ffff1b7224 */ /* 0x000fe200078e0022 */
[----:B------:R-:W-:Y:S01]  /*8dc0*/  ISETP.GT.U32.AND P6, PT, R39, R36, PT ;  /* 0x000000242700720c */ /* 0x000fe20003fc4070 */
[----:B------:R-:W-:-:S04]  /*8dd0*/  IMAD.HI.U32 R34, R51, R37, RZ ;  /* 0x0000002533227227 */ /* 0x000fc800078e00ff */
[----:B------:R-:W-:Y:S02]  /*8de0*/  IMAD.MOV R34, RZ, RZ, -R34 ;  /* 0x000000ffff227224 */ /* 0x000fe400078e0a22 */
[----:B-1----:R-:W-:Y:S01]  /*8df0*/  IMAD.MOV.U32 R4, RZ, RZ, R26 ;  /* 0x000000ffff047224 */ /* 0x002fe200078e001a */
[----:B------:R-:W-:Y:S01]  /*8e00*/  IABS R26, R47 ;  /* 0x0000002f001a7213 */ /* 0x000fe20000000000 */
[----:B------:R-:W-:Y:S01]  /*8e10*/  @!P0 IMAD.IADD R35, R35, 0x1, -R39 ;  /* 0x0000000123238824 */ /* 0x000fe200078e0a27 */
[----:B------:R-:W-:Y:S01]  /*8e20*/  ISETP.GE.AND P0, PT, R53, RZ, PT ;  /* 0x000000ff3500720c */ /* 0x000fe20003f06270 */
[----:B------:R-:W-:Y:S01]  /*8e30*/  @!P3 IMAD.MOV R4, RZ, RZ, -R4 ;  /* 0x000000ffff04b224 */ /* 0x000fe200078e0a04 */
[----:B------:R-:W-:Y:S01]  /*8e40*/  ISETP.GT.U32.AND P3, PT, R39, R0, PT ;  /* 0x000000002700720c */ /* 0x000fe20003f64070 */
[----:B------:R-:W-:-:S03]  /*8e50*/  IMAD.HI.U32 R38, R51, R27, RZ ;  /* 0x0000001b33267227 */ /* 0x000fc600078e00ff */
[----:B------:R1:W-:Y:S01]  /*8e60*/  STL [R1+0x3d8], R4 ;  /* 0x0003d80401007387 */ /* 0x0003e20000100800 */
[----:B------:R-:W-:Y:S02]  /*8e70*/  IMAD R37, R39, R34, R37 ;  /* 0x0000002227257224 */ /* 0x000fe400078e0225 */
[----:B------:R-:W-:Y:S02]  /*8e80*/  IMAD.MOV.U32 R5, RZ, RZ, R35 ;  /* 0x000000ffff057224 */ /* 0x000fe400078e0023 */
[----:B------:R-:W-:Y:S02]  /*8e90*/  IMAD.MOV R38, RZ, RZ, -R38 ;  /* 0x000000ffff267224 */ /* 0x000fe400078e0a26 */
[----:B------:R-:W-:Y:S02]  /*8ea0*/  VIADD R54, R3, 0x8a ;  /* 0x0000008a03367836 */ /* 0x000fe40000000000 */
[--C-:B------:R-:W-:Y:S02]  /*8eb0*/  @!P3 IMAD.IADD R0, R0, 0x1, -R39.reuse ;  /* 0x000000010000b824 */ /* 0x100fe400078e0a27 */
[----:B------:R-:W-:Y:S01]  /*8ec0*/  @!P6 IMAD.IADD R36, R36, 0x1, -R39 ;  /* 0x000000012424e824 */ /* 0x000fe200078e0a27 */
[----:B------:R-:W-:Y:S01]  /*8ed0*/  IABS R2, R54 ;  /* 0x0000003600027213 */ /* 0x000fe20000000000 */
[----:B------:R-:W-:Y:S01]  /*8ee0*/  @!P2 IMAD.MOV R5, RZ, RZ, -R5 ;  /* 0x000000ffff05a224 */ /* 0x000fe200078e0a05 */
[C---:B------:R-:W-:Y:S01]  /*8ef0*/  ISETP.GT.U32.AND P3, PT, R39.reuse, R0, PT ;  /* 0x000000002700720c */ /* 0x040fe20003f64070 */
[C---:B------:R-:W-:Y:S01]  /*8f00*/  IMAD R27, R39.reuse, R38, R27 ;  /* 0x00000026271b7224 */ /* 0x040fe200078e021b */
[----:B------:R-:W-:Y:S01]  /*8f10*/  ISETP.GT.U32.AND P2, PT, R39, R37, PT ;  /* 0x000000252700720c */ /* 0x000fe20003f44070 */
[----:B-1----:R-:W-:Y:S01]  /*8f20*/  IMAD.MOV.U32 R4, RZ, RZ, R36 ;  /* 0x000000ffff047224 */ /* 0x002fe200078e0024 */
[----:B------:R-:W-:Y:S01]  /*8f30*/  STL [R1+0x3d4], R5 ;  /* 0x0003d40501007387 */ /* 0x000fe20000100800 */
[----:B------:R-:W-:Y:S01]  /*8f40*/  IMAD.HI.U32 R35, R51, R26, RZ ;  /* 0x0000001a33237227 */ /* 0x000fe200078e00ff */
[----:B------:R-:W-:-:S02]  /*8f50*/  ISETP.GT.U32.AND P6, PT, R39, R27, PT ;  /* 0x0000001b2700720c */ /* 0x000fc40003fc4070 */
[----:B------:R-:W-:Y:S01]  /*8f60*/  IABS R36, R52 ;  /* 0x0000003400247213 */ /* 0x000fe20000000000 */
[----:B------:R-:W-:Y:S01]  /*8f70*/  @!P4 IMAD.MOV R4, RZ, RZ, -R4 ;  /* 0x000000ffff04c224 */ /* 0x000fe200078e0a04 */
[----:B------:R-:W-:Y:S01]  /*8f80*/  ISETP.GE.AND P4, PT, R54, RZ, PT ;  /* 0x000000ff3600720c */ /* 0x000fe20003f86270 */
[----:B------:R-:W-:-:S03]  /*8f90*/  IMAD.HI.U32 R34, R51, R2, RZ ;  /* 0x0000000233227227 */ /* 0x000fc600078e00ff */
[----:B------:R1:W-:Y:S01]  /*8fa0*/  STL [R1+0x3bc], R4 ;  /* 0x0003bc0401007387 */ /* 0x0003e20000100800 */
[----:B------:R-:W-:Y:S02]  /*8fb0*/  IMAD.MOV R35, RZ, RZ, -R35 ;  /* 0x000000ffff237224 */ /* 0x000fe400078e0a23 */
[--C-:B------:R-:W-:Y:S02]  /*8fc0*/  @!P3 IMAD.IADD R0, R0, 0x1, -R39.reuse ;  /* 0x000000010000b824 */ /* 0x100fe400078e0a27 */
[----:B------:R-:W-:Y:S02]  /*8fd0*/  IMAD.MOV R34, RZ, RZ, -R34 ;  /* 0x000000ffff227224 */ /* 0x000fe400078e0a22 */
[----:B------:R-:W-:Y:S02]  /*8fe0*/  IMAD R26, R39, R35, R26 ;  /* 0x00000023271a7224 */ /* 0x000fe400078e021a */
[----:B------:R-:W-:Y:S02]  /*8ff0*/  @!P2 IMAD.IADD R37, R37, 0x1, -R39 ;  /* 0x000000012525a824 */ /* 0x000fe400078e0a27 */
[----:B-1----:R-:W-:-:S02]  /*9000*/  IMAD.MOV.U32 R4, RZ, RZ, R0 ;  /* 0x000000ffff047224 */ /* 0x002fc400078e0000 */
[C---:B------:R-:W-:Y:S01]  /*9010*/  IMAD R2, R39.reuse, R34, R2 ;  /* 0x0000002227027224 */ /* 0x040fe200078e0202 */
[C---:B------:R-:W-:Y:S01]  /*9020*/  ISETP.GT.U32.AND P2, PT, R39.reuse, R37, PT ;  /* 0x000000252700720c */ /* 0x040fe20003f44070 */
[----:B------:R-:W-:Y:S01]  /*9030*/  @!P5 IMAD.MOV R4, RZ, RZ, -R4 ;  /* 0x000000ffff04d224 */ /* 0x000fe200078e0a04 */
[----:B------:R-:W-:Y:S01]  /*9040*/  ISETP.GT.U32.AND P5, PT, R39, R26, PT ;  /* 0x0000001a2700720c */ /* 0x000fe20003fa4070 */
[----:B------:R-:W-:Y:S01]  /*9050*/  @!P6 IMAD.IADD R27, R27, 0x1, -R39 ;  /* 0x000000011b1be824 */ /* 0x000fe200078e0a27 */
[----:B------:R-:W-:Y:S01]  /*9060*/  ISETP.GT.U32.AND P3, PT, R39, R2, PT ;  /* 0x000000022700720c */ /* 0x000fe20003f64070 */
[----:B------:R-:W-:Y:S01]  /*9070*/  IMAD.HI.U32 R34, R51, R36, RZ ;  /* 0x0000002433227227 */ /* 0x000fe200078e00ff */
[----:B------:R1:W-:Y:S02]  /*9080*/  STL [R1+0x3a0], R4 ;  /* 0x0003a00401007387 */ /* 0x0003e40000100800 */
[----:B------:R-:W-:Y:S01]  /*9090*/  ISETP.GT.U32.AND P6, PT, R39, R27, PT ;  /* 0x0000001b2700720c */ /* 0x000fe20003fc4070 */
[----:B------:R-:W-:-:S02]  /*90a0*/  IMAD.MOV R34, RZ, RZ, -R34 ;  /* 0x000000ffff227224 */ /* 0x000fc400078e0a22 */
[----:B------:R-:W-:Y:S02]  /*90b0*/  VIADD R53, R3, 0x87 ;  /* 0x0000008703357836 */ /* 0x000fe40000000000 */
[----:B------:R-:W-:Y:S02]  /*90c0*/  IMAD R36, R39, R34, R36 ;  /* 0x0000002227247224 */ /* 0x000fe400078e0224 */
[--C-:B------:R-:W-:Y:S01]  /*90d0*/  @!P5 IMAD.IADD R26, R26, 0x1, -R39.reuse ;  /* 0x000000011a1ad824 */ /* 0x100fe200078e0a27 */
[----:B------:R-:W-:Y:S01]  /*90e0*/  IABS R0, R53 ;  /* 0x0000003500007213 */ /* 0x000fe20000000000 */
[----:B------:R-:W-:Y:S02]  /*90f0*/  VIADD R54, R3, 0x86 ;  /* 0x0000008603367836 */ /* 0x000fe40000000000 */
[--C-:B------:R-:W-:Y:S01]  /*9100*/  @!P2 IMAD.IADD R37, R37, 0x1, -R39.reuse ;  /* 0x000000012525a824 */ /* 0x100fe200078e0a27 */
[C---:B------:R-:W-:Y:S01]  /*9110*/  ISETP.GT.U32.AND P2, PT, R39.reuse, R36, PT ;  /* 0x000000242700720c */ /* 0x040fe20003f44070 */
[--C-:B------:R-:W-:Y:S01]  /*9120*/  @!P3 IMAD.IADD R2, R2, 0x1, -R39.reuse ;  /* 0x000000010202b824 */ /* 0x100fe200078e0a27 */
[----:B------:R-:W-:Y:S01]  /*9130*/  ISETP.GT.U32.AND P5, PT, R39, R26, PT ;  /* 0x0000001a2700720c */ /* 0x000fe20003fa4070 */
[----:B------:R-:W-:Y:S01]  /*9140*/  @!P6 IMAD.IADD R27, R27, 0x1, -R39 ;  /* 0x000000011b1be824 */ /* 0x000fe200078e0a27 */
[----:B------:R-:W-:Y:S01]  /*9150*/  IABS R35, R54 ;  /* 0x0000003600237213 */ /* 0x000fe20000000000 */
[----:B------:R-:W-:Y:S01]  /*9160*/  IMAD.HI.U32 R34, R51, R0, RZ ;  /* 0x0000000033227227 */ /* 0x000fe200078e00ff */
[----:B------:R-:W-:-:S02]  /*9170*/  ISETP.GT.U32.AND P3, PT, R39, R2, PT ;  /* 0x000000022700720c */ /* 0x000fc40003f64070 */
[----:B------:R-:W-:Y:S01]  /*9180*/  ISETP.GE.AND P6, PT, R47, RZ, PT ;  /* 0x000000ff2f00720c */ /* 0x000fe20003fc6270 */
[----:B-1----:R-:W-:Y:S02]  /*9190*/  IMAD.MOV.U32 R4, RZ, RZ, R37 ;  /* 0x000000ffff047224 */ /* 0x002fe400078e0025 */
[----:B------:R-:W-:Y:S02]  /*91a0*/  IMAD.MOV.U32 R5, RZ, RZ, R27 ;  /* 0x000000ffff057224 */ /* 0x000fe400078e001b */
[----:B------:R-:W-:-:S04]  /*91b0*/  IMAD.HI.U32 R27, R51, R35, RZ ;  /* 0x00000023331b7227 */ /* 0x000fc800078e00ff */
[----:B------:R-:W-:Y:S02]  /*91c0*/  IMAD.MOV R34, RZ, RZ, -R34 ;  /* 0x000000ffff227224 */ /* 0x000fe400078e0a22 */
[----:B------:R-:W-:Y:S01]  /*91d0*/  @!P0 IMAD.MOV R4, RZ, RZ, -R4 ;  /* 0x000000ffff048224 */ /* 0x000fe200078e0a04 */
[----:B------:R-:W-:Y:S01]  /*91e0*/  ISETP.GE.AND P0, PT, R53, RZ, PT ;  /* 0x000000ff3500720c */ /* 0x000fe20003f06270 */
[----:B------:R-:W-:Y:S01]  /*91f0*/  @!P1 IMAD.MOV R5, RZ, RZ, -R5 ;  /* 0x000000ffff059224 */ /* 0x000fe200078e0a05 */
[----:B------:R-:W-:Y:S01]  /*9200*/  ISETP.GE.AND P1, PT, R52, RZ, PT ;  /* 0x000000ff3400720c */ /* 0x000fe20003f26270 */
[----:B------:R-:W-:Y:S02]  /*9210*/  IMAD.MOV R27, RZ, RZ, -R27 ;  /* 0x000000ffff1b7224 */ /* 0x000fe400078e0a1b */
[----:B------:R-:W-:Y:S01]  /*9220*/  VIADD R53, R3, 0x85 ;  /* 0x0000008503357836 */ /* 0x000fe20000000000 */
[----:B------:R1:W-:Y:S01]  /*9230*/  STL [R1+0x39c], R5 ;  /* 0x00039c0501007387 */ /* 0x0003e20000100800 */
[----:B------:R-:W-:-:S02]  /*9240*/  @!P2 IMAD.IADD R36, R36, 0x1, -R39 ;  /* 0x000000012424a824 */ /* 0x000fc400078e0a27 */
[C---:B------:R-:W-:Y:S01]  /*9250*/  IMAD R0, R39.reuse, R34, R0 ;  /* 0x0000002227007224 */ /* 0x040fe200078e0200 */
[----:B------:R2:W-:Y:S01]  /*9260*/  STL [R1+0x390], R4 ;  /* 0x0003900401007387 */ /* 0x0005e20000100800 */
[----:B------:R-:W-:Y:S01]  /*9270*/  @!P5 IMAD.IADD R26, R26, 0x1, -R39 ;  /* 0x000000011a1ad824 */ /* 0x000fe200078e0a27 */
[C---:B------:R-:W-:Y:S01]  /*9280*/  ISETP.GT.U32.AND P2, PT, R39.reuse, R36, PT ;  /* 0x000000242700720c */ /* 0x040fe20003f44070 */
[C---:B------:R-:W-:Y:S01]  /*9290*/  IMAD R35, R39.reuse, R27, R35 ;  /* 0x0000001b27237224 */ /* 0x040fe200078e0223 */
[----:B------:R-:W-:Y:S01]  /*92a0*/  IABS R27, R53 ;  /* 0x00000035001b7213 */ /* 0x000fe20000000000 */
[----:B------:R-:W-:Y:S01]  /*92b0*/  @!P3 IMAD.IADD R2, R2, 0x1, -R39 ;  /* 0x000000010202b824 */ /* 0x000fe200078e0a27 */
[----:B------:R-:W-:Y:S01]  /*92c0*/  ISETP.GT.U32.AND P5, PT, R39, R0, PT ;  /* 0x000000002700720c */ /* 0x000fe20003fa4070 */
[----:B------:R-:W-:Y:S01]  /*92d0*/  VIADD R47, R3, 0x83 ;  /* 0x00000083032f7836 */ /* 0x000fe20000000000 */
[----:B------:R-:W-:Y:S01]  /*92e0*/  ISETP.GE.AND P3, PT, R54, RZ, PT ;  /* 0x000000ff3600720c */ /* 0x000fe20003f66270 */
[----:B-1----:R-:W-:-:S02]  /*92f0*/  IMAD.MOV.U32 R5, RZ, RZ, R2 ;  /* 0x000000ffff057224 */ /* 0x002fc400078e0002 */
[----:B--2---:R-:W-:Y:S02]  /*9300*/  IMAD.MOV.U32 R4, RZ, RZ, R26 ;  /* 0x000000ffff047224 */ /* 0x004fe400078e001a */
[----:B------:R-:W-:Y:S01]  /*9310*/  IMAD.MOV.U32 R2, RZ, RZ, R27 ;  /* 0x000000ffff027224 */ /* 0x000fe200078e001b */
[----:B------:R-:W-:Y:S01]  /*9320*/  IABS R27, R47 ;  /* 0x0000002f001b7213 */ /* 0x000fe20000000000 */
[----:B------:R-:W-:Y:S01]  /*9330*/  @!P6 IMAD.MOV R4, RZ, RZ, -R4 ;  /* 0x000000ffff04e224 */ /* 0x000fe200078e0a04 */
[----:B------:R-:W-:Y:S01]  /*9340*/  ISETP.GT.U32.AND P6, PT, R39, R35, PT ;  /* 0x000000232700720c */ /* 0x000fe20003fc4070 */
[----:B------:R-:W-:-:S04]  /*9350*/  IMAD.HI.U32 R26, R51, R2, RZ ;  /* 0x00000002331a7227 */ /* 0x000fc800078e00ff */
[----:B------:R-:W-:Y:S01]  /*9360*/  @!P4 IMAD.MOV R5, RZ, RZ, -R5 ;  /* 0x000000ffff05c224 */ /* 0x000fe200078e0a05 */
[----:B------:R-:W-:Y:S01]  /*9370*/  ISETP.GE.AND P4, PT, R53, RZ, PT ;  /* 0x000000ff3500720c */ /* 0x000fe20003f86270 */
[----:B------:R-:W-:Y:S02]  /*9380*/  VIADD R54, R3, 0x84 ;  /* 0x0000008403367836 */ /* 0x000fe40000000000 */
[----:B------:R-:W-:Y:S01]  /*9390*/  IMAD.MOV R26, RZ, RZ, -R26 ;  /* 0x000000ffff1a7224 */ /* 0x000fe200078e0a1a */
[----:B------:R-:W-:Y:S01]  /*93a0*/  STL [R1+0x38c], R5 ;  /* 0x00038c0501007387 */ /* 0x000fe20000100800 */
[--C-:B------:R-:W-:Y:S01]  /*93b0*/  @!P2 IMAD.IADD R36, R36, 0x1, -R39.reuse ;  /* 0x000000012424a824 */ /* 0x100fe200078e0a27 */
[----:B------:R-:W-:Y:S01]  /*93c0*/  IABS R34, R54 ;  /* 0x0000003600227213 */ /* 0x000fe20000000000 */
[--C-:B------:R-:W-:Y:S01]  /*93d0*/  @!P5 IMAD.IADD R0, R0, 0x1, -R39.reuse ;  /* 0x000000010000d824 */ /* 0x100fe200078e0a27 */
[----:B------:R1:W-:Y:S01]  /*93e0*/  STL [R1+0x3b8], R4 ;  /* 0x0003b80401007387 */ /* 0x0003e20000100800 */
[----:B------:R-:W-:Y:S01]  /*93f0*/  IMAD R2, R39, R26, R2 ;  /* 0x0000001a27027224 */ /* 0x000fe200078e0202 */
[----:B------:R-:W-:Y:S01]  /*9400*/  ISETP.GE.AND P2, PT, R54, RZ, PT ;  /* 0x000000ff3600720c */ /* 0x000fe20003f46270 */
[----:B------:R-:W-:Y:S01]  /*9410*/  @!P6 IMAD.IADD R35, R35, 0x1, -R39 ;  /* 0x000000012323e824 */ /* 0x000fe200078e0a27 */
[----:B------:R-:W-:Y:S01]  /*9420*/  ISETP.GT.U32.AND P5, PT, R39, R0, PT ;  /* 0x000000002700720c */ /* 0x000fe20003fa4070 */
[----:B------:R-:W-:-:S03]  /*9430*/  IMAD.HI.U32 R37, R51, R34, RZ ;  /* 0x0000002233257227 */ /* 0x000fc600078e00ff */
[----:B------:R-:W-:Y:S01]  /*9440*/  ISETP.GT.U32.AND P6, PT, R39, R35, PT ;  /* 0x000000232700720c */ /* 0x000fe20003fc4070 */
[----:B------:R-:W-:-:S04]  /*9450*/  IMAD.HI.U32 R26, R51, R27, RZ ;  /* 0x0000001b331a7227 */ /* 0x000fc800078e00ff */
[----:B-1----:R-:W-:Y:S02]  /*9460*/  IMAD.MOV.U32 R4, RZ, RZ, R36 ;  /* 0x000000ffff047224 */ /* 0x002fe400078e0024 */
[----:B------:R-:W-:Y:S02]  /*9470*/  IMAD.MOV R37, RZ, RZ, -R37 ;  /* 0x000000ffff257224 */ /* 0x000fe400078e0a25 */
[----:B------:R-:W-:Y:S01]  /*9480*/  @!P1 IMAD.MOV R4, RZ, RZ, -R4 ;  /* 0x000000ffff049224 */ /* 0x000fe200078e0a04 */
[C---:B------:R-:W-:Y:S01]  /*9490*/  ISETP.GT.U32.AND P1, PT, R39.reuse, R2, PT ;  /* 0x000000022700720c */ /* 0x040fe20003f24070 */
[----:B------:R-:W-:Y:S02]  /*94a0*/  IMAD.MOV R26, RZ, RZ, -R26 ;  /* 0x000000ffff1a7224 */ /* 0x000fe400078e0a1a */
[----:B------:R-:W-:Y:S01]  /*94b0*/  IMAD R34, R39, R37, R34 ;  /* 0x0000002527227224 */ /* 0x000fe200078e0222 */
[----:B------:R1:W-:Y:S01]  /*94c0*/  STL [R1+0x3b0], R4 ;  /* 0x0003b00401007387 */ /* 0x0003e20000100800 */
[----:B------:R-:W-:-:S02]  /*94d0*/  @!P5 IMAD.IADD R0, R0, 0x1, -R39 ;  /* 0x000000010000d824 */ /* 0x000fc400078e0a27 */
[C---:B------:R-:W-:Y:S01]  /*94e0*/  IMAD R27, R39.reuse, R26, R27 ;  /* 0x0000001a271b7224 */ /* 0x040fe200078e021b */
[----:B------:R-:W-:Y:S01]  /*94f0*/  ISETP.GT.U32.AND P5, PT, R39, R34, PT ;  /* 0x000000222700720c */ /* 0x000fe20003fa4070 */
[----:B------:R-:W-:Y:S02]  /*9500*/  VIADD R54, R3, 0x82 ;  /* 0x0000008203367836 */ /* 0x000fe40000000000 */
[--C-:B------:R-:W-:Y:S01]  /*9510*/  @!P6 IMAD.IADD R35, R35, 0x1, -R39.reuse ;  /* 0x000000012323e824 */ /* 0x100fe200078e0a27 */
[----:B------:R-:W-:Y:S01]  /*9520*/  ISETP.GT.U32.AND P6, PT, R39, R27, PT ;  /* 0x0000001b2700720c */ /* 0x000fe20003fc4070 */
[----:B------:R-:W-:Y:S01]  /*9530*/  @!P1 IMAD.IADD R2, R2, 0x1, -R39 ;  /* 0x0000000102029824 */ /* 0x000fe200078e0a27 */
[----:B------:R-:W-:Y:S01]  /*9540*/  IABS R41, R54 ;  /* 0x0000003600297213 */ /* 0x000fe20000000000 */
[----:B-1----:R-:W-:Y:S01]  /*9550*/  IMAD.MOV.U32 R4, RZ, RZ, R0 ;  /* 0x000000ffff047224 */ /* 0x002fe200078e0000 */
[----:B------:R-:W-:Y:S01]  /*9560*/  ISETP.GE.AND P1, PT, R47, RZ, PT ;  /* 0x000000ff2f00720c */ /* 0x000fe20003f26270 */
[----:B------:R-:W-:-:S02]  /*9570*/  VIADD R52, R3, 0x81 ;  /* 0x0000008103347836 */ /* 0x000fc40000000000 */
[----:B------:R-:W-:Y:S01]  /*9580*/  @!P0 IMAD.MOV R4, RZ, RZ, -R4 ;  /* 0x000000ffff048224 */ /* 0x000fe200078e0a04 */
[----:B------:R-:W-:Y:S01]  /*9590*/  ISETP.GT.U32.AND P0, PT, R39, R2, PT ;  /* 0x000000022700720c */ /* 0x000fe20003f04070 */
[----:B------:R-:W-:Y:S01]  /*95a0*/  VIADD R53, R3, 0x80 ;  /* 0x0000008003357836 */ /* 0x000fe20000000000 */
[----:B------:R-:W-:Y:S01]  /*95b0*/  IABS R36, R52 ;  /* 0x0000003400247213 */ /* 0x000fe20000000000 */
[----:B------:R-:W-:Y:S01]  /*95c0*/  IMAD.HI.U32 R37, R51, R41, RZ ;  /* 0x0000002933257227 */ /* 0x000fe200078e00ff */
[----:B------:R1:W-:Y:S02]  /*95d0*/  STL [R1+0x388], R4 ;  /* 0x0003880401007387 */ /* 0x0003e40000100800 */
[----:B------:R-:W-:Y:S01]  /*95e0*/  IABS R38, R53 ;  /* 0x0000003500267213 */ /* 0x000fe20000000000 */
[----:B------:R-:W-:Y:S01]  /*95f0*/  @!P5 IMAD.IADD R34, R34, 0x1, -R39 ;  /* 0x000000012222d824 */ /* 0x000fe200078e0a27 */
[----:B------:R-:W-:Y:S01]  /*9600*/  ISETP.GE.AND P5, PT, R54, RZ, PT ;  /* 0x000000ff3600720c */ /* 0x000fe20003fa6270 */
[----:B------:R-:W-:-:S02]  /*9610*/  IMAD.MOV R37, RZ, RZ, -R37 ;  /* 0x000000ffff257224 */ /* 0x000fc400078e0a25 */
[----:B------:R-:W-:-:S04]  /*9620*/  IMAD.HI.U32 R0, R51, R36, RZ ;  /* 0x0000002433007227 */ /* 0x000fc800078e00ff */
[----:B-1----:R-:W-:Y:S02]  /*9630*/  IMAD.MOV.U32 R4, RZ, RZ, R35 ;  /* 0x000000ffff047224 */ /* 0x002fe400078e0023 */
[----:B------:R-:W-:Y:S01]  /*9640*/  @!P6 IMAD.IADD R27, R27, 0x1, -R39 ;  /* 0x000000011b1be824 */ /* 0x000fe200078e0a27 */
[----:B------:R-:W-:Y:S01]  /*9650*/  ISETP.GT.U32.AND P6, PT, R39, R34, PT ;  /* 0x000000222700720c */ /* 0x000fe20003fc4070 */
[----:B------:R-:W-:Y:S02]  /*9660*/  @!P3 IMAD.MOV R4, RZ, RZ, -R4 ;  /* 0x000000ffff04b224 */ /* 0x000fe400078e0a04 */
[----:B------:R-:W-:Y:S01]  /*9670*/  IMAD.HI.U32 R26, R51, R38, RZ ;  /* 0x00000026331a7227 */ /* 0x000fe200078e00ff */
[C---:B------:R-:W-:Y:S02]  /*9680*/  ISETP.GT.U32.AND P3, PT, R39.reuse, R27, PT ;  /* 0x0000001b2700720c */ /* 0x040fe40003f64070 */
[----:B------:R1:W-:Y:S01]  /*9690*/  STL [R1+0x37c], R4 ;  /* 0x00037c0401007387 */ /* 0x0003e20000100800 */
[----:B------:R-:W-:-:S02]  /*96a0*/  IMAD R41, R39, R37, R41 ;  /* 0x0000002527297224 */ /* 0x000fc400078e0229 */
[----:B------:R-:W-:Y:S02]  /*96b0*/  IMAD.MOV R35, RZ, RZ, -R0 ;  /* 0x000000ffff237224 */ /* 0x000fe400078e0a00 */
[----:B------:R-:W-:Y:S01]  /*96c0*/  @!P0 IMAD.IADD R2, R2, 0x1, -R39 ;  /* 0x0000000102028824 */ /* 0x000fe200078e0a27 */
[C---:B------:R-:W-:Y:S01]  /*96d0*/  ISETP.GT.U32.AND P0, PT, R39.reuse, R41, PT ;  /* 0x000000292700720c */ /* 0x040fe20003f04070 */
[----:B------:R-:W-:Y:S01]  /*96e0*/  IMAD.MOV R0, RZ, RZ, -R26 ;  /* 0x000000ffff007224 */ /* 0x000fe200078e0a1a */
[----:B------:R-:W-:Y:S01]  /*96f0*/  IABS R26, R46 ;  /* 0x0000002e001a7213 */ /* 0x000fe20000000000 */
[C---:B------:R-:W-:Y:S02]  /*9700*/  IMAD R36, R39.reuse, R35, R36 ;  /* 0x0000002327247224 */ /* 0x040fe400078e0224 */
[----:B-1----:R-:W-:Y:S02]  /*9710*/  IMAD.MOV.U32 R4, RZ, RZ, R2 ;  /* 0x000000ffff047224 */ /* 0x002fe400078e0002 */
[----:B------:R-:W-:-:S02]  /*9720*/  IMAD R38, R39, R0, R38 ;  /* 0x0000000027267224 */ /* 0x000fc400078e0226 */
[----:B------:R-:W-:Y:S01]  /*9730*/  @!P4 IMAD.MOV R4, RZ, RZ, -R4 ;  /* 0x000000ffff04c224 */ /* 0x000fe200078e0a04 */
[C---:B------:R-:W-:Y:S01]  /*9740*/  ISETP.GT.U32.AND P4, PT, R39.reuse, R36, PT ;  /* 0x000000242700720c */ /* 0x040fe20003f84070 */
        /* <DEDUP_REMOVED lines=8> */
[----:B------:R-:W-:Y:S02]  /*97d0*/  IMAD.MOV R0, RZ, RZ, -R0 ;  /* 0x000000ffff007224 */ /* 0x000fe400078e0a00 */
[----:B------:R-:W-:Y:S01]  /*97e0*/  @!P4 IMAD.IADD R36, R36, 0x1, -R39 ;  /* 0x000000012424c824 */ /* 0x000fe200078e0a27 */
[----:B------:R-:W-:Y:S01]  /*97f0*/  ISETP.GT.U32.AND P4, PT, R39, R41, PT ;  /* 0x000000292700720c */ /* 0x000fe20003f84070 */
[----:B------:R-:W-:-:S04]  /*9800*/  IMAD.HI.U32 R2, R51, R37, RZ ;  /* 0x0000002533027227 */ /* 0x000fc800078e00ff */
[----:B------:R-:W-:Y:S01]  /*9810*/  @!P6 IMAD.IADD R38, R38, 0x1, -R39 ;  /* 0x000000012626e824 */ /* 0x000fe200078e0a27 */
[----:B------:R-:W-:Y:S01]  /*9820*/  ISETP.GT.U32.AND P6, PT, R39, R36, PT ;  /* 0x000000242700720c */ /* 0x000fe20003fc4070 */
[----:B------:R-:W-:Y:S02]  /*9830*/  IMAD.MOV R2, RZ, RZ, -R2 ;  /* 0x000000ffff027224 */ /* 0x000fe400078e0a02 */
[----:B------:R-:W-:Y:S02]  /*9840*/  VIADD R47, R3, 0x7d ;  /* 0x0000007d032f7836 */ /* 0x000fe40000000000 */
[C---:B------:R-:W-:Y:S02]  /*9850*/  IMAD R37, R39.reuse, R2, R37 ;  /* 0x0000000227257224 */ /* 0x040fe400078e0225 */
[----:B------:R-:W-:Y:S01]  /*9860*/  IMAD R26, R39, R0, R26 ;  /* 0x00000000271a7224 */ /* 0x000fe200078e021a */
        /* <DEDUP_REMOVED lines=8> */
[----:B-1----:R-:W-:Y:S02]  /*98f0*/  IMAD.MOV.U32 R4, RZ, RZ, R27 ;  /* 0x000000ffff047224 */ /* 0x002fe400078e001b */
[----:B------:R-:W-:-:S04]  /*9900*/  IMAD.HI.U32 R0, R51, R35, RZ ;  /* 0x0000002333007227 */ /* 0x000fc800078e00ff */
[----:B------:R-:W-:Y:S01]  /*9910*/  @!P2 IMAD.MOV R5, RZ, RZ, -R5 ;  /* 0x000000ffff05a224 */ /* 0x000fe200078e0a05 */
[----:B------:R-:W-:Y:S01]  /*9920*/  ISETP.GT.U32.AND P2, PT, R39, R38, PT ;  /* 0x000000262700720c */ /* 0x000fe20003f44070 */
[----:B------:R-:W-:Y:S01]  /*9930*/  @!P1 IMAD.MOV R4, RZ, RZ, -R4 ;  /* 0x000000ffff049224 */ /* 0x000fe200078e0a04 */
[----:B------:R-:W-:Y:S01]  /*9940*/  ISETP.GE.AND P1, PT, R54, RZ, PT ;  /* 0x000000ff3600720c */ /* 0x000fe20003f26270 */
[----:B------:R-:W-:Y:S01]  /*9950*/  IMAD.MOV R0, RZ, RZ, -R0 ;  /* 0x000000ffff007224 */ /* 0x000fe200078e0a00 */
[----:B------:R-:W-:Y:S01]  /*9960*/  STL [R1+0x36c], R5 ;  /* 0x00036c0501007387 */ /* 0x000fe20000100800 */
[----:B------:R-:W-:Y:S02]  /*9970*/  @!P4 IMAD.IADD R37, R37, 0x1, -R39 ;  /* 0x000000012525c824 */ /* 0x000fe400078e0a27 */
[----:B------:R-:W-:Y:S01]  /*9980*/  IMAD R35, R39, R0, R35 ;  /* 0x0000000027237224 */ /* 0x000fe200078e0223 */
[----:B------:R1:W-:Y:S01]  /*9990*/  STL [R1+0x368], R4 ;  /* 0x0003680401007387 */ /* 0x0003e20000100800 */
[----:B------:R-:W-:-:S02]  /*99a0*/  VIADD R53, R3, 0x7b ;  /* 0x0000007b03357836 */ /* 0x000fc40000000000 */
[--C-:B------:R-:W-:Y:S01]  /*99b0*/  @!P6 IMAD.IADD R26, R26, 0x1, -R39.reuse ;  /* 0x000000011a1ae824 */ /* 0x100fe200078e0a27 */
[----:B------:R-:W-:Y:S01]  /*99c0*/  ISETP.GT.U32.AND P6, PT, R39, R37, PT ;  /* 0x000000252700720c */ /* 0x000fe20003fc4070 */
[----:B------:R-:W-:Y:S01]  /*99d0*/  VIADD R52, R3, 0x7c ;  /* 0x0000007c03347836 */ /* 0x000fe20000000000 */
[----:B------:R-:W-:Y:S01]  /*99e0*/  ISETP.GT.U32.AND P4, PT, R39, R35, PT ;  /* 0x000000232700720c */ /* 0x000fe20003f84070 */
[----:B------:R-:W-:Y:S01]  /*99f0*/  VIADD R54, R3, 0x7a ;  /* 0x0000007a03367836 */ /* 0x000fe20000000000 */
[----:B------:R-:W-:Y:S01]  /*9a00*/  IABS R2, R53 ;  /* 0x0000003500027213 */ /* 0x000fe20000000000 */
[----:B------:R-:W-:Y:S01]  /*9a10*/  @!P2 IMAD.IADD R38, R38, 0x1, -R39 ;  /* 0x000000012626a824 */ /* 0x000fe200078e0a27 */
[----:B------:R-:W-:Y:S01]  /*9a20*/  IABS R34, R52 ;  /* 0x0000003400227213 */ /* 0x000fe20000000000 */
[----:B-1----:R-:W-:Y:S01]  /*9a30*/  IMAD.MOV.U32 R4, RZ, RZ, R41 ;  /* 0x000000ffff047224 */ /* 0x002fe200078e0029 */
[----:B------:R-:W-:Y:S01]  /*9a40*/  IABS R0, R54 ;  /* 0x0000003600007213 */ /* 0x000fe20000000000 */
[----:B------:R-:W-:Y:S01]  /*9a50*/  IMAD.HI.U32 R40, R51, R2, RZ ;  /* 0x0000000233287227 */ /* 0x000fe200078e00ff */
[----:B------:R-:W-:-:S03]  /*9a60*/  ISETP.GE.AND P2, PT, R46, RZ, PT ;  /* 0x000000ff2e00720c */ /* 0x000fc60003f46270 */
[----:B------:R-:W-:Y:S01]  /*9a70*/  @!P5 IMAD.MOV R4, RZ, RZ, -R4 ;  /* 0x000000ffff04d224 */ /* 0x000fe200078e0a04 */
[----:B------:R-:W-:Y:S01]  /*9a80*/  ISETP.GE.AND P5, PT, R47, RZ, PT ;  /* 0x000000ff2f00720c */ /* 0x000fe20003fa6270 */
[----:B------:R-:W-:-:S03]  /*9a90*/  IMAD.HI.U32 R27, R51, R34, RZ ;  /* 0x00000022331b7227 */ /* 0x000fc600078e00ff */
[----:B------:R1:W-:Y:S01]  /*9aa0*/  STL [R1+0x364], R4 ;  /* 0x0003640401007387 */ /* 0x0003e20000100800 */
[----:B------:R-:W-:Y:S02]  /*9ab0*/  IMAD.MOV R40, RZ, RZ, -R40 ;  /* 0x000000ffff287224 */ /* 0x000fe400078e0a28 */
[--C-:B------:R-:W-:Y:S02]  /*9ac0*/  @!P6 IMAD.IADD R37, R37, 0x1, -R39.reuse ;  /* 0x000000012525e824 */ /* 0x100fe400078e0a27 */
[----:B------:R-:W-:Y:S01]  /*9ad0*/  @!P4 IMAD.IADD R35, R35, 0x1, -R39 ;  /* 0x000000012323c824 */ /* 0x000fe200078e0a27 */
[C---:B------:R-:W-:Y:S01]  /*9ae0*/  ISETP.GT.U32.AND P4, PT, R39.reuse, R26, PT ;  /* 0x0000001a2700720c */ /* 0x040fe20003f84070 */
[----:B------:R-:W-:Y:S02]  /*9af0*/  IMAD.MOV R27, RZ, RZ, -R27 ;  /* 0x000000ffff1b7224 */ /* 0x000fe400078e0a1b */
[----:B------:R-:W-:Y:S02]  /*9b00*/  IMAD R2, R39, R40, R2 ;  /* 0x0000002827027224 */ /* 0x000fe400078e0202 */
[----:B-1----:R-:W-:-:S02]  /*9b10*/  IMAD.MOV.U32 R4, RZ, RZ, R36 ;  /* 0x000000ffff047224 */ /* 0x002fc400078e0024 */
[C---:B------:R-:W-:Y:S02]  /*9b20*/  IMAD R34, R39.reuse, R27, R34 ;  /* 0x0000001b27227224 */ /* 0x040fe400078e0222 */
[----:B------:R-:W-:Y:S01]  /*9b30*/  @!P3 IMAD.MOV R4, RZ, RZ, -R4 ;  /* 0x000000ffff04b224 */ /* 0x000fe200078e0a04 */
[----:B------:R-:W-:Y:S01]  /*9b40*/  ISETP.GT.U32.AND P3, PT, R39, R35, PT ;  /* 0x000000232700720c */ /* 0x000fe20003f64070 */
[----:B------:R-:W-:Y:S01]  /*9b50*/  IMAD.HI.U32 R36, R51, R0, RZ ;  /* 0x0000000033247227 */ /* 0x000fe200078e00ff */
[----:B------:R-:W-:Y:S02]  /*9b60*/  ISETP.GT.U32.AND P6, PT, R39, R34, PT ;  /* 0x000000222700720c */ /* 0x000fe40003fc4070 */
[----:B------:R1:W-:Y:S01]  /*9b70*/  STL [R1+0x360], R4 ;  /* 0x0003600401007387 */ /* 0x0003e20000100800 */
[----:B------:R-:W-:Y:S02]  /*9b80*/  IMAD.MOV.U32 R5, RZ, RZ, R38 ;  /* 0x000000ffff057224 */ /* 0x000fe400078e0026 */
[----:B------:R-:W-:-:S02]  /*9b90*/  VIADD R46, R3, 0x79 ;  /* 0x00000079032e7836 */ /* 0x000fc40000000000 */
[----:B------:R-:W-:Y:S02]  /*9ba0*/  IMAD.MOV R36, RZ, RZ, -R36 ;  /* 0x000000ffff247224 */ /* 0x000fe400078e0a24 */
[----:B------:R-:W-:Y:S01]  /*9bb0*/  @!P0 IMAD.MOV R5, RZ, RZ, -R5 ;  /* 0x000000ffff058224 */ /* 0x000fe200078e0a05 */
[----:B------:R-:W-:Y:S01]  /*9bc0*/  IABS R27, R46 ;  /* 0x0000002e001b7213 */ /* 0x000fe20000000000 */
[----:B------:R-:W-:Y:S01]  /*9bd0*/  IMAD R0, R39, R36, R0 ;  /* 0x0000002427007224 */ /* 0x000fe200078e0200 */
[----:B------:R-:W-:Y:S01]  /*9be0*/  ISETP.GE.AND P0, PT, R52, RZ, PT ;  /* 0x000000ff3400720c */ /* 0x000fe20003f06270 */
[----:B-1----:R-:W-:Y:S01]  /*9bf0*/  IMAD.MOV.U32 R4, RZ, RZ, R37 ;  /* 0x000000ffff047224 */ /* 0x002fe200078e0025 */
[----:B------:R-:W-:Y:S01]  /*9c00*/  STL [R1+0x350], R5 ;  /* 0x0003500501007387 */ /* 0x000fe20000100800 */
[--C-:B------:R-:W-:Y:S01]  /*9c10*/  @!P4 IMAD.IADD R26, R26, 0x1, -R39.reuse ;  /* 0x000000011a1ac824 */ /* 0x100fe200078e0a27 */
[----:B------:R-:W-:Y:S01]  /*9c20*/  ISETP.GE.AND P4, PT, R53, RZ, PT ;  /* 0x000000ff3500720c */ /* 0x000fe20003f86270 */
[----:B------:R-:W-:Y:S01]  /*9c30*/  @!P1 IMAD.MOV R4, RZ, RZ, -R4 ;  /* 0x000000ffff049224 */ /* 0x000fe200078e0a04 */
[----:B------:R-:W-:Y:S01]  /*9c40*/  ISETP.GT.U32.AND P1, PT, R39, R2, PT ;  /* 0x000000022700720c */ /* 0x000fe20003f24070 */
[----:B------:R-:W-:Y:S01]  /*9c50*/  @!P3 IMAD.IADD R35, R35, 0x1, -R39 ;  /* 0x000000012323b824 */ /* 0x000fe200078e0a27 */
[----:B------:R-:W-:Y:S01]  /*9c60*/  ISETP.GT.U32.AND P3, PT, R39, R0, PT ;  /* 0x000000002700720c */ /* 0x000fe20003f64070 */
[----:B------:R-:W-:Y:S01]  /*9c70*/  IMAD.HI.U32 R36, R51, R27, RZ ;  /* 0x0000001b33247227 */ /* 0x000fe200078e00ff */
[----:B------:R1:W-:Y:S03]  /*9c80*/  STL [R1+0x348], R4 ;  /* 0x0003480401007387 */ /* 0x0003e60000100800 */
[----:B------:R-:W-:-:S02]  /*9c90*/  VIADD R52, R3, 0x77 ;  /* 0x0000007703347836 */ /* 0x000fc40000000000 */
[----:B------:R-:W-:Y:S02]  /*9ca0*/  IMAD.MOV R36, RZ, RZ, -R36 ;  /* 0x000000ffff247224 */ /* 0x000fe400078e0a24 */
[--C-:B------:R-:W-:Y:S01]  /*9cb0*/  @!P6 IMAD.IADD R34, R34, 0x1, -R39.reuse ;  /* 0x000000012222e824 */ /* 0x100fe200078e0a27 */
[----:B------:R-:W-:Y:S01]  /*9cc0*/  IABS R41, R52 ;  /* 0x0000003400297213 */ /* 0x000fe20000000000 */
[----:B------:R-:W-:Y:S01]  /*9cd0*/  @!P1 IMAD.IADD R2, R2, 0x1, -R39 ;  /* 0x0000000102029824 */ /* 0x000fe200078e0a27 */
[----:B------:R-:W-:Y:S01]  /*9ce0*/  ISETP.GE.AND P6, PT, R54, RZ, PT ;  /* 0x000000ff3600720c */ /* 0x000fe20003fc6270 */
[----:B-1----:R-:W-:Y:S01]  /*9cf0*/  IMAD.MOV.U32 R4, RZ, RZ, R26 ;  /* 0x000000ffff047224 */ /* 0x002fe200078e001a */
[C---:B------:R-:W-:Y:S01]  /*9d00*/  ISETP.GT.U32.AND P1, PT, R39.reuse, R34, PT ;  /* 0x000000222700720c */ /* 0x040fe20003f24070 */
[C---:B------:R-:W-:Y:S02]  /*9d10*/  IMAD R27, R39.reuse, R36, R27 ;  /* 0x00000024271b7224 */ /* 0x040fe400078e021b */
[----:B------:R-:W-:Y:S01]  /*9d20*/  @!P2 IMAD.MOV R4, RZ, RZ, -R4 ;  /* 0x000000ffff04a224 */ /* 0x000fe200078e0a04 */
[----:B------:R-:W-:Y:S01]  /*9d30*/  ISETP.GT.U32.AND P2, PT, R39, R2, PT ;  /* 0x000000022700720c */ /* 0x000fe20003f44070 */
[----:B------:R-:W-:-:S03]  /*9d40*/  IMAD.HI.U32 R40, R51, R41, RZ ;  /* 0x0000002933287227 */ /* 0x000fc600078e00ff */
[----:B------:R1:W-:Y:S01]  /*9d50*/  STL [R1+0x340], R4 ;  /* 0x0003400401007387 */ /* 0x0003e20000100800 */
[--C-:B------:R-:W-:Y:S02]  /*9d60*/  @!P3 IMAD.IADD R0, R0, 0x1, -R39.reuse ;  /* 0x000000010000b824 */ /* 0x100fe400078e0a27 */
[----:B------:R-:W-:Y:S02]  /*9d70*/  VIADD R47, R3, 0x78 ;  /* 0x00000078032f7836 */ /* 0x000fe40000000000 */
[----:B------:R-:W-:Y:S01]  /*9d80*/  IMAD.MOV R40, RZ, RZ, -R40 ;  /* 0x000000ffff287224 */ /* 0x000fe200078e0a28 */
[----:B------:R-:W-:Y:S01]  /*9d90*/  ISETP.GT.U32.AND P3, PT, R39, R0, PT ;  /* 0x000000002700720c */ /* 0x000fe20003f64070 */
[----:B------:R-:W-:Y:S01]  /*9da0*/  VIADD R53, R3, 0x76 ;  /* 0x0000007603357836 */ /* 0x000fe20000000000 */
[----:B------:R-:W-:Y:S01]  /*9db0*/  IABS R36, R47 ;  /* 0x0000002f00247213 */ /* 0x000fe20000000000 */
[----:B------:R-:W-:Y:S02]  /*9dc0*/  @!P2 IMAD.IADD R2, R2, 0x1, -R39 ;  /* 0x000000010202a824 */ /* 0x000fe400078e0a27 */
[----:B-1----:R-:W-:Y:S01]  /*9dd0*/  IMAD.MOV.U32 R4, RZ, RZ, R35 ;  /* 0x000000ffff047224 */ /* 0x002fe200078e0023 */
[----:B------:R-:W-:Y:S01]  /*9de0*/  IABS R38, R53 ;  /* 0x0000003500267213 */ /* 0x000fe20000000000 */
[----:B------:R-:W-:-:S02]  /*9df0*/  IMAD R41, R39, R40, R41 ;  /* 0x0000002827297224 */ /* 0x000fc400078e0229 */
[----:B------:R-:W-:Y:S01]  /*9e00*/  @!P5 IMAD.MOV R4, RZ, RZ, -R4 ;  /* 0x000000ffff04d224 */ /* 0x000fe200078e0a04 */
[----:B------:R-:W-:Y:S01]  /*9e10*/  ISETP.GT.U32.AND P5, PT, R39, R27, PT ;  /* 0x0000001b2700720c */ /* 0x000fe20003fa4070 */
[----:B------:R-:W-:Y:S02]  /*9e20*/  VIADD R54, R3, 0x75 ;  /* 0x0000007503367836 */ /* 0x000fe40000000000 */
[----:B------:R-:W-:Y:S01]  /*9e30*/  @!P1 IMAD.IADD R34, R34, 0x1, -R39 ;  /* 0x0000000122229824 */ /* 0x000fe200078e0a27 */
[----:B------:R1:W-:Y:S01]  /*9e40*/  STL [R1+0x33c], R4 ;  /* 0x00033c0401007387 */ /* 0x0003e20000100800 */
[----:B------:R-:W-:Y:S01]  /*9e50*/  @!P4 IMAD.MOV R2, RZ, RZ, -R2 ;  /* 0x000000ffff02c224 */ /* 0x000fe200078e0a02 */
[----:B------:R-:W-:Y:S01]  /*9e60*/  ISETP.GT.U32.AND P4, PT, R39, R41, PT ;  /* 0x000000292700720c */ /* 0x000fe20003f84070 */
[----:B------:R-:W-:Y:S01]  /*9e70*/  IMAD.HI.U32 R26, R51, R36, RZ ;  /* 0x00000024331a7227 */ /* 0x000fe200078e00ff */
[----:B------:R-:W-:Y:S02]  /*9e80*/  IABS R37, R54 ;  /* 0x0000003600257213 */ /* 0x000fe40000000000 */
[----:B------:R-:W-:Y:S01]  /*9e90*/  ISETP.GE.AND P1, PT, R46, RZ, PT ;  /* 0x000000ff2e00720c */ /* 0x000fe20003f26270 */
[----:B------:R-:W-:-:S02]  /*9ea0*/  IMAD.MOV R26, RZ, RZ, -R26 ;  /* 0x000000ffff1a7224 */ /* 0x000fc400078e0a1a */
[--C-:B------:R-:W-:Y:S01]  /*9eb0*/  @!P5 IMAD.IADD R27, R27, 0x1, -R39.reuse ;  /* 0x000000011b1bd824 */ /* 0x100fe200078e0a27 */
[----:B------:R-:W-:Y:S01]  /*9ec0*/  ISETP.GE.AND P5, PT, R52, RZ, PT ;  /* 0x000000ff3400720c */ /* 0x000fe20003fa6270 */
[----:B-1----:R-:W-:Y:S02]  /*9ed0*/  IMAD.MOV.U32 R4, RZ, RZ, R34 ;  /* 0x000000ffff047224 */ /* 0x002fe400078e0022 */
[----:B------:R-:W-:Y:S01]  /*9ee0*/  @!P3 IMAD.IADD R0, R0, 0x1, -R39 ;  /* 0x000000010000b824 */ /* 0x000fe200078e0a27 */
[----:B------:R-:W-:Y:S01]  /*9ef0*/  ISETP.GE.AND P3, PT, R47, RZ, PT ;  /* 0x000000ff2f00720c */ /* 0x000fe20003f66270 */
[----:B------:R-:W-:Y:S01]  /*9f00*/  @!P0 IMAD.MOV R4, RZ, RZ, -R4 ;  /* 0x000000ffff048224 */ /* 0x000fe200078e0a04 */
[C---:B------:R-:W-:Y:S01]  /*9f10*/  ISETP.GT.U32.AND P0, PT, R39.reuse, R27, PT ;  /* 0x0000001b2700720c */ /* 0x040fe20003f04070 */
[----:B------:R-:W-:Y:S02]  /*9f20*/  IMAD R36, R39, R26, R36 ;  /* 0x0000001a27247224 */ /* 0x000fe400078e0224 */
[----:B------:R-:W-:Y:S01]  /*9f30*/  IMAD.HI.U32 R35, R51, R38, RZ ;  /* 0x0000002633237227 */ /* 0x000fe200078e00ff */
[----:B------:R1:W-:Y:S02]  /*9f40*/  STL [R1+0x330], R4 ;  /* 0x0003300401007387 */ /* 0x0003e40000100800 */
[----:B------:R-:W-:Y:S01]  /*9f50*/  ISETP.GT.U32.AND P2, PT, R39, R36, PT ;  /* 0x000000242700720c */ /* 0x000fe20003f44070 */
[----:B------:R-:W-:Y:S01]  /*9f60*/  IMAD.HI.U32 R26, R51, R37, RZ ;  /* 0x00000025331a7227 */ /* 0x000fe200078e00ff */
[----:B------:R2:W-:Y:S03]  /*9f70*/  STL [R1+0x31c], R2 ;  /* 0x00031c0201007387 */ /* 0x0005e60000100800 */
[----:B------:R-:W-:-:S02]  /*9f80*/  VIADD R47, R3, 0x74 ;  /* 0x00000074032f7836 */ /* 0x000fc40000000000 */
[----:B------:R-:W-:Y:S02]  /*9f90*/  IMAD.MOV R35, RZ, RZ, -R35 ;  /* 0x000000ffff237224 */ /* 0x000fe400078e0a23 */
[----:B------:R-:W-:Y:S01]  /*9fa0*/  IMAD.MOV R26, RZ, RZ, -R26 ;  /* 0x000000ffff1a7224 */ /* 0x000fe200078e0a1a */
[----:B------:R-:W-:Y:S01]  /*9fb0*/  IABS R34, R47 ;  /* 0x0000002f00227213 */ /* 0x000fe20000000000 */
[----:B------:R-:W-:Y:S02]  /*9fc0*/  @!P4 IMAD.IADD R41, R41, 0x1, -R39 ;  /* 0x000000012929c824 */ /* 0x000fe400078e0a27 */
[C---:B------:R-:W-:Y:S02]  /*9fd0*/  IMAD R38, R39.reuse, R35, R38 ;  /* 0x0000002327267224 */ /* 0x040fe400078e0226 */
[C---:B------:R-:W-:Y:S01]  /*9fe0*/  IMAD R37, R39.reuse, R26, R37 ;  /* 0x0000001a27257224 */ /* 0x040fe200078e0225 */
[----:B------:R-:W-:Y:S01]  /*9ff0*/  ISETP.GT.U32.AND P4, PT, R39, R41, PT ;  /* 0x000000292700720c */ /* 0x000fe20003f84070 */
[----:B------:R-:W-:-:S04]  /*a000*/  IMAD.HI.U32 R26, R51, R34, RZ ;  /* 0x00000022331a7227 */ /* 0x000fc800078e00ff */
[----:B------:R-:W-:Y:S01]  /*a010*/  @!P6 IMAD.MOV R0, RZ, RZ, -R0 ;  /* 0x000000ffff00e224 */ /* 0x000fe200078e0a00 */
[----:B------:R-:W-:Y:S01]  /*a020*/  ISETP.GT.U32.AND P6, PT, R39, R38, PT ;  /* 0x000000262700720c */ /* 0x000fe20003fc4070 */
[--C-:B------:R-:W-:Y:S01]  /*a030*/  @!P0 IMAD.IADD R27, R27, 0x1, -R39.reuse ;  /* 0x000000011b1b8824 */ /* 0x100fe200078e0a27 */
[----:B------:R-:W-:Y:S01]  /*a040*/  ISETP.GT.U32.AND P0, PT, R39, R37, PT ;  /* 0x000000252700720c */ /* 0x000fe20003f04070 */
[----:B------:R-:W-:Y:S01]  /*a050*/  VIADD R46, R3, 0x72 ;  /* 0x00000072032e7836 */ /* 0x000fe20000000000 */
[----:B------:R3:W-:Y:S01]  /*a060*/  STL [R1+0x318], R0 ;  /* 0x0003180001007387 */ /* 0x0007e20000100800 */
[----:B------:R-:W-:Y:S02]  /*a070*/  IMAD.MOV R26, RZ, RZ, -R26 ;  /* 0x000000ffff1a7224 */ /* 0x000fe400078e0a1a */
[----:B------:R-:W-:Y:S01]  /*a080*/  @!P2 IMAD.IADD R36, R36, 0x1, -R39 ;  /* 0x000000012424a824 */ /* 0x000fe200078e0a27 */
[----:B------:R-:W-:Y:S01]  /*a090*/  IABS R35, R46 ;  /* 0x0000002e00237213 */ /* 0x000fe20000000000 */
[----:B------:R-:W-:-:S02]  /*a0a0*/  IMAD R34, R39, R26, R34 ;  /* 0x0000001a27227224 */ /* 0x000fc400078e0222 */
[----:B------:R-:W-:Y:S01]  /*a0b0*/  VIADD R52, R3, 0x73 ;  /* 0x0000007303347836 */ /* 0x000fe20000000000 */
[----:B------:R-:W-:Y:S01]  /*a0c0*/  ISETP.GT.U32.AND P2, PT, R39, R36, PT ;  /* 0x000000242700720c */ /* 0x000fe20003f44070 */
[----:B------:R-:W-:Y:S01]  /*a0d0*/  @!P4 IMAD.IADD R41, R41, 0x1, -R39 ;  /* 0x000000012929c824 */ /* 0x000fe200078e0a27 */
[----:B------:R-:W-:Y:S01]  /*a0e0*/  ISETP.GT.U32.AND P4, PT, R39, R34, PT ;  /* 0x000000222700720c */ /* 0x000fe20003f84070 */
[----:B-1----:R-:W-:Y:S01]  /*a0f0*/  IMAD.MOV.U32 R4, RZ, RZ, R27 ;  /* 0x000000ffff047224 */ /* 0x002fe200078e001b */
[----:B--2---:R-:W-:Y:S01]  /*a100*/  IABS R2, R52 ;  /* 0x0000003400027213 */ /* 0x004fe20000000000 */
[----:B------:R-:W-:-:S04]  /*a110*/  IMAD.HI.U32 R27, R51, R35, RZ ;  /* 0x00000023331b7227 */ /* 0x000fc800078e00ff */
[--C-:B------:R-:W-:Y:S02]  /*a120*/  @!P6 IMAD.IADD R38, R38, 0x1, -R39.reuse ;  /* 0x000000012626e824 */ /* 0x100fe400078e0a27 */
[----:B------:R-:W-:Y:S01]  /*a130*/  @!P0 IMAD.IADD R37, R37, 0x1, -R39 ;  /* 0x0000000125258824 */ /* 0x000fe200078e0a27 */
[----:B------:R-:W-:Y:S01]  /*a140*/  ISETP.GE.AND P0, PT, R54, RZ, PT ;  /* 0x000000ff3600720c */ /* 0x000fe20003f06270 */
[----:B------:R-:W-:Y:S01]  /*a150*/  IMAD.MOV R27, RZ, RZ, -R27 ;  /* 0x000000ffff1b7224 */ /* 0x000fe200078e0a1b */
[C---:B------:R-:W-:Y:S01]  /*a160*/  ISETP.GT.U32.AND P6, PT, R39.reuse, R38, PT ;  /* 0x000000262700720c */ /* 0x040fe20003fc4070 */
[----:B------:R-:W-:Y:S01]  /*a170*/  @!P1 IMAD.MOV R4, RZ, RZ, -R4 ;  /* 0x000000ffff049224 */ /* 0x000fe200078e0a04 */
[----:B------:R-:W-:Y:S01]  /*a180*/  ISETP.GT.U32.AND P1, PT, R39, R37, PT ;  /* 0x000000252700720c */ /* 0x000fe20003f24070 */
[----:B---3--:R-:W-:-:S03]  /*a190*/  IMAD.HI.U32 R0, R51, R2, RZ ;  /* 0x0000000233007227 */ /* 0x008fc600078e00ff */
[----:B------:R1:W-:Y:S01]  /*a1a0*/  STL [R1+0x30c], R4 ;  /* 0x00030c0401007387 */ /* 0x0003e20000100800 */
        /* <DEDUP_REMOVED lines=10> */
[----:B------:R-:W-:Y:S01]  /*a250*/  @!P1 IMAD.IADD R37, R37, 0x1, -R39 ;  /* 0x0000000125259824 */ /* 0x000fe200078e0a27 */
[----:B------:R-:W-:Y:S01]  /*a260*/  ISETP.GE.AND P1, PT, R47, RZ, PT ;  /* 0x000000ff2f00720c */ /* 0x000fe20003f26270 */
[C---:B------:R-:W-:Y:S01]  /*a270*/  VIADD R47, R3.reuse, 0x6f ;  /* 0x0000006f032f7836 */ /* 0x040fe20000000000 */
[----:B------:R-:W-:Y:S01]  /*a280*/  IABS R26, R53 ;  /* 0x00000035001a7213 */ /* 0x000fe20000000000 */
[----:B------:R-:W-:Y:S02]  /*a290*/  IMAD.MOV.U32 R5, RZ, RZ, R36 ;  /* 0x000000ffff057224 */ /* 0x000fe400078e0024 */
[----:B------:R-:W-:Y:S01]  /*a2a0*/  VIADD R54, R3, 0x70 ;  /* 0x0000007003367836 */ /* 0x000fe20000000000 */
[----:B------:R-:W-:Y:S01]  /*a2b0*/  IABS R27, R47 ;  /* 0x0000002f001b7213 */ /* 0x000fe20000000000 */
[----:B-1----:R-:W-:-:S02]  /*a2c0*/  IMAD.MOV.U32 R4, RZ, RZ, R41 ;  /* 0x000000ffff047224 */ /* 0x002fc400078e0029 */
[----:B------:R-:W-:Y:S01]  /*a2d0*/  @!P4 IMAD.IADD R35, R35, 0x1, -R39 ;  /* 0x000000012323c824 */ /* 0x000fe200078e0a27 */
[----:B------:R-:W-:Y:S01]  /*a2e0*/  IABS R0, R54 ;  /* 0x0000003600007213 */ /* 0x000fe20000000000 */
[----:B------:R-:W-:-:S04]  /*a2f0*/  IMAD.HI.U32 R42, R51, R26, RZ ;  /* 0x0000001a332a7227 */ /* 0x000fc800078e00ff */
[----:B------:R-:W-:Y:S01]  /*a300*/  @!P3 IMAD.MOV R5, RZ, RZ, -R5 ;  /* 0x000000ffff05b224 */ /* 0x000fe200078e0a05 */
[C---:B------:R-:W-:Y:S01]  /*a310*/  ISETP.GT.U32.AND P3, PT, R39.reuse, R34, PT ;  /* 0x000000222700720c */ /* 0x040fe20003f64070 */
[----:B------:R-:W-:Y:S01]  /*a320*/  @!P5 IMAD.MOV R4, RZ, RZ, -R4 ;  /* 0x000000ffff04d224 */ /* 0x000fe200078e0a04 */
[----:B------:R-:W-:Y:S01]  /*a330*/  ISETP.GT.U32.AND P5, PT, R39, R35, PT ;  /* 0x000000232700720c */ /* 0x000fe20003fa4070 */
[----:B------:R-:W-:Y:S01]  /*a340*/  IMAD.MOV R42, RZ, RZ, -R42 ;  /* 0x000000ffff2a7224 */ /* 0x000fe200078e0a2a */
[----:B------:R1:W-:Y:S01]  /*a350*/  STL [R1+0x304], R5 ;  /* 0x0003040501007387 */ /* 0x0003e20000100800 */
[----:B------:R-:W-:-:S03]  /*a360*/  IMAD.HI.U32 R36, R51, R27, RZ ;  /* 0x0000001b33247227 */ /* 0x000fc600078e00ff */
[----:B------:R2:W-:Y:S01]  /*a370*/  STL [R1+0x2f0], R4 ;  /* 0x0002f00401007387 */ /* 0x0005e20000100800 */
[----:B------:R-:W-:Y:S01]  /*a380*/  @!P6 IMAD.IADD R2, R2, 0x1, -R39 ;  /* 0x000000010202e824 */ /* 0x000fe200078e0a27 */
[----:B------:R-:W-:Y:S01]  /*a390*/  ISETP.GE.AND P6, PT, R52, RZ, PT ;  /* 0x000000ff3400720c */ /* 0x000fe20003fc6270 */
[----:B------:R-:W-:Y:S02]  /*a3a0*/  IMAD R26, R39, R42, R26 ;  /* 0x0000002a271a7224 */ /* 0x000fe400078e021a */
[----:B------:R-:W-:Y:S01]  /*a3b0*/  IMAD.HI.U32 R40, R51, R0, RZ ;  /* 0x0000000033287227 */ /* 0x000fe200078e00ff */
[----:B------:R-:W-:-:S03]  /*a3c0*/  ISETP.GT.U32.AND P4, PT, R39, R2, PT ;  /* 0x000000022700720c */ /* 0x000fc60003f84070 */
[----:B-1----:R-:W-:Y:S02]  /*a3d0*/  IMAD.MOV.U32 R5, RZ, RZ, R38 ;  /* 0x000000ffff057224 */ /* 0x002fe400078e0026 */
[----:B------:R-:W-:Y:S02]  /*a3e0*/  IMAD.MOV R36, RZ, RZ, -R36 ;  /* 0x000000ffff247224 */ /* 0x000fe400078e0a24 */
[----:B--2---:R-:W-:Y:S02]  /*a3f0*/  IMAD.MOV.U32 R4, RZ, RZ, R37 ;  /* 0x000000ffff047224 */ /* 0x004fe400078e0025 */
[----:B------:R-:W-:Y:S01]  /*a400*/  @!P2 IMAD.MOV R5, RZ, RZ, -R5 ;  /* 0x000000ffff05a224 */ /* 0x000fe200078e0a05 */
[C---:B------:R-:W-:Y:S01]  /*a410*/  ISETP.GT.U32.AND P2, PT, R39.reuse, R26, PT ;  /* 0x0000001a2700720c */ /* 0x040fe20003f44070 */
[----:B------:R-:W-:Y:S02]  /*a420*/  IMAD.MOV R40, RZ, RZ, -R40 ;  /* 0x000000ffff287224 */ /* 0x000fe400078e0a28 */
[C---:B------:R-:W-:Y:S01]  /*a430*/  IMAD R27, R39.reuse, R36, R27 ;  /* 0x00000024271b7224 */ /* 0x040fe200078e021b */
[----:B------:R-:W-:Y:S01]  /*a440*/  STL [R1+0x148], R5 ;  /* 0x0001480501007387 */ /* 0x000fe20000100800 */
[----:B------:R-:W-:Y:S01]  /*a450*/  @!P0 IMAD.MOV R4, RZ, RZ, -R4 ;  /* 0x000000ffff048224 */ /* 0x000fe200078e0a04 */
[----:B------:R-:W-:Y:S01]  /*a460*/  ISETP.GE.AND P0, PT, R46, RZ, PT ;  /* 0x000000ff2e00720c */ /* 0x000fe20003f06270 */
[----:B------:R-:W-:-:S02]  /*a470*/  IMAD R0, R39, R40, R0 ;  /* 0x0000002827007224 */ /* 0x000fc400078e0200 */
[--C-:B------:R-:W-:Y:S01]  /*a480*/  @!P3 IMAD.IADD R34, R34, 0x1, -R39.reuse ;  /* 0x000000012222b824 */ /* 0x100fe200078e0a27 */
[----:B------:R1:W-:Y:S01]  /*a490*/  STL [R1+0x130], R4 ;  /* 0x0001300401007387 */ /* 0x0003e20000100800 */
[--C-:B------:R-:W-:Y:S01]  /*a4a0*/  @!P5 IMAD.IADD R35, R35, 0x1, -R39.reuse ;  /* 0x000000012323d824 */ /* 0x100fe200078e0a27 */
[----:B------:R-:W-:Y:S01]  /*a4b0*/  ISETP.GT.U32.AND P5, PT, R39, R27, PT ;  /* 0x0000001b2700720c */ /* 0x000fe20003fa4070 */
[----:B------:R-:W-:Y:S01]  /*a4c0*/  VIADD R52, R3, 0x6e ;  /* 0x0000006e03347836 */ /* 0x000fe20000000000 */
[----:B------:R-:W-:Y:S01]  /*a4d0*/  ISETP.GT.U32.AND P3, PT, R39, R0, PT ;  /* 0x000000002700720c */ /* 0x000fe20003f64070 */
[--C-:B------:R-:W-:Y:S01]  /*a4e0*/  @!P4 IMAD.IADD R2, R2, 0x1, -R39.reuse ;  /* 0x000000010202c824 */ /* 0x100fe200078e0a27 */
[----:B------:R-:W-:Y:S01]  /*a4f0*/  ISETP.GE.AND P4, PT, R53, RZ, PT ;  /* 0x000000ff3500720c */ /* 0x000fe20003f86270 */
[----:B------:R-:W-:Y:S01]  /*a500*/  @!P2 IMAD.IADD R26, R26, 0x1, -R39 ;  /* 0x000000011a1aa824 */ /* 0x000fe200078e0a27 */
[----:B------:R-:W-:Y:S01]  /*a510*/  IABS R40, R52 ;  /* 0x0000003400287213 */ /* 0x000fe20000000000 */
[----:B------:R-:W-:-:S02]  /*a520*/  VIADD R53, R3, 0x6d ;  /* 0x0000006d03357836 */ /* 0x000fc40000000000 */
[----:B-1----:R-:W-:Y:S01]  /*a530*/  IMAD.MOV.U32 R4, RZ, RZ, R34 ;  /* 0x000000ffff047224 */ /* 0x002fe200078e0022 */
[----:B------:R-:W-:Y:S01]  /*a540*/  ISETP.GT.U32.AND P2, PT, R39, R26, PT ;  /* 0x0000001a2700720c */ /* 0x000fe20003f44070 */
[----:B------:R-:W-:Y:S01]  /*a550*/  IMAD.HI.U32 R36, R51, R40, RZ ;  /* 0x0000002833247227 */ /* 0x000fe200078e00ff */
[----:B------:R-:W-:-:S03]  /*a560*/  IABS R34, R53 ;  /* 0x0000003500227213 */ /* 0x000fc60000000000 */
[----:B------:R-:W-:Y:S01]  /*a570*/  @!P1 IMAD.MOV R4, RZ, RZ, -R4 ;  /* 0x000000ffff049224 */ /* 0x000fe200078e0a04 */
[----:B------:R-:W-:Y:S01]  /*a580*/  ISETP.GE.AND P1, PT, R54, RZ, PT ;  /* 0x000000ff3600720c */ /* 0x000fe20003f26270 */
[--C-:B------:R-:W-:Y:S02]  /*a590*/  @!P5 IMAD.IADD R27, R27, 0x1, -R39.reuse ;  /* 0x000000011b1bd824 */ /* 0x100fe400078e0a27 */
[--C-:B------:R-:W-:Y:S01]  /*a5a0*/  @!P3 IMAD.IADD R0, R0, 0x1, -R39.reuse ;  /* 0x000000010000b824 */ /* 0x100fe200078e0a27 */
[----:B------:R1:W-:Y:S01]  /*a5b0*/  STL [R1+0x310], R4 ;  /* 0x0003100401007387 */ /* 0x0003e20000100800 */
[----:B------:R-:W-:Y:S01]  /*a5c0*/  IMAD.MOV R36, RZ, RZ, -R36 ;  /* 0x000000ffff247224 */ /* 0x000fe200078e0a24 */
[----:B------:R-:W-:Y:S01]  /*a5d0*/  ISETP.GE.AND P3, PT, R47, RZ, PT ;  /* 0x000000ff2f00720c */ /* 0x000fe20003f66270 */
[----:B------:R-:W-:Y:S01]  /*a5e0*/  @!P2 IMAD.IADD R26, R26, 0x1, -R39 ;  /* 0x000000011a1aa824 */ /* 0x000fe200078e0a27 */
[C---:B------:R-:W-:Y:S01]  /*a5f0*/  ISETP.GT.U32.AND P5, PT, R39.reuse, R0, PT ;  /* 0x000000002700720c */ /* 0x040fe20003fa4070 */
[----:B------:R-:W-:-:S02]  /*a600*/  IMAD R40, R39, R36, R40 ;  /* 0x0000002427287224 */ /* 0x000fc400078e0228 */
[----:B------:R-:W-:Y:S02]  /*a610*/  IMAD.MOV.U32 R5, RZ, RZ, R35 ;  /* 0x000000ffff057224 */ /* 0x000fe400078e0023 */
[----:B------:R-:W-:Y:S01]  /*a620*/  VIADD R54, R3, 0x6c ;  /* 0x0000006c03367836 */ /* 0x000fe20000000000 */
[----:B------:R-:W-:Y:S01]  /*a630*/  ISETP.GT.U32.AND P2, PT, R39, R40, PT ;  /* 0x000000282700720c */ /* 0x000fe20003f44070 */
[----:B-1----:R-:W-:Y:S02]  /*a640*/  IMAD.MOV.U32 R4, RZ, RZ, R2 ;  /* 0x000000ffff047224 */ /* 0x002fe400078e0002 */
[----:B------:R-:W-:Y:S01]  /*a650*/  IMAD.HI.U32 R2, R51, R34, RZ ;  /* 0x0000002233027227 */ /* 0x000fe200078e00ff */
[----:B------:R-:W-:-:S03]  /*a660*/  IABS R38, R54 ;  /* 0x0000003600267213 */ /* 0x000fc60000000000 */
[----:B------:R-:W-:Y:S01]  /*a670*/  @!P6 IMAD.MOV R4, RZ, RZ, -R4 ;  /* 0x000000ffff04e224 */ /* 0x000fe200078e0a04 */
[C---:B------:R-:W-:Y:S01]  /*a680*/  ISETP.GT.U32.AND P6, PT, R39.reuse, R27, PT ;  /* 0x0000001b2700720c */ /* 0x040fe20003fc4070 */
[----:B------:R-:W-:Y:S02]  /*a690*/  IMAD.MOV R2, RZ, RZ, -R2 ;  /* 0x000000ffff027224 */ /* 0x000fe400078e0a02 */
[----:B------:R-:W-:Y:S01]  /*a6a0*/  @!P0 IMAD.MOV R5, RZ, RZ, -R5 ;  /* 0x000000ffff058224 */ /* 0x000fe200078e0a05 */
[----:B------:R1:W-:Y:S01]  /*a6b0*/  STL [R1+0x11c], R4 ;  /* 0x00011c0401007387 */ /* 0x0003e20000100800 */
[----:B------:R-:W-:Y:S01]  /*a6c0*/  IMAD R2, R39, R2, R34 ;  /* 0x0000000227027224 */ /* 0x000fe200078e0222 */
[----:B------:R-:W-:Y:S01]  /*a6d0*/  ISETP.GE.AND P0, PT, R52, RZ, PT ;  /* 0x000000ff3400720c */ /* 0x000fe20003f06270 */
[--C-:B------:R-:W-:Y:S01]  /*a6e0*/  @!P5 IMAD.IADD R0, R0, 0x1, -R39.reuse ;  /* 0x000000010000d824 */ /* 0x100fe200078e0a27 */
[----:B------:R-:W-:Y:S01]  /*a6f0*/  ISETP.GE.AND P5, PT, R54, RZ, PT ;  /* 0x000000ff3600720c */ /* 0x000fe20003fa6270 */
[----:B------:R-:W-:Y:S01]  /*a700*/  VIADD R54, R3, 0x6b ;  /* 0x0000006b03367836 */ /* 0x000fe20000000000 */
[----:B------:R-:W-:Y:S01]  /*a710*/  STL [R1+0x308], R5 ;  /* 0x0003080501007387 */ /* 0x000fe20000100800 */
[----:B------:R-:W-:-:S02]  /*a720*/  @!P2 IMAD.IADD R40, R40, 0x1, -R39 ;  /* 0x000000012828a824 */ /* 0x000fc400078e0a27 */
[----:B------:R-:W-:Y:S01]  /*a730*/  @!P6 IMAD.IADD R27, R27, 0x1, -R39 ;  /* 0x000000011b1be824 */ /* 0x000fe200078e0a27 */
[----:B------:R-:W-:Y:S01]  /*a740*/  ISETP.GT.U32.AND P6, PT, R39, R2, PT ;  /* 0x000000022700720c */ /* 0x000fe20003fc4070 */
[----:B-1----:R-:W-:Y:S01]  /*a750*/  IMAD.MOV.U32 R4, RZ, RZ, R26 ;  /* 0x000000ffff047224 */ /* 0x002fe200078e001a */
[----:B------:R-:W-:Y:S01]  /*a760*/  IABS R36, R54 ;  /* 0x0000003600247213 */ /* 0x000fe20000000000 */
[----:B------:R-:W-:Y:S01]  /*a770*/  IMAD.HI.U32 R26, R51, R38, RZ ;  /* 0x00000026331a7227 */ /* 0x000fe200078e00ff */
[----:B------:R-:W-:-:S03]  /*a780*/  ISETP.GE.AND P2, PT, R54, RZ, PT ;  /* 0x000000ff3600720c */ /* 0x000fc60003f46270 */
[----:B------:R-:W-:Y:S01]  /*a790*/  @!P4 IMAD.MOV R4, RZ, RZ, -R4 ;  /* 0x000000ffff04c224 */ /* 0x000fe200078e0a04 */
[----:B------:R-:W-:Y:S01]  /*a7a0*/  ISETP.GE.AND P4, PT, R53, RZ, PT ;  /* 0x000000ff3500720c */ /* 0x000fe20003f86270 */
[----:B------:R-:W-:Y:S02]  /*a7b0*/  IMAD.MOV R26, RZ, RZ, -R26 ;  /* 0x000000ffff1a7224 */ /* 0x000fe400078e0a1a */
[----:B------:R-:W-:Y:S01]  /*a7c0*/  VIADD R47, R3, 0x6a ;  /* 0x0000006a032f7836 */ /* 0x000fe20000000000 */
[----:B------:R1:W-:Y:S01]  /*a7d0*/  STL [R1+0x328], R4 ;  /* 0x0003280401007387 */ /* 0x0003e20000100800 */
[----:B------:R-:W-:Y:S01]  /*a7e0*/  @!P6 IMAD.IADD R2, R2, 0x1, -R39 ;  /* 0x000000010202e824 */ /* 0x000fe200078e0a27 */
[----:B------:R-:W-:Y:S01]  /*a7f0*/  ISETP.GT.U32.AND P6, PT, R39, R40, PT ;  /* 0x000000282700720c */ /* 0x000fe20003fc4070 */
[----:B------:R-:W-:-:S04]  /*a800*/  IMAD.HI.U32 R37, R51, R36, RZ ;  /* 0x0000002433257227 */ /* 0x000fc800078e00ff */
[----:B------:R-:W-:Y:S01]  /*a810*/  IMAD R38, R39, R26, R38 ;  /* 0x0000001a27267224 */ /* 0x000fe200078e0226 */
[----:B------:R-:W-:Y:S01]  /*a820*/  IABS R26, R47 ;  /* 0x0000002f001a7213 */ /* 0x000fe20000000000 */
[----:B------:R-:W-:Y:S02]  /*a830*/  VIADD R52, R3, 0x69 ;  /* 0x0000006903347836 */ /* 0x000fe40000000000 */
[----:B-1----:R-:W-:Y:S02]  /*a840*/  IMAD.MOV.U32 R4, RZ, RZ, R0 ;  /* 0x000000ffff047224 */ /* 0x002fe400078e0000 */
[----:B------:R-:W-:Y:S01]  /*a850*/  IMAD.HI.U32 R0, R51, R26, RZ ;  /* 0x0000001a33007227 */ /* 0x000fe200078e00ff */
[----:B------:R-:W-:-:S03]  /*a860*/  IABS R34, R52 ;  /* 0x0000003400227213 */ /* 0x000fc60000000000 */
[----:B------:R-:W-:Y:S01]  /*a870*/  @!P1 IMAD.MOV R4, RZ, RZ, -R4 ;  /* 0x000000ffff049224 */ /* 0x000fe200078e0a04 */
[----:B------:R-:W-:Y:S01]  /*a880*/  ISETP.GT.U32.AND P1, PT, R39, R2, PT ;  /* 0x000000022700720c */ /* 0x000fe20003f24070 */
[----:B------:R-:W-:Y:S02]  /*a890*/  @!P6 IMAD.IADD R40, R40, 0x1, -R39 ;  /* 0x000000012828e824 */ /* 0x000fe400078e0a27 */
[----:B------:R-:W-:Y:S01]  /*a8a0*/  IMAD.MOV R0, RZ, RZ, -R0 ;  /* 0x000000ffff007224 */ /* 0x000fe200078e0a00 */
[----:B------:R1:W-:Y:S01]  /*a8b0*/  STL [R1+0x300], R4 ;  /* 0x0003000401007387 */ /* 0x0003e20000100800 */
[----:B------:R-:W-:Y:S02]  /*a8c0*/  VIADD R46, R3, 0x68 ;  /* 0x00000068032e7836 */ /* 0x000fe40000000000 */
[----:B------:R-:W-:Y:S02]  /*a8d0*/  IMAD R26, R39, R0, R26 ;  /* 0x00000000271a7224 */ /* 0x000fe400078e021a */
[C---:B------:R-:W-:Y:S01]  /*a8e0*/  VIADD R53, R3.reuse, 0x67 ;  /* 0x0000006703357836 */ /* 0x040fe20000000000 */
[----:B------:R-:W-:Y:S01]  /*a8f0*/  IABS R35, R46 ;  /* 0x0000002e00237213 */ /* 0x000fe20000000000 */
[----:B------:R-:W-:-:S02]  /*a900*/  VIADD R54, R3, 0x66 ;  /* 0x0000006603367836 */ /* 0x000fc40000000000 */
[----:B------:R-:W-:Y:S01]  /*a910*/  @!P1 IMAD.IADD R2, R2, 0x1, -R39 ;  /* 0x0000000102029824 */ /* 0x000fe200078e0a27 */
[C---:B------:R-:W-:Y:S01]  /*a920*/  ISETP.GT.U32.AND P1, PT, R39.reuse, R26, PT ;  /* 0x0000001a2700720c */ /* 0x040fe20003f24070 */
[----:B-1----:R-:W-:Y:S02]  /*a930*/  IMAD.MOV.U32 R4, RZ, RZ, R27 ;  /* 0x000000ffff047224 */ /* 0x002fe400078e001b */
[----:B------:R-:W-:Y:S01]  /*a940*/  IMAD.MOV R27, RZ, RZ, -R37 ;  /* 0x000000ffff1b7224 */ /* 0x000fe200078e0a25 */
[----:B------:R-:W-:Y:S01]  /*a950*/  IABS R37, R53 ;  /* 0x0000003500257213 */ /* 0x000fe20000000000 */
[----:B------:R-:W-:Y:S01]  /*a960*/  @!P3 IMAD.MOV R4, RZ, RZ, -R4 ;  /* 0x000000ffff04b224 */ /* 0x000fe200078e0a04 */
[C---:B------:R-:W-:Y:S01]  /*a970*/  ISETP.GT.U32.AND P3, PT, R39.reuse, R38, PT ;  /* 0x000000262700720c */ /* 0x040fe20003f64070 */
[----:B------:R-:W-:Y:S02]  /*a980*/  IMAD R36, R39, R27, R36 ;  /* 0x0000001b27247224 */ /* 0x000fe400078e0224 */
[----:B------:R-:W-:Y:S01]  /*a990*/  IMAD.HI.U32 R27, R51, R34, RZ ;  /* 0x00000022331b7227 */ /* 0x000fe200078e00ff */
[----:B------:R1:W-:Y:S02]  /*a9a0*/  STL [R1+0x2f4], R4 ;  /* 0x0002f40401007387 */ /* 0x0003e40000100800 */
[----:B------:R-:W-:Y:S01]  /*a9b0*/  ISETP.GT.U32.AND P6, PT, R39, R36, PT ;  /* 0x000000242700720c */ /* 0x000fe20003fc4070 */
[----:B------:R-:W-:-:S04]  /*a9c0*/  IMAD.HI.U32 R0, R51, R35, RZ ;  /* 0x0000002333007227 */ /* 0x000fc800078e00ff */
[----:B------:R-:W-:Y:S02]  /*a9d0*/  IMAD.MOV R27, RZ, RZ, -R27 ;  /* 0x000000ffff1b7224 */ /* 0x000fe400078e0a1b */
[--C-:B------:R-:W-:Y:S01]  /*a9e0*/  @!P3 IMAD.IADD R38, R38, 0x1, -R39.reuse ;  /* 0x000000012626b824 */ /* 0x100fe200078e0a27 */
[----:B------:R-:W-:Y:S01]  /*a9f0*/  ISETP.GE.AND P3, PT, R47, RZ, PT ;  /* 0x000000ff2f00720c */ /* 0x000fe20003f66270 */
[----:B------:R-:W-:Y:S02]  /*aa00*/  IMAD.MOV R0, RZ, RZ, -R0 ;  /* 0x000000ffff007224 */ /* 0x000fe400078e0a00 */
[C---:B------:R-:W-:Y:S01]  /*aa10*/  IMAD R34, R39.reuse, R27, R34 ;  /* 0x0000001b27227224 */ /* 0x040fe200078e0222 */
[----:B------:R-:W-:Y:S01]  /*aa20*/  IABS R27, R54 ;  /* 0x00000036001b7213 */ /* 0x000fe20000000000 */
[----:B------:R-:W-:Y:S01]  /*aa30*/  @!P6 IMAD.IADD R36, R36, 0x1, -R39 ;  /* 0x000000012424e824 */ /* 0x000fe200078e0a27 */
[C---:B------:R-:W-:Y:S01]  /*aa40*/  ISETP.GT.U32.AND P6, PT, R39.reuse, R38, PT ;  /* 0x000000262700720c */ /* 0x040fe20003fc4070 */
[----:B------:R-:W-:-:S02]  /*aa50*/  IMAD R35, R39, R0, R35 ;  /* 0x0000000027237224 */ /* 0x000fc400078e0223 */
[----:B-1----:R-:W-:Y:S02]  /*aa60*/  IMAD.MOV.U32 R4, RZ, RZ, R40 ;  /* 0x000000ffff047224 */ /* 0x002fe400078e0028 */
[----:B------:R-:W-:Y:S01]  /*aa70*/  @!P1 IMAD.IADD R26, R26, 0x1, -R39 ;  /* 0x000000011a1a9824 */ /* 0x000fe200078e0a27 */
[----:B------:R-:W-:Y:S01]  /*aa80*/  ISETP.GT.U32.AND P1, PT, R39, R36, PT ;  /* 0x000000242700720c */ /* 0x000fe20003f24070 */
[----:B------:R-:W-:-:S04]  /*aa90*/  IMAD.HI.U32 R0, R51, R37, RZ ;  /* 0x0000002533007227 */ /* 0x000fc800078e00ff */
[----:B------:R-:W-:Y:S01]  /*aaa0*/  @!P0 IMAD.MOV R4, RZ, RZ, -R4 ;  /* 0x000000ffff048224 */ /* 0x000fe200078e0a04 */
[C---:B------:R-:W-:Y:S01]  /*aab0*/  ISETP.GT.U32.AND P0, PT, R39.reuse, R26, PT ;  /* 0x0000001a2700720c */ /* 0x040fe20003f04070 */
[----:B------:R-:W-:Y:S01]  /*aac0*/  @!P4 IMAD.MOV R2, RZ, RZ, -R2 ;  /* 0x000000ffff02c224 */ /* 0x000fe200078e0a02 */
[C---:B------:R-:W-:Y:S01]  /*aad0*/  ISETP.GT.U32.AND P4, PT, R39.reuse, R34, PT ;  /* 0x000000222700720c */ /* 0x040fe20003f84070 */
[----:B------:R-:W-:Y:S01]  /*aae0*/  @!P6 IMAD.IADD R38, R38, 0x1, -R39 ;  /* 0x000000012626e824 */ /* 0x000fe200078e0a27 */
[----:B------:R-:W-:Y:S01]  /*aaf0*/  ISETP.GT.U32.AND P6, PT, R39, R35, PT ;  /* 0x000000232700720c */ /* 0x000fe20003fc4070 */
[----:B------:R-:W-:Y:S01]  /*ab00*/  IMAD.MOV R0, RZ, RZ, -R0 ;  /* 0x000000ffff007224 */ /* 0x000fe200078e0a00 */
[----:B------:R1:W-:Y:S01]  /*ab10*/  STL [R1+0x8c], R4 ;  /* 0x00008c0401007387 */ /* 0x0003e20000100800 */
[----:B------:R-:W-:Y:S02]  /*ab20*/  VIADD R47, R3, 0x65 ;  /* 0x00000065032f7836 */ /* 0x000fe40000000000 */
[C---:B------:R-:W-:Y:S01]  /*ab30*/  IMAD R37, R39.reuse, R0, R37 ;  /* 0x0000000027257224 */ /* 0x040fe200078e0225 */
[----:B------:R2:W-:Y:S01]  /*ab40*/  STL [R1+0x2dc], R2 ;  /* 0x0002dc0201007387 */ /* 0x0005e20000100800 */
[--C-:B------:R-:W-:Y:S01]  /*ab50*/  @!P1 IMAD.IADD R36, R36, 0x1, -R39.reuse ;  /* 0x0000000124249824 */ /* 0x100fe200078e0a27 */
[----:B------:R-:W-:Y:S01]  /*ab60*/  IABS R40, R47 ;  /* 0x0000002f00287213 */ /* 0x000fe20000000000 */
[--C-:B------:R-:W-:Y:S01]  /*ab70*/  @!P0 IMAD.IADD R26, R26, 0x1, -R39.reuse ;  /* 0x000000011a1a8824 */ /* 0x100fe200078e0a27 */
[----:B------:R-:W-:Y:S01]  /*ab80*/  ISETP.GT.U32.AND P1, PT, R39, R37, PT ;  /* 0x000000252700720c */ /* 0x000fe20003f24070 */
[--C-:B------:R-:W-:Y:S01]  /*ab90*/  @!P4 IMAD.IADD R34, R34, 0x1, -R39.reuse ;  /* 0x000000012222c824 */ /* 0x100fe200078e0a27 */
[----:B------:R-:W-:Y:S01]  /*aba0*/  ISETP.GE.AND P0, PT, R52, RZ, PT ;  /* 0x000000ff3400720c */ /* 0x000fe20003f06270 */
[----:B-1----:R-:W-:Y:S01]  /*abb0*/  IMAD.MOV.U32 R4, RZ, RZ, R38 ;  /* 0x000000ffff047224 */ /* 0x002fe200078e0026 */
[----:B------:R-:W-:Y:S01]  /*abc0*/  ISETP.GE.AND P4, PT, R46, RZ, PT ;  /* 0x000000ff2e00720c */ /* 0x000fe20003f86270 */
[----:B------:R-:W-:Y:S01]  /*abd0*/  @!P6 IMAD.IADD R35, R35, 0x1, -R39 ;  /* 0x000000012323e824 */ /* 0x000fe200078e0a27 */
[----:B------:R-:W-:Y:S01]  /*abe0*/  ISETP.GT.U32.AND P6, PT, R39, R34, PT ;  /* 0x000000222700720c */ /* 0x000fe20003fc4070 */
[----:B--2---:R-:W-:-:S04]  /*abf0*/  IMAD.HI.U32 R2, R51, R27, RZ ;  /* 0x0000001b33027227 */ /* 0x004fc800078e00ff */
[----:B------:R-:W-:Y:S01]  /*ac00*/  @!P5 IMAD.MOV R4, RZ, RZ, -R4 ;  /* 0x000000ffff04d224 */ /* 0x000fe200078e0a04 */
[----:B------:R-:W-:Y:S01]  /*ac10*/  ISETP.GT.U32.AND P5, PT, R39, R35, PT ;  /* 0x000000232700720c */ /* 0x000fe20003fa4070 */
[----:B------:R-:W-:Y:S02]  /*ac20*/  IMAD.MOV R2, RZ, RZ, -R2 ;  /* 0x000000ffff027224 */ /* 0x000fe400078e0a02 */
[----:B------:R-:W-:Y:S01]  /*ac30*/  IMAD.HI.U32 R0, R51, R40, RZ ;  /* 0x0000002833007227 */ /* 0x000fe200078e00ff */
[----:B------:R1:W-:Y:S03]  /*ac40*/  STL [R1+0x3c], R4 ;  /* 0x00003c0401007387 */ /* 0x0003e60000100800 */
[----:B------:R-:W-:Y:S02]  /*ac50*/  IMAD R27, R39, R2, R27 ;  /* 0x00000002271b7224 */ /* 0x000fe400078e021b */
[----:B------:R-:W-:-:S02]  /*ac60*/  VIADD R52, R3, 0x64 ;  /* 0x0000006403347836 */ /* 0x000fc40000000000 */
[----:B------:R-:W-:Y:S02]  /*ac70*/  IMAD.MOV R0, RZ, RZ, -R0 ;  /* 0x000000ffff007224 */ /* 0x000fe400078e0a00 */
[----:B------:R-:W-:Y:S01]  /*ac80*/  @!P1 IMAD.IADD R37, R37, 0x1, -R39 ;  /* 0x0000000125259824 */ /* 0x000fe200078e0a27 */
[----:B------:R-:W-:Y:S01]  /*ac90*/  IABS R2, R52 ;  /* 0x0000003400027213 */ /* 0x000fe20000000000 */
[----:B-1----:R-:W-:Y:S02]  /*aca0*/  IMAD.MOV.U32 R4, RZ, RZ, R26 ;  /* 0x000000ffff047224 */ /* 0x002fe400078e001a */
[----:B------:R-:W-:Y:S01]  /*acb0*/  IMAD.MOV.U32 R5, RZ, RZ, R36 ;  /* 0x000000ffff057224 */ /* 0x000fe200078e0024 */
[C---:B------:R-:W-:Y:S01]  /*acc0*/  ISETP.GT.U32.AND P1, PT, R39.reuse, R37, PT ;  /* 0x000000252700720c */ /* 0x040fe20003f24070 */
[----:B------:R-:W-:Y:S01]  /*acd0*/  @!P3 IMAD.MOV R4, RZ, RZ, -R4 ;  /* 0x000000ffff04b224 */ /* 0x000fe200078e0a04 */
[C---:B------:R-:W-:Y:S01]  /*ace0*/  ISETP.GT.U32.AND P3, PT, R39.reuse, R27, PT ;  /* 0x0000001b2700720c */ /* 0x040fe20003f64070 */
[----:B------:R-:W-:-:S02]  /*acf0*/  IMAD R40, R39, R0, R40 ;  /* 0x0000000027287224 */ /* 0x000fc400078e0228 */
[----:B------:R-:W-:Y:S01]  /*ad00*/  @!P2 IMAD.MOV R5, RZ, RZ, -R5 ;  /* 0x000000ffff05a224 */ /* 0x000fe200078e0a05 */
[----:B------:R-:W-:Y:S01]  /*ad10*/  ISETP.GE.AND P2, PT, R53, RZ, PT ;  /* 0x000000ff3500720c */ /* 0x000fe20003f46270 */
[--C-:B------:R-:W-:Y:S01]  /*ad20*/  @!P6 IMAD.IADD R34, R34, 0x1, -R39.reuse ;  /* 0x000000012222e824 */ /* 0x100fe200078e0a27 */
[----:B------:R-:W-:Y:S01]  /*ad30*/  ISETP.GE.AND P6, PT, R54, RZ, PT ;  /* 0x000000ff3600720c */ /* 0x000fe20003fc6270 */
[--C-:B------:R-:W-:Y:S01]  /*ad40*/  @!P5 IMAD.IADD R35, R35, 0x1, -R39.reuse ;  /* 0x000000012323d824 */ /* 0x100fe200078e0a27 */
[----:B------:R-:W-:Y:S01]  /*ad50*/  ISETP.GT.U32.AND P5, PT, R39, R40, PT ;  /* 0x000000282700720c */ /* 0x000fe20003fa4070 */
[----:B------:R-:W-:Y:S01]  /*ad60*/  IMAD.HI.U32 R0, R51, R2, RZ ;  /* 0x0000000233007227 */ /* 0x000fe200078e00ff */
[----:B------:R1:W-:Y:S03]  /*ad70*/  STL [R1+0x140], R5 ;  /* 0x0001400501007387 */ /* 0x0003e60000100800 */
[----:B------:R-:W-:Y:S01]  /*ad80*/  VIADD R53, R3, 0x63 ;  /* 0x0000006303357836 */ /* 0x000fe20000000000 */
[----:B------:R2:W-:Y:S01]  /*ad90*/  STL [R1+0x144], R4 ;  /* 0x0001440401007387 */ /* 0x0005e20000100800 */
[----:B------:R-:W-:Y:S01]  /*ada0*/  @!P3 IMAD.IADD R27, R27, 0x1, -R39 ;  /* 0x000000011b1bb824 */ /* 0x000fe200078e0a27 */
[----:B------:R-:W-:Y:S01]  /*adb0*/  ISETP.GE.AND P3, PT, R52, RZ, PT ;  /* 0x000000ff3400720c */ /* 0x000fe20003f66270 */
[----:B------:R-:W-:Y:S01]  /*adc0*/  VIADD R54, R3, 0x62 ;  /* 0x0000006203367836 */ /* 0x000fe20000000000 */
[----:B------:R-:W-:Y:S01]  /*add0*/  IABS R36, R53 ;  /* 0x0000003500247213 */ /* 0x000fe20000000000 */
[----:B------:R-:W-:-:S02]  /*ade0*/  IMAD.MOV R0, RZ, RZ, -R0 ;  /* 0x000000ffff007224 */ /* 0x000fc400078e0a00 */
[----:B-1----:R-:W-:Y:S01]  /*adf0*/  IMAD.MOV.U32 R5, RZ, RZ, R34 ;  /* 0x000000ffff057224 */ /* 0x002fe200078e0022 */
[----:B------:R-:W-:Y:S01]  /*ae00*/  IABS R26, R54 ;  /* 0x00000036001a7213 */ /* 0x000fe20000000000 */
[C---:B------:R-:W-:Y:S02]  /*ae10*/  IMAD R2, R39.reuse, R0, R2 ;  /* 0x0000000027027224 */ /* 0x040fe400078e0202 */
[----:B--2---:R-:W-:Y:S02]  /*ae20*/  IMAD.MOV.U32 R4, RZ, RZ, R35 ;  /* 0x000000ffff047224 */ /* 0x004fe400078e0023 */
[----:B------:R-:W-:Y:S01]  /*ae30*/  @!P0 IMAD.MOV R5, RZ, RZ, -R5 ;  /* 0x000000ffff058224 */ /* 0x000fe200078e0a05 */
[C---:B------:R-:W-:Y:S01]  /*ae40*/  ISETP.GT.U32.AND P0, PT, R39.reuse, R27, PT ;  /* 0x0000001b2700720c */ /* 0x040fe20003f04070 */
[----:B------:R-:W-:Y:S01]  /*ae50*/  @!P4 IMAD.MOV R4, RZ, RZ, -R4 ;  /* 0x000000ffff04c224 */ /* 0x000fe200078e0a04 */
[----:B------:R-:W-:Y:S01]  /*ae60*/  ISETP.GT.U32.AND P4, PT, R39, R2, PT ;  /* 0x000000022700720c */ /* 0x000fe20003f84070 */
[----:B------:R-:W-:Y:S01]  /*ae70*/  @!P1 IMAD.IADD R37, R37, 0x1, -R39 ;  /* 0x0000000125259824 */ /* 0x000fe200078e0a27 */
[----:B------:R-:W-:Y:S01]  /*ae80*/  STL [R1+0x13c], R5 ;  /* 0x00013c0501007387 */ /* 0x000fe20000100800 */
[----:B------:R-:W-:Y:S01]  /*ae90*/  IMAD.HI.U32 R38, R51, R36, RZ ;  /* 0x0000002433267227 */ /* 0x000fe200078e00ff */
[----:B------:R-:W-:-:S02]  /*aea0*/  ISETP.GE.AND P1, PT, R47, RZ, PT ;  /* 0x000000ff2f00720c */ /* 0x000fc40003f26270 */
[----:B------:R1:W-:Y:S01]  /*aeb0*/  STL [R1+0x134], R4 ;  /* 0x0001340401007387 */ /* 0x0003e20000100800 */
[----:B------:R-:W-:Y:S02]  /*aec0*/  @!P5 IMAD.IADD R40, R40, 0x1, -R39 ;  /* 0x000000012828d824 */ /* 0x000fe400078e0a27 */
[----:B------:R-:W-:-:S03]  /*aed0*/  IMAD.HI.U32 R34, R51, R26, RZ ;  /* 0x0000001a33227227 */ /* 0x000fc600078e00ff */
[----:B------:R-:W-:Y:S01]  /*aee0*/  ISETP.GT.U32.AND P5, PT, R39, R40, PT ;  /* 0x000000282700720c */ /* 0x000fe20003fa4070 */
[----:B------:R-:W-:Y:S02]  /*aef0*/  VIADD R47, R3, 0x61 ;  /* 0x00000061032f7836 */ /* 0x000fe40000000000 */
[----:B------:R-:W-:Y:S02]  /*af00*/  IMAD.MOV R35, RZ, RZ, -R38 ;  /* 0x000000ffff237224 */ /* 0x000fe400078e0a26 */
[----:B-1----:R-:W-:Y:S01]  /*af10*/  IMAD.MOV.U32 R4, RZ, RZ, R37 ;  /* 0x000000ffff047224 */ /* 0x002fe200078e0025 */
[----:B------:R-:W-:Y:S01]  /*af20*/  IABS R0, R47 ;  /* 0x0000002f00007213 */ /* 0x000fe20000000000 */
[----:B------:R-:W-:Y:S02]  /*af30*/  IMAD.MOV R34, RZ, RZ, -R34 ;  /* 0x000000ffff227224 */ /* 0x000fe400078e0a22 */
[----:B------:R-:W-:Y:S01]  /*af40*/  @!P2 IMAD.MOV R4, RZ, RZ, -R4 ;  /* 0x000000ffff04a224 */ /* 0x000fe200078e0a04 */
[----:B------:R-:W-:Y:S01]  /*af50*/  ISETP.GE.AND P2, PT, R53, RZ, PT ;  /* 0x000000ff3500720c */ /* 0x000fe20003f46270 */
[----:B------:R-:W-:-:S02]  /*af60*/  IMAD R36, R39, R35, R36 ;  /* 0x0000002327247224 */ /* 0x000fc400078e0224 */
[--C-:B------:R-:W-:Y:S01]  /*af70*/  @!P0 IMAD.IADD R27, R27, 0x1, -R39.reuse ;  /* 0x000000011b1b8824 */ /* 0x100fe200078e0a27 */
[----:B------:R1:W-:Y:S01]  /*af80*/  STL [R1+0x12c], R4 ;  /* 0x00012c0401007387 */ /* 0x0003e20000100800 */
[C---:B------:R-:W-:Y:S01]  /*af90*/  IMAD R26, R39.reuse, R34, R26 ;  /* 0x00000022271a7224 */ /* 0x040fe200078e021a */
[----:B------:R-:W-:Y:S01]  /*afa0*/  ISETP.GT.U32.AND P0, PT, R39, R36, PT ;  /* 0x000000242700720c */ /* 0x000fe20003f04070 */
[----:B------:R-:W-:Y:S02]  /*afb0*/  @!P4 IMAD.IADD R2, R2, 0x1, -R39 ;  /* 0x000000010202c824 */ /* 0x000fe400078e0a27 */
[----:B------:R-:W-:Y:S01]  /*afc0*/  IMAD.HI.U32 R35, R51, R0, RZ ;  /* 0x0000000033237227 */ /* 0x000fe200078e00ff */
[----:B------:R-:W-:-:S03]  /*afd0*/  ISETP.GT.U32.AND P4, PT, R39, R26, PT ;  /* 0x0000001a2700720c */ /* 0x000fc60003f84070 */
[----:B------:R-:W-:Y:S02]  /*afe0*/  IMAD.MOV R35, RZ, RZ, -R35 ;  /* 0x000000ffff237224 */ /* 0x000fe400078e0a23 */
[----:B-1----:R-:W-:Y:S02]  /*aff0*/  IMAD.MOV.U32 R4, RZ, RZ, R27 ;  /* 0x000000ffff047224 */ /* 0x002fe400078e001b */
[----:B------:R-:W-:Y:S01]  /*b000*/  @!P5 IMAD.IADD R40, R40, 0x1, -R39 ;  /* 0x000000012828d824 */ /* 0x000fe200078e0a27 */
[----:B------:R-:W-:Y:S01]  /*b010*/  ISETP.GE.AND P5, PT, R54, RZ, PT ;  /* 0x000000ff3600720c */ /* 0x000fe20003fa6270 */
[----:B------:R-:W-:Y:S02]  /*b020*/  @!P6 IMAD.MOV R4, RZ, RZ, -R4 ;  /* 0x000000ffff04e224 */ /* 0x000fe400078e0a04 */
[----:B------:R-:W-:Y:S02]  /*b030*/  IMAD R0, R39, R35, R0 ;  /* 0x0000002327007224 */ /* 0x000fe400078e0200 */
[C---:B------:R-:W-:Y:S01]  /*b040*/  VIADD R46, R3.reuse, 0x60 ;  /* 0x00000060032e7836 */ /* 0x040fe20000000000 */
[----:B------:R1:W-:Y:S01]  /*b050*/  STL [R1+0x124], R4 ;  /* 0x0001240401007387 */ /* 0x0003e20000100800 */
[----:B------:R-:W-:-:S02]  /*b060*/  VIADD R52, R3, 0x5f ;  /* 0x0000005f03347836 */ /* 0x000fc40000000000 */
[--C-:B------:R-:W-:Y:S01]  /*b070*/  @!P0 IMAD.IADD R36, R36, 0x1, -R39.reuse ;  /* 0x0000000124248824 */ /* 0x100fe200078e0a27 */
[----:B------:R-:W-:Y:S01]  /*b080*/  IABS R35, R46 ;  /* 0x0000002e00237213 */ /* 0x000fe20000000000 */
[----:B------:R-:W-:Y:S01]  /*b090*/  @!P4 IMAD.IADD R26, R26, 0x1, -R39 ;  /* 0x000000011a1ac824 */ /* 0x000fe200078e0a27 */
[----:B------:R-:W-:Y:S01]  /*b0a0*/  IABS R34, R52 ;  /* 0x0000003400227213 */ /* 0x000fe20000000000 */
[----:B------:R-:W-:Y:S01]  /*b0b0*/  VIADD R54, R3, 0x5d ;  /* 0x0000005d03367836 */ /* 0x000fe20000000000 */
[----:B------:R-:W-:Y:S01]  /*b0c0*/  ISETP.GT.U32.AND P6, PT, R39, R36, PT ;  /* 0x000000242700720c */ /* 0x000fe20003fc4070 */
[----:B------:R-:W-:Y:S01]  /*b0d0*/  IMAD.HI.U32 R41, R51, R35, RZ ;  /* 0x0000002333297227 */ /* 0x000fe200078e00ff */
[C---:B------:R-:W-:Y:S02]  /*b0e0*/  ISETP.GT.U32.AND P4, PT, R39.reuse, R26, PT ;  /* 0x0000001a2700720c */ /* 0x040fe40003f84070 */
[----:B------:R-:W-:Y:S01]  /*b0f0*/  ISETP.GT.U32.AND P0, PT, R39, R2, PT ;  /* 0x000000022700720c */ /* 0x000fe20003f04070 */
[----:B-1----:R-:W-:Y:S01]  /*b100*/  IMAD.MOV.U32 R4, RZ, RZ, R40 ;  /* 0x000000ffff047224 */ /* 0x002fe200078e0028 */
[----:B------:R-:W-:Y:S01]  /*b110*/  IABS R38, R54 ;  /* 0x0000003600267213 */ /* 0x000fe20000000000 */
[----:B------:R-:W-:-:S04]  /*b120*/  IMAD.HI.U32 R27, R51, R34, RZ ;  /* 0x00000022331b7227 */ /* 0x000fc800078e00ff */
[----:B------:R-:W-:Y:S01]  /*b130*/  @!P1 IMAD.MOV R4, RZ, RZ, -R4 ;  /* 0x000000ffff049224 */ /* 0x000fe200078e0a04 */
[C---:B------:R-:W-:Y:S01]  /*b140*/  ISETP.GT.U32.AND P1, PT, R39.reuse, R0, PT ;  /* 0x000000002700720c */ /* 0x040fe20003f24070 */
[----:B------:R-:W-:Y:S02]  /*b150*/  IMAD.MOV R41, RZ, RZ, -R41 ;  /* 0x000000ffff297224 */ /* 0x000fe400078e0a29 */
[----:B------:R-:W-:Y:S01]  /*b160*/  IMAD.MOV R27, RZ, RZ, -R27 ;  /* 0x000000ffff1b7224 */ /* 0x000fe200078e0a1b */
[----:B------:R1:W-:Y:S01]  /*b170*/  STL [R1+0x120], R4 ;  /* 0x0001200401007387 */ /* 0x0003e20000100800 */
[C---:B------:R-:W-:Y:S02]  /*b180*/  IMAD R35, R39.reuse, R41, R35 ;  /* 0x0000002927237224 */ /* 0x040fe400078e0223 */
[C---:B------:R-:W-:Y:S02]  /*b190*/  IMAD R34, R39.reuse, R27, R34 ;  /* 0x0000001b27227224 */ /* 0x040fe400078e0222 */
[--C-:B------:R-:W-:Y:S01]  /*b1a0*/  @!P6 IMAD.IADD R36, R36, 0x1, -R39.reuse ;  /* 0x000000012424e824 */ /* 0x100fe200078e0a27 */
[C---:B------:R-:W-:Y:S01]  /*b1b0*/  ISETP.GT.U32.AND P6, PT, R39.reuse, R35, PT ;  /* 0x000000232700720c */ /* 0x040fe20003fc4070 */
[--C-:B------:R-:W-:Y:S01]  /*b1c0*/  @!P4 IMAD.IADD R26, R26, 0x1, -R39.reuse ;  /* 0x000000011a1ac824 */ /* 0x100fe200078e0a27 */
[----:B------:R-:W-:Y:S01]  /*b1d0*/  ISETP.GT.U32.AND P4, PT, R39, R34, PT ;  /* 0x000000222700720c */ /* 0x000fe20003f84070 */
[----:B------:R-:W-:-:S02]  /*b1e0*/  @!P1 IMAD.IADD R0, R0, 0x1, -R39 ;  /* 0x0000000100009824 */ /* 0x000fc400078e0a27 */
[----:B------:R-:W-:Y:S01]  /*b1f0*/  @!P0 IMAD.IADD R2, R2, 0x1, -R39 ;  /* 0x0000000102028824 */ /* 0x000fe200078e0a27 */
[----:B------:R-:W-:Y:S01]  /*b200*/  ISETP.GE.AND P0, PT, R47, RZ, PT ;  /* 0x000000ff2f00720c */ /* 0x000fe20003f06270 */
[----:B------:R-:W-:Y:S01]  /*b210*/  VIADD R53, R3, 0x5e ;  /* 0x0000005e03357836 */ /* 0x000fe20000000000 */
[----:B------:R-:W-:Y:S01]  /*b220*/  ISETP.GT.U32.AND P1, PT, R39, R0, PT ;  /* 0x000000002700720c */ /* 0x000fe20003f24070 */
[----:B-1----:R-:W-:Y:S02]  /*b230*/  IMAD.MOV.U32 R4, RZ, RZ, R36 ;  /* 0x000000ffff047224 */ /* 0x002fe400078e0024 */
[----:B------:R-:W-:Y:S01]  /*b240*/  IMAD.HI.U32 R27, R51, R38, RZ ;  /* 0x00000026331b7227 */ /* 0x000fe200078e00ff */
[----:B------:R-:W-:-:S03]  /*b250*/  IABS R37, R53 ;  /* 0x0000003500257213 */ /* 0x000fc60000000000 */
[----:B------:R-:W-:Y:S01]  /*b260*/  @!P3 IMAD.MOV R2, RZ, RZ, -R2 ;  /* 0x000000ffff02b224 */ /* 0x000fe200078e0a02 */
[----:B------:R-:W-:Y:S01]  /*b270*/  ISETP.GE.AND P3, PT, R46, RZ, PT ;  /* 0x000000ff2e00720c */ /* 0x000fe20003f66270 */
[----:B------:R-:W-:Y:S02]  /*b280*/  @!P2 IMAD.MOV R4, RZ, RZ, -R4 ;  /* 0x000000ffff04a224 */ /* 0x000fe400078e0a04 */
[----:B------:R-:W-:Y:S01]  /*b290*/  IMAD.MOV R27, RZ, RZ, -R27 ;  /* 0x000000ffff1b7224 */ /* 0x000fe200078e0a1b */
[----:B------:R-:W-:Y:S01]  /*b2a0*/  STL [R1+0xec], R2 ;  /* 0x0000ec0201007387 */ /* 0x000fe20000100800 */
[--C-:B------:R-:W-:Y:S01]  /*b2b0*/  @!P6 IMAD.IADD R35, R35, 0x1, -R39.reuse ;  /* 0x000000012323e824 */ /* 0x100fe200078e0a27 */
[----:B------:R-:W-:Y:S01]  /*b2c0*/  ISETP.GE.AND P6, PT, R52, RZ, PT ;  /* 0x000000ff3400720c */ /* 0x000fe20003fc6270 */
[--C-:B------:R-:W-:Y:S01]  /*b2d0*/  @!P1 IMAD.IADD R0, R0, 0x1, -R39.reuse ;  /* 0x0000000100009824 */ /* 0x100fe200078e0a27 */
[----:B------:R1:W-:Y:S01]  /*b2e0*/  STL [R1+0xf4], R4 ;  /* 0x0000f40401007387 */ /* 0x0003e20000100800 */
[----:B------:R-:W-:Y:S01]  /*b2f0*/  @!P4 IMAD.IADD R34, R34, 0x1, -R39 ;  /* 0x000000012222c824 */ /* 0x000fe200078e0a27 */
[----:B------:R-:W-:Y:S01]  /*b300*/  ISETP.GT.U32.AND P4, PT, R39, R35, PT ;  /* 0x000000232700720c */ /* 0x000fe20003f84070 */
[----:B------:R-:W-:-:S03]  /*b310*/  IMAD.HI.U32 R40, R51, R37, RZ ;  /* 0x0000002533287227 */ /* 0x000fc600078e00ff */
[----:B------:R-:W-:Y:S01]  /*b320*/  ISETP.GT.U32.AND P2, PT, R39, R34, PT ;  /* 0x000000222700720c */ /* 0x000fe20003f44070 */
[----:B------:R-:W-:Y:S02]  /*b330*/  VIADD R47, R3, 0x5c ;  /* 0x0000005c032f7836 */ /* 0x000fe40000000000 */
[C---:B------:R-:W-:Y:S02]  /*b340*/  IMAD R38, R39.reuse, R27, R38 ;  /* 0x0000001b27267224 */ /* 0x040fe400078e0226 */
[----:B-1----:R-:W-:Y:S01]  /*b350*/  IMAD.MOV.U32 R4, RZ, RZ, R0 ;  /* 0x000000ffff047224 */ /* 0x002fe200078e0000 */
[----:B------:R-:W-:Y:S01]  /*b360*/  IABS R2, R47 ;  /* 0x0000002f00027213 */ /* 0x000fe20000000000 */
[----:B------:R-:W-:Y:S02]  /*b370*/  IMAD.MOV R40, RZ, RZ, -R40 ;  /* 0x000000ffff287224 */ /* 0x000fe400078e0a28 */
[----:B------:R-:W-:Y:S01]  /*b380*/  @!P0 IMAD.MOV R4, RZ, RZ, -R4 ;  /* 0x000000ffff048224 */ /* 0x000fe200078e0a04 */
[----:B------:R-:W-:Y:S01]  /*b390*/  ISETP.GT.U32.AND P0, PT, R39, R38, PT ;  /* 0x000000262700720c */ /* 0x000fe20003f04070 */
[----:B------:R-:W-:-:S02]  /*b3a0*/  IMAD.MOV.U32 R5, RZ, RZ, R26 ;  /* 0x000000ffff057224 */ /* 0x000fc400078e001a */
[----:B------:R-:W-:Y:S02]  /*b3b0*/  IMAD R37, R39, R40, R37 ;  /* 0x0000002827257224 */ /* 0x000fe400078e0225 */
[----:B------:R-:W-:-:S03]  /*b3c0*/  IMAD.HI.U32 R27, R51, R2, RZ ;  /* 0x00000002331b7227 */ /* 0x000fc600078e00ff */
[----:B------:R-:W-:Y:S01]  /*b3d0*/  ISETP.GT.U32.AND P1, PT, R39, R37, PT ;  /* 0x000000252700720c */ /* 0x000fe20003f24070 */
[----:B------:R-:W-:Y:S01]  /*b3e0*/  @!P5 IMAD.MOV R5, RZ, RZ, -R5 ;  /* 0x000000ffff05d224 */ /* 0x000fe200078e0a05 */
[----:B------:R-:W-:Y:S01]  /*b3f0*/  ISETP.GE.AND P5, PT, R53, RZ, PT ;  /* 0x000000ff3500720c */ /* 0x000fe20003fa6270 */
[----:B------:R-:W-:Y:S02]  /*b400*/  IMAD.MOV R27, RZ, RZ, -R27 ;  /* 0x000000ffff1b7224 */ /* 0x000fe400078e0a1b */
[----:B------:R-:W-:Y:S01]  /*b410*/  VIADD R52, R3, 0x5b ;  /* 0x0000005b03347836 */ /* 0x000fe20000000000 */
[----:B------:R-:W-:Y:S01]  /*b420*/  STL [R1+0x104], R5 ;  /* 0x0001040501007387 */ /* 0x000fe20000100800 */
[--C-:B------:R-:W-:Y:S02]  /*b430*/  @!P4 IMAD.IADD R35, R35, 0x1, -R39.reuse ;  /* 0x000000012323c824 */ /* 0x100fe400078e0a27 */
[----:B------:R-:W-:Y:S01]  /*b440*/  @!P2 IMAD.IADD R34, R34, 0x1, -R39 ;  /* 0x000000012222a824 */ /* 0x000fe200078e0a27 */
[----:B------:R-:W-:Y:S01]  /*b450*/  ISETP.GE.AND P2, PT, R54, RZ, PT ;  /* 0x000000ff3600720c */ /* 0x000fe20003f46270 */
[----:B------:R1:W-:Y:S01]  /*b460*/  STL [R1+0x118], R4 ;  /* 0x0001180401007387 */ /* 0x0003e20000100800 */
[----:B------:R-:W-:-:S02]  /*b470*/  VIADD R54, R3, 0x59 ;  /* 0x0000005903367836 */ /* 0x000fc40000000000 */
[----:B------:R-:W-:Y:S01]  /*b480*/  IMAD R2, R39, R27, R2 ;  /* 0x0000001b27027224 */ /* 0x000fe200078e0202 */
[----:B------:R-:W-:Y:S01]  /*b490*/  IABS R27, R52 ;  /* 0x00000034001b7213 */ /* 0x000fe20000000000 */
[--C-:B------:R-:W-:Y:S01]  /*b4a0*/  @!P0 IMAD.IADD R38, R38, 0x1, -R39.reuse ;  /* 0x0000000126268824 */ /* 0x100fe200078e0a27 */
[----:B------:R-:W-:Y:S01]  /*b4b0*/  IABS R36, R54 ;  /* 0x0000003600247213 */ /* 0x000fe20000000000 */
[----:B------:R-:W-:Y:S01]  /*b4c0*/  @!P1 IMAD.IADD R37, R37, 0x1, -R39 ;  /* 0x0000000125259824 */ /* 0x000fe200078e0a27 */
[----:B------:R-:W-:Y:S01]  /*b4d0*/  ISETP.GT.U32.AND P4, PT, R39, R2, PT ;  /* 0x000000022700720c */ /* 0x000fe20003f84070 */
[----:B------:R-:W-:Y:S01]  /*b4e0*/  IMAD.HI.U32 R0, R51, R27, RZ ;  /* 0x0000001b33007227 */ /* 0x000fe200078e00ff */
[----:B------:R-:W-:Y:S02]  /*b4f0*/  ISETP.GE.AND P1, PT, R47, RZ, PT ;  /* 0x000000ff2f00720c */ /* 0x000fe40003f26270 */
[----:B------:R-:W-:Y:S01]  /*b500*/  ISETP.GT.U32.AND P0, PT, R39, R37, PT ;  /* 0x000000252700720c */ /* 0x000fe20003f04070 */
[----:B-1----:R-:W-:-:S02]  /*b510*/  IMAD.MOV.U32 R4, RZ, RZ, R35 ;  /* 0x000000ffff047224 */ /* 0x002fc400078e0023 */
[----:B------:R-:W-:Y:S02]  /*b520*/  IMAD.MOV.U32 R35, RZ, RZ, R36 ;  /* 0x000000ffff237224 */ /* 0x000fe400078e0024 */
[----:B------:R-:W-:Y:S01]  /*b530*/  @!P3 IMAD.MOV R4, RZ, RZ, -R4 ;  /* 0x000000ffff04b224 */ /* 0x000fe200078e0a04 */
[----:B------:R-:W-:Y:S01]  /*b540*/  ISETP.GT.U32.AND P3, PT, R39, R38, PT ;  /* 0x000000262700720c */ /* 0x000fe20003f64070 */
[----:B------:R-:W-:Y:S02]  /*b550*/  IMAD.MOV R36, RZ, RZ, -R0 ;  /* 0x000000ffff247224 */ /* 0x000fe400078e0a00 */
[----:B------:R-:W-:Y:S01]  /*b560*/  VIADD R53, R3, 0x5a ;  /* 0x0000005a03357836 */ /* 0x000fe20000000000 */
[----:B------:R1:W-:Y:S01]  /*b570*/  STL [R1+0x114], R4 ;  /* 0x0001140401007387 */ /* 0x0003e20000100800 */
[----:B------:R-:W-:Y:S02]  /*b580*/  IMAD R27, R39, R36, R27 ;  /* 0x00000024271b7224 */ /* 0x000fe400078e021b */
[--C-:B------:R-:W-:Y:S01]  /*b590*/  @!P4 IMAD.IADD R2, R2, 0x1, -R39.reuse ;  /* 0x000000010202c824 */ /* 0x100fe200078e0a27 */
[----:B------:R-:W-:Y:S01]  /*b5a0*/  IABS R26, R53 ;  /* 0x00000035001a7213 */ /* 0x000fe20000000000 */
[--C-:B------:R-:W-:Y:S01]  /*b5b0*/  @!P0 IMAD.IADD R37, R37, 0x1, -R39.reuse ;  /* 0x0000000125258824 */ /* 0x100fe200078e0a27 */
[----:B------:R-:W-:Y:S01]  /*b5c0*/  ISETP.GE.AND P0, PT, R53, RZ, PT ;  /* 0x000000ff3500720c */ /* 0x000fe20003f06270 */
[----:B------:R-:W-:Y:S01]  /*b5d0*/  VIADD R46, R3, 0x57 ;  /* 0x00000057032e7836 */ /* 0x000fe20000000000 */
[C---:B------:R-:W-:Y:S01]  /*b5e0*/  ISETP.GT.U32.AND P4, PT, R39.reuse, R2, PT ;  /* 0x000000022700720c */ /* 0x040fe20003f84070 */
[----:B------:R-:W-:Y:S01]  /*b5f0*/  @!P3 IMAD.IADD R38, R38, 0x1, -R39 ;  /* 0x000000012626b824 */ /* 0x000fe200078e0a27 */
[----:B------:R-:W-:Y:S01]  /*b600*/  ISETP.GT.U32.AND P3, PT, R39, R27, PT ;  /* 0x0000001b2700720c */ /* 0x000fe20003f64070 */
[----:B-1----:R-:W-:-:S02]  /*b610*/  IMAD.MOV.U32 R4, RZ, RZ, R34 ;  /* 0x000000ffff047224 */ /* 0x002fc400078e0022 */
[----:B------:R-:W-:-:S04]  /*b620*/  IMAD.HI.U32 R0, R51, R26, RZ ;  /* 0x0000001a33007227 */ /* 0x000fc800078e00ff */
[----:B------:R-:W-:Y:S01]  /*b630*/  @!P6 IMAD.MOV R4, RZ, RZ, -R4 ;  /* 0x000000ffff04e224 */ /* 0x000fe200078e0a04 */
[----:B------:R-:W-:Y:S01]  /*b640*/  ISETP.GE.AND P6, PT, R52, RZ, PT ;  /* 0x000000ff3400720c */ /* 0x000fe20003fc6270 */
[----:B------:R-:W-:Y:S02]  /*b650*/  IMAD.MOV R0, RZ, RZ, -R0 ;  /* 0x000000ffff007224 */ /* 0x000fe400078e0a00 */
[----:B------:R-:W-:Y:S01]  /*b660*/  IMAD.HI.U32 R34, R51, R35, RZ ;  /* 0x0000002333227227 */ /* 0x000fe200078e00ff */
[----:B------:R1:W-:Y:S03]  /*b670*/  STL [R1+0x10c], R4 ;  /* 0x00010c0401007387 */ /* 0x0003e60000100800 */
[----:B------:R-:W-:Y:S02]  /*b680*/  IMAD R26, R39, R0, R26 ;  /* 0x00000000271a7224 */ /* 0x000fe400078e021a */
[----:B------:R-:W-:-:S02]  /*b690*/  @!P3 IMAD.IADD R27, R27, 0x1, -R39 ;  /* 0x000000011b1bb824 */ /* 0x000fc400078e0a27 */
[----:B------:R-:W-:Y:S01]  /*b6a0*/  IMAD.MOV R34, RZ, RZ, -R34 ;  /* 0x000000ffff227224 */ /* 0x000fe200078e0a22 */
[----:B------:R-:W-:Y:S01]  /*b6b0*/  ISETP.GT.U32.AND P3, PT, R39, R26, PT ;  /* 0x0000001a2700720c */ /* 0x000fe20003f64070 */
[----:B------:R-:W-:Y:S01]  /*b6c0*/  @!P4 IMAD.IADD R2, R2, 0x1, -R39 ;  /* 0x000000010202c824 */ /* 0x000fe200078e0a27 */
[----:B------:R-:W-:Y:S01]  /*b6d0*/  ISETP.GE.AND P4, PT, R54, RZ, PT ;  /* 0x000000ff3600720c */ /* 0x000fe20003f86270 */
[----:B-1----:R-:W-:Y:S02]  /*b6e0*/  IMAD.MOV.U32 R4, RZ, RZ, R37 ;  /* 0x000000ffff047224 */ /* 0x002fe400078e0025 */
[----:B------:R-:W-:Y:S02]  /*b6f0*/  VIADD R54, R3, 0x55 ;  /* 0x0000005503367836 */ /* 0x000fe40000000000 */
[----:B------:R-:W-:Y:S01]  /*b700*/  @!P5 IMAD.MOV R4, RZ, RZ, -R4 ;  /* 0x000000ffff04d224 */ /* 0x000fe200078e0a04 */
[C---:B------:R-:W-:Y:S01]  /*b710*/  ISETP.GT.U32.AND P5, PT, R39.reuse, R27, PT ;  /* 0x0000001b2700720c */ /* 0x040fe20003fa4070 */
[----:B------:R-:W-:Y:S01]  /*b720*/  IMAD R35, R39, R34, R35 ;  /* 0x0000002227237224 */ /* 0x000fe200078e0223 */
[----:B------:R-:W-:Y:S01]  /*b730*/  IABS R34, R46 ;  /* 0x0000002e00227213 */ /* 0x000fe20000000000 */
[C---:B------:R-:W-:Y:S01]  /*b740*/  VIADD R52, R3.reuse, 0x58 ;  /* 0x0000005803347836 */ /* 0x040fe20000000000 */
[----:B------:R1:W-:Y:S01]  /*b750*/  STL [R1+0x100], R4 ;  /* 0x0001000401007387 */ /* 0x0003e20000100800 */
[----:B------:R-:W-:Y:S01]  /*b760*/  IABS R0, R54 ;  /* 0x0000003600007213 */ /* 0x000fe20000000000 */
[----:B------:R-:W-:-:S02]  /*b770*/  VIADD R53, R3, 0x56 ;  /* 0x0000005603357836 */ /* 0x000fc40000000000 */
[----:B------:R-:W-:Y:S01]  /*b780*/  IMAD.HI.U32 R37, R51, R34, RZ ;  /* 0x0000002233257227 */ /* 0x000fe200078e00ff */
[----:B------:R-:W-:Y:S02]  /*b790*/  IABS R40, R52 ;  /* 0x0000003400287213 */ /* 0x000fe40000000000 */
[----:B------:R-:W-:Y:S01]  /*b7a0*/  IABS R36, R53 ;  /* 0x0000003500247213 */ /* 0x000fe20000000000 */
[----:B------:R-:W-:Y:S02]  /*b7b0*/  @!P3 IMAD.IADD R26, R26, 0x1, -R39 ;  /* 0x000000011a1ab824 */ /* 0x000fe400078e0a27 */
[----:B-1----:R-:W-:Y:S02]  /*b7c0*/  IMAD.MOV.U32 R4, RZ, RZ, R38 ;  /* 0x000000ffff047224 */ /* 0x002fe400078e0026 */
[----:B------:R-:W-:Y:S01]  /*b7d0*/  IMAD.MOV.U32 R38, RZ, RZ, R0 ;  /* 0x000000ffff267224 */ /* 0x000fe200078e0000 */
[C---:B------:R-:W-:Y:S01]  /*b7e0*/  ISETP.GT.U32.AND P3, PT, R39.reuse, R26, PT ;  /* 0x0000001a2700720c */ /* 0x040fe20003f64070 */
[----:B------:R-:W-:Y:S01]  /*b7f0*/  @!P2 IMAD.MOV R4, RZ, RZ, -R4 ;  /* 0x000000ffff04a224 */ /* 0x000fe200078e0a04 */
[----:B------:R-:W-:Y:S01]  /*b800*/  ISETP.GT.U32.AND P2, PT, R39, R35, PT ;  /* 0x000000232700720c */ /* 0x000fe20003f44070 */
[----:B------:R-:W-:-:S02]  /*b810*/  IMAD.MOV R0, RZ, RZ, -R37 ;  /* 0x000000ffff007224 */ /* 0x000fc400078e0a25 */
[----:B------:R-:W-:Y:S01]  /*b820*/  @!P5 IMAD.IADD R27, R27, 0x1, -R39 ;  /* 0x000000011b1bd824 */ /* 0x000fe200078e0a27 */
[----:B------:R1:W-:Y:S01]  /*b830*/  STL [R1+0xfc], R4 ;  /* 0x0000fc0401007387 */ /* 0x0003e20000100800 */
[----:B------:R-:W-:-:S04]  /*b840*/  IMAD.HI.U32 R41, R51, R40, RZ ;  /* 0x0000002833297227 */ /* 0x000fc800078e00ff */
[----:B------:R-:W-:Y:S02]  /*b850*/  IMAD R0, R39, R0, R34 ;  /* 0x0000000027007224 */ /* 0x000fe400078e0222 */
[----:B------:R-:W-:Y:S01]  /*b860*/  @!P1 IMAD.MOV R2, RZ, RZ, -R2 ;  /* 0x000000ffff029224 */ /* 0x000fe200078e0a02 */
[----:B------:R-:W-:Y:S01]  /*b870*/  ISETP.GE.AND P1, PT, R52, RZ, PT ;  /* 0x000000ff3400720c */ /* 0x000fe20003f26270 */
[----:B------:R-:W-:Y:S02]  /*b880*/  IMAD.MOV R41, RZ, RZ, -R41 ;  /* 0x000000ffff297224 */ /* 0x000fe400078e0a29 */
[----:B-1----:R-:W-:Y:S01]  /*b890*/  IMAD.MOV.U32 R4, RZ, RZ, R27 ;  /* 0x000000ffff047224 */ /* 0x002fe200078e001b */
[----:B------:R1:W-:Y:S01]  /*b8a0*/  STL [R1+0xf8], R2 ;  /* 0x0000f80201007387 */ /* 0x0003e20000100800 */
[----:B------:R-:W-:Y:S02]  /*b8b0*/  @!P2 IMAD.IADD R35, R35, 0x1, -R39 ;  /* 0x000000012323a824 */ /* 0x000fe400078e0a27 */
[----:B------:R-:W-:Y:S01]  /*b8c0*/  @!P6 IMAD.MOV R4, RZ, RZ, -R4 ;  /* 0x000000ffff04e224 */ /* 0x000fe200078e0a04 */
[----:B------:R-:W-:Y:S01]  /*b8d0*/  ISETP.GT.U32.AND P6, PT, R39, R0, PT ;  /* 0x000000002700720c */ /* 0x000fe20003fc4070 */
[----:B------:R-:W-:Y:S01]  /*b8e0*/  IMAD.HI.U32 R37, R51, R36, RZ ;  /* 0x0000002433257227 */ /* 0x000fe200078e00ff */
[----:B------:R-:W-:-:S02]  /*b8f0*/  ISETP.GT.U32.AND P2, PT, R39, R35, PT ;  /* 0x000000232700720c */ /* 0x000fc40003f44070 */
[----:B------:R2:W-:Y:S01]  /*b900*/  STL [R1+0xf0], R4 ;  /* 0x0000f00401007387 */ /* 0x0005e20000100800 */
[----:B------:R-:W-:Y:S02]  /*b910*/  IMAD.MOV R37, RZ, RZ, -R37 ;  /* 0x000000ffff257224 */ /* 0x000fe400078e0a25 */
[----:B-1----:R-:W-:Y:S02]  /*b920*/  IMAD R2, R39, R41, R40 ;  /* 0x0000002927027224 */ /* 0x002fe400078e0228 */
[----:B------:R-:W-:-:S03]  /*b930*/  IMAD.HI.U32 R34, R51, R38, RZ ;  /* 0x0000002633227227 */ /* 0x000fc600078e00ff */
[C---:B------:R-:W-:Y:S01]  /*b940*/  ISETP.GT.U32.AND P5, PT, R39.reuse, R2, PT ;  /* 0x000000022700720c */ /* 0x040fe20003fa4070 */
[C---:B------:R-:W-:Y:S02]  /*b950*/  IMAD R36, R39.reuse, R37, R36 ;  /* 0x0000002527247224 */ /* 0x040fe400078e0224 */
[----:B------:R-:W-:Y:S02]  /*b960*/  IMAD.MOV R34, RZ, RZ, -R34 ;  /* 0x000000ffff227224 */ /* 0x000fe400078e0a22 */
[--C-:B------:R-:W-:Y:S01]  /*b970*/  @!P3 IMAD.IADD R26, R26, 0x1, -R39.reuse ;  /* 0x000000011a1ab824 */ /* 0x100fe200078e0a27 */
[----:B------:R-:W-:Y:S01]  /*b980*/  ISETP.GT.U32.AND P3, PT, R39, R36, PT ;  /* 0x000000242700720c */ /* 0x000fe20003f64070 */
[----:B------:R-:W-:Y:S02]  /*b990*/  VIADD R47, R3, 0x54 ;  /* 0x00000054032f7836 */ /* 0x000fe40000000000 */
[----:B------:R-:W-:Y:S02]  /*b9a0*/  IMAD R37, R39, R34, R38 ;  /* 0x0000002227257224 */ /* 0x000fe400078e0226 */
[----:B--2---:R-:W-:Y:S01]  /*b9b0*/  IMAD.MOV.U32 R4, RZ, RZ, R26 ;  /* 0x000000ffff047224 */ /* 0x004fe200078e001a */
[----:B------:R-:W-:Y:S01]  /*b9c0*/  IABS R34, R47 ;  /* 0x0000002f00227213 */ /* 0x000fe20000000000 */
[----:B------:R-:W-:Y:S01]  /*b9d0*/  @!P6 IMAD.IADD R0, R0, 0x1, -R39 ;  /* 0x000000010000e824 */ /* 0x000fe200078e0a27 */
[----:B------:R-:W-:Y:S01]  /*b9e0*/  ISETP.GE.AND P6, PT, R46, RZ, PT ;  /* 0x000000ff2e00720c */ /* 0x000fe20003fc6270 */
[----:B------:R-:W-:-:S02]  /*b9f0*/  VIADD R52, R3, 0x53 ;  /* 0x0000005303347836 */ /* 0x000fc40000000000 */
[--C-:B------:R-:W-:Y:S01]  /*ba00*/  @!P2 IMAD.IADD R35, R35, 0x1, -R39.reuse ;  /* 0x000000012323a824 */ /* 0x100fe200078e0a27 */
[C---:B------:R-:W-:Y:S01]  /*ba10*/  ISETP.GT.U32.AND P2, PT, R39.reuse, R37, PT ;  /* 0x000000252700720c */ /* 0x040fe20003f44070 */
[----:B------:R-:W-:Y:S01]  /*ba20*/  @!P0 IMAD.MOV R4, RZ, RZ, -R4 ;  /* 0x000000ffff048224 */ /* 0x000fe200078e0a04 */
[----:B------:R-:W-:Y:S01]  /*ba30*/  ISETP.GT.U32.AND P0, PT, R39, R0, PT ;  /* 0x000000002700720c */ /* 0x000fe20003f04070 */
[----:B------:R-:W-:Y:S01]  /*ba40*/  @!P5 IMAD.IADD R2, R2, 0x1, -R39 ;  /* 0x000000010202d824 */ /* 0x000fe200078e0a27 */
[----:B------:R-:W-:Y:S01]  /*ba50*/  IABS R27, R52 ;  /* 0x00000034001b7213 */ /* 0x000fe20000000000 */
[----:B------:R-:W-:Y:S01]  /*ba60*/  IMAD.HI.U32 R38, R51, R34, RZ ;  /* 0x0000002233267227 */ /* 0x000fe200078e00ff */
[----:B------:R1:W-:Y:S02]  /*ba70*/  STL [R1+0xc8], R4 ;  /* 0x0000c80401007387 */ /* 0x0003e40000100800 */
[----:B------:R-:W-:Y:S01]  /*ba80*/  ISETP.GT.U32.AND P5, PT, R39, R2, PT ;  /* 0x000000022700720c */ /* 0x000fe20003fa4070 */
[----:B------:R-:W-:-:S04]  /*ba90*/  IMAD.HI.U32 R26, R51, R27, RZ ;  /* 0x0000001b331a7227 */ /* 0x000fc800078e00ff */
[----:B------:R-:W-:Y:S02]  /*baa0*/  IMAD.MOV R38, RZ, RZ, -R38 ;  /* 0x000000ffff267224 */ /* 0x000fe400078e0a26 */
[----:B------:R-:W-:Y:S01]  /*bab0*/  @!P3 IMAD.IADD R36, R36, 0x1, -R39 ;  /* 0x000000012424b824 */ /* 0x000fe200078e0a27 */
[----:B------:R-:W-:Y:S01]  /*bac0*/  ISETP.GE.AND P3, PT, R54, RZ, PT ;  /* 0x000000ff3600720c */ /* 0x000fe20003f66270 */
[----:B-1----:R-:W-:Y:S02]  /*bad0*/  IMAD.MOV.U32 R4, RZ, RZ, R35 ;  /* 0x000000ffff047224 */ /* 0x002fe400078e0023 */
[----:B------:R-:W-:Y:S02]  /*bae0*/  IMAD.MOV R26, RZ, RZ, -R26 ;  /* 0x000000ffff1a7224 */ /* 0x000fe400078e0a1a */
[----:B------:R-:W-:Y:S02]  /*baf0*/  @!P4 IMAD.MOV R4, RZ, RZ, -R4 ;  /* 0x000000ffff04c224 */ /* 0x000fe400078e0a04 */
[----:B------:R-:W-:-:S02]  /*bb00*/  IMAD R34, R39, R38, R34 ;  /* 0x0000002627227224 */ /* 0x000fc400078e0222 */
[--C-:B------:R-:W-:Y:S01]  /*bb10*/  @!P2 IMAD.IADD R37, R37, 0x1, -R39.reuse ;  /* 0x000000012525a824 */ /* 0x100fe200078e0a27 */
[C---:B------:R-:W-:Y:S01]  /*bb20*/  ISETP.GT.U32.AND P2, PT, R39.reuse, R36, PT ;  /* 0x000000242700720c */ /* 0x040fe20003f44070 */
[----:B------:R-:W-:Y:S01]  /*bb30*/  @!P0 IMAD.IADD R0, R0, 0x1, -R39 ;  /* 0x0000000100008824 */ /* 0x000fe200078e0a27 */
[----:B------:R1:W-:Y:S01]  /*bb40*/  STL [R1+0xd8], R4 ;  /* 0x0000d80401007387 */ /* 0x0003e20000100800 */
[C---:B------:R-:W-:Y:S01]  /*bb50*/  IMAD R27, R39.reuse, R26, R27 ;  /* 0x0000001a271b7224 */ /* 0x040fe200078e021b */
[----:B------:R-:W-:Y:S01]  /*bb60*/  ISETP.GT.U32.AND P0, PT, R39, R34, PT ;  /* 0x000000222700720c */ /* 0x000fe20003f04070 */
[--C-:B------:R-:W-:Y:S01]  /*bb70*/  @!P5 IMAD.IADD R2, R2, 0x1, -R39.reuse ;  /* 0x000000010202d824 */ /* 0x100fe200078e0a27 */
[----:B------:R-:W-:Y:S01]  /*bb80*/  ISETP.GE.AND P5, PT, R53, RZ, PT ;  /* 0x000000ff3500720c */ /* 0x000fe20003fa6270 */
[----:B------:R-:W-:Y:S01]  /*bb90*/  VIADD R54, R3, 0x52 ;  /* 0x0000005203367836 */ /* 0x000fe20000000000 */
[----:B------:R-:W-:Y:S01]  /*bba0*/  ISETP.GT.U32.AND P4, PT, R39, R37, PT ;  /* 0x000000252700720c */ /* 0x000fe20003f84070 */
[----:B------:R-:W-:Y:S01]  /*bbb0*/  @!P1 IMAD.MOV R2, RZ, RZ, -R2 ;  /* 0x000000ffff029224 */ /* 0x000fe200078e0a02 */
[----:B------:R-:W-:Y:S01]  /*bbc0*/  ISETP.GE.AND P1, PT, R47, RZ, PT ;  /* 0x000000ff2f00720c */ /* 0x000fe20003f26270 */
[----:B------:R-:W-:Y:S01]  /*bbd0*/  VIADD R53, R3, 0x51 ;  /* 0x0000005103357836 */ /* 0x000fe20000000000 */
[----:B------:R-:W-:Y:S01]  /*bbe0*/  IABS R26, R54 ;  /* 0x00000036001a7213 */ /* 0x000fe20000000000 */
[----:B-1----:R-:W-:Y:S01]  /*bbf0*/  IMAD.MOV.U32 R4, RZ, RZ, R0 ;  /* 0x000000ffff047224 */ /* 0x002fe200078e0000 */
[----:B------:R1:W-:Y:S01]  /*bc00*/  STL [R1+0xdc], R2 ;  /* 0x0000dc0201007387 */ /* 0x0003e20000100800 */
[--C-:B------:R-:W-:Y:S01]  /*bc10*/  @!P2 IMAD.IADD R36, R36, 0x1, -R39.reuse ;  /* 0x000000012424a824 */ /* 0x100fe200078e0a27 */
[----:B------:R-:W-:Y:S01]  /*bc20*/  ISETP.GE.AND P2, PT, R52, RZ, PT ;  /* 0x000000ff3400720c */ /* 0x000fe20003f46270 */
[----:B------:R-:W-:Y:S01]  /*bc30*/  @!P6 IMAD.MOV R4, RZ, RZ, -R4 ;  /* 0x000000ffff04e224 */ /* 0x000fe200078e0a04 */
[----:B------:R-:W-:Y:S01]  /*bc40*/  ISETP.GT.U32.AND P6, PT, R39, R27, PT ;  /* 0x0000001b2700720c */ /* 0x000fe20003fc4070 */
[----:B------:R-:W-:Y:S01]  /*bc50*/  @!P0 IMAD.IADD R34, R34, 0x1, -R39 ;  /* 0x0000000122228824 */ /* 0x000fe200078e0a27 */
[----:B------:R-:W-:Y:S01]  /*bc60*/  ISETP.GE.AND P0, PT, R53, RZ, PT ;  /* 0x000000ff3500720c */ /* 0x000fe20003f06270 */
[----:B------:R-:W-:Y:S01]  /*bc70*/  IMAD.MOV.U32 R5, RZ, RZ, R36 ;  /* 0x000000ffff057224 */ /* 0x000fe200078e0024 */
[----:B------:R2:W-:Y:S01]  /*bc80*/  STL [R1+0xe4], R4 ;  /* 0x0000e40401007387 */ /* 0x0005e20000100800 */
[----:B------:R-:W-:Y:S01]  /*bc90*/  IMAD.HI.U32 R38, R51, R26, RZ ;  /* 0x0000001a33267227 */ /* 0x000fe200078e00ff */
[----:B-1----:R-:W-:-:S03]  /*bca0*/  IABS R2, R53 ;  /* 0x0000003500027213 */ /* 0x002fc60000000000 */
[----:B------:R-:W-:Y:S01]  /*bcb0*/  @!P5 IMAD.MOV R5, RZ, RZ, -R5 ;  /* 0x000000ffff05d224 */ /* 0x000fe200078e0a05 */
[----:B------:R-:W-:Y:S01]  /*bcc0*/  ISETP.GT.U32.AND P5, PT, R39, R34, PT ;  /* 0x000000222700720c */ /* 0x000fe20003fa4070 */
[----:B------:R-:W-:-:S03]  /*bcd0*/  IMAD.HI.U32 R35, R51, R2, RZ ;  /* 0x0000000233237227 */ /* 0x000fc600078e00ff */
[----:B------:R1:W-:Y:S01]  /*bce0*/  STL [R1+0x240], R5 ;  /* 0x0002400501007387 */ /* 0x0003e20000100800 */
[--C-:B------:R-:W-:Y:S02]  /*bcf0*/  @!P6 IMAD.IADD R27, R27, 0x1, -R39.reuse ;  /* 0x000000011b1be824 */ /* 0x100fe400078e0a27 */
[----:B------:R-:W-:Y:S02]  /*bd00*/  IMAD.MOV R36, RZ, RZ, -R38 ;  /* 0x000000ffff247224 */ /* 0x000fe400078e0a26 */
[----:B------:R-:W-:Y:S01]  /*bd10*/  @!P4 IMAD.IADD R37, R37, 0x1, -R39 ;  /* 0x000000012525c824 */ /* 0x000fe200078e0a27 */
[----:B------:R-:W-:Y:S01]  /*bd20*/  ISETP.GT.U32.AND P6, PT, R39, R27, PT ;  /* 0x0000001b2700720c */ /* 0x000fe20003fc4070 */
[----:B------:R-:W-:Y:S01]  /*bd30*/  IMAD.MOV R35, RZ, RZ, -R35 ;  /* 0x000000ffff237224 */ /* 0x000fe200078e0a23 */
[----:B------:R-:W-:Y:S01]  /*bd40*/  ISETP.GE.AND P4, PT, R54, RZ, PT ;  /* 0x000000ff3600720c */ /* 0x000fe20003f86270 */
[----:B------:R-:W-:Y:S02]  /*bd50*/  VIADD R54, R3, 0x50 ;  /* 0x0000005003367836 */ /* 0x000fe40000000000 */
[----:B------:R-:W-:-:S02]  /*bd60*/  IMAD R26, R39, R36, R26 ;  /* 0x00000024271a7224 */ /* 0x000fc400078e021a */
[C---:B------:R-:W-:Y:S01]  /*bd70*/  IMAD R2, R39.reuse, R35, R2 ;  /* 0x0000002327027224 */ /* 0x040fe200078e0202 */
[----:B------:R-:W-:Y:S01]  /*bd80*/  IABS R0, R54 ;  /* 0x0000003600007213 */ /* 0x000fe20000000000 */
[--C-:B------:R-:W-:Y:S01]  /*bd90*/  @!P5 IMAD.IADD R34, R34, 0x1, -R39.reuse ;  /* 0x000000012222d824 */ /* 0x100fe200078e0a27 */
[----:B------:R-:W-:Y:S01]  /*bda0*/  ISETP.GT.U32.AND P5, PT, R39, R26, PT ;  /* 0x0000001a2700720c */ /* 0x000fe20003fa4070 */
[----:B------:R-:W-:Y:S02]  /*bdb0*/  VIADD R53, R3, 0x4d ;  /* 0x0000004d03357836 */ /* 0x000fe40000000000 */
[----:B------:R-:W-:Y:S01]  /*bdc0*/  @!P6 IMAD.IADD R27, R27, 0x1, -R39 ;  /* 0x000000011b1be824 */ /* 0x000fe200078e0a27 */
[----:B------:R-:W-:Y:S01]  /*bdd0*/  ISETP.GT.U32.AND P6, PT, R39, R2, PT ;  /* 0x000000022700720c */ /* 0x000fe20003fc4070 */
[----:B------:R-:W-:-:S04]  /*bde0*/  IMAD.HI.U32 R40, R51, R0, RZ ;  /* 0x0000000033287227 */ /* 0x000fc800078e00ff */
[----:B------:R-:W-:Y:S02]  /*bdf0*/  IMAD.MOV R40, RZ, RZ, -R40 ;  /* 0x000000ffff287224 */ /* 0x000fe400078e0a28 */
[----:B--2---:R-:W-:Y:S01]  /*be00*/  IMAD.MOV.U32 R4, RZ, RZ, R37 ;  /* 0x000000ffff047224 */ /* 0x004fe200078e0025 */
[----:B------:R-:W-:Y:S01]  /*be10*/  IABS R37, R53 ;  /* 0x0000003500257213 */ /* 0x000fe20000000000 */
[C---:B------:R-:W-:Y:S02]  /*be20*/  IMAD R0, R39.reuse, R40, R0 ;  /* 0x0000002827007224 */ /* 0x040fe400078e0200 */
[--C-:B------:R-:W-:Y:S02]  /*be30*/  @!P5 IMAD.IADD R26, R26, 0x1, -R39.reuse ;  /* 0x000000011a1ad824 */ /* 0x100fe400078e0a27 */
[----:B------:R-:W-:Y:S01]  /*be40*/  @!P6 IMAD.IADD R2, R2, 0x1, -R39 ;  /* 0x000000010202e824 */ /* 0x000fe200078e0a27 */
[C---:B------:R-:W-:Y:S01]  /*be50*/  ISETP.GT.U32.AND P5, PT, R39.reuse, R0, PT ;  /* 0x000000002700720c */ /* 0x040fe20003fa4070 */
[----:B-1----:R-:W-:Y:S01]  /*be60*/  IMAD.MOV.U32 R5, RZ, RZ, R34 ;  /* 0x000000ffff057224 */ /* 0x002fe200078e0022 */
[----:B------:R-:W-:Y:S01]  /*be70*/  ISETP.GT.U32.AND P6, PT, R39, R26, PT ;  /* 0x0000001a2700720c */ /* 0x000fe20003fc4070 */
[----:B------:R-:W-:-:S02]  /*be80*/  VIADD R52, R3, 0x4e ;  /* 0x0000004e03347836 */ /* 0x000fc40000000000 */
[----:B------:R-:W-:Y:S01]  /*be90*/  @!P1 IMAD.MOV R5, RZ, RZ, -R5 ;  /* 0x000000ffff059224 */ /* 0x000fe200078e0a05 */
[----:B------:R-:W-:Y:S01]  /*bea0*/  ISETP.GT.U32.AND P1, PT, R39, R2, PT ;  /* 0x000000022700720c */ /* 0x000fe20003f24070 */
[----:B------:R-:W-:Y:S01]  /*beb0*/  @!P3 IMAD.MOV R4, RZ, RZ, -R4 ;  /* 0x000000ffff04b224 */ /* 0x000fe200078e0a04 */
[----:B------:R-:W-:Y:S01]  /*bec0*/  IABS R36, R52 ;  /* 0x0000003400247213 */ /* 0x000fe20000000000 */
[----:B------:R-:W-:Y:S01]  /*bed0*/  IMAD.HI.U32 R42, R51, R37, RZ ;  /* 0x00000025332a7227 */ /* 0x000fe200078e00ff */
[----:B------:R-:W-:Y:S02]  /*bee0*/  ISETP.GE.AND P3, PT, R54, RZ, PT ;  /* 0x000000ff3600720c */ /* 0x000fe40003f66270 */
[----:B------:R1:W-:Y:S01]  /*bef0*/  STL [R1+0x238], R4 ;  /* 0x0002380401007387 */ /* 0x0003e20000100800 */
[----:B------:R-:W-:Y:S02]  /*bf00*/  IMAD.MOV R42, RZ, RZ, -R42 ;  /* 0x000000ffff2a7224 */ /* 0x000fe400078e0a2a */
[--C-:B------:R-:W-:Y:S01]  /*bf10*/  @!P5 IMAD.IADD R0, R0, 0x1, -R39.reuse ;  /* 0x000000010000d824 */ /* 0x100fe200078e0a27 */
[----:B------:R2:W-:Y:S01]  /*bf20*/  STL [R1+0xd4], R5 ;  /* 0x0000d40501007387 */ /* 0x0005e20000100800 */
[----:B------:R-:W-:-:S02]  /*bf30*/  @!P6 IMAD.IADD R26, R26, 0x1, -R39 ;  /* 0x000000011a1ae824 */ /* 0x000fc400078e0a27 */
[----:B------:R-:W-:Y:S01]  /*bf40*/  VIADD R47, R3, 0x4f ;  /* 0x0000004f032f7836 */ /* 0x000fe20000000000 */
[----:B------:R-:W-:Y:S01]  /*bf50*/  ISETP.GT.U32.AND P5, PT, R39, R0, PT ;  /* 0x000000002700720c */ /* 0x000fe20003fa4070 */
[----:B------:R-:W-:-:S03]  /*bf60*/  IMAD.HI.U32 R41, R51, R36, RZ ;  /* 0x0000002433297227 */ /* 0x000fc600078e00ff */
[----:B------:R-:W-:Y:S01]  /*bf70*/  IABS R35, R47 ;  /* 0x0000002f00237213 */ /* 0x000fe20000000000 */
[----:B-1----:R-:W-:Y:S02]  /*bf80*/  IMAD.MOV.U32 R4, RZ, RZ, R27 ;  /* 0x000000ffff047224 */ /* 0x002fe400078e001b */
[----:B------:R-:W-:Y:S02]  /*bf90*/  IMAD R42, R39, R42, R37 ;  /* 0x0000002a272a7224 */ /* 0x000fe400078e0225 */
[----:B--2---:R-:W-:Y:S02]  /*bfa0*/  IMAD.MOV.U32 R5, RZ, RZ, R26 ;  /* 0x000000ffff057224 */ /* 0x004fe400078e001a */
[----:B------:R-:W-:Y:S02]  /*bfb0*/  IMAD.MOV R41, RZ, RZ, -R41 ;  /* 0x000000ffff297224 */ /* 0x000fe400078e0a29 */
[----:B------:R-:W-:Y:S01]  /*bfc0*/  @!P2 IMAD.MOV R4, RZ, RZ, -R4 ;  /* 0x000000ffff04a224 */ /* 0x000fe200078e0a04 */
[----:B------:R-:W-:Y:S01]  /*bfd0*/  ISETP.GE.AND P2, PT, R47, RZ, PT ;  /* 0x000000ff2f00720c */ /* 0x000fe20003f46270 */
[----:B------:R-:W-:-:S02]  /*bfe0*/  @!P1 IMAD.IADD R2, R2, 0x1, -R39 ;  /* 0x0000000102029824 */ /* 0x000fc400078e0a27 */
[----:B------:R-:W-:Y:S01]  /*bff0*/  @!P4 IMAD.MOV R5, RZ, RZ, -R5 ;  /* 0x000000ffff05c224 */ /* 0x000fe200078e0a05 */
[C---:B------:R-:W-:Y:S01]  /*c000*/  ISETP.GT.U32.AND P4, PT, R39.reuse, R42, PT ;  /* 0x0000002a2700720c */ /* 0x040fe20003f84070 */
[----:B------:R-:W-:Y:S01]  /*c010*/  IMAD R36, R39, R41, R36 ;  /* 0x0000002927247224 */ /* 0x000fe200078e0224 */
[----:B------:R1:W-:Y:S01]  /*c020*/  STL [R1+0xcc], R4 ;  /* 0x0000cc0401007387 */ /* 0x0003e20000100800 */
[----:B------:R-:W-:-:S03]  /*c030*/  IMAD.HI.U32 R40, R51, R35, RZ ;  /* 0x0000002333287227 */ /* 0x000fc600078e00ff */
[----:B------:R-:W-:Y:S01]  /*c040*/  ISETP.GT.U32.AND P1, PT, R39, R36, PT ;  /* 0x000000242700720c */ /* 0x000fe20003f24070 */
[C---:B------:R-:W-:Y:S01]  /*c050*/  VIADD R54, R3.reuse, 0x4c ;  /* 0x0000004c03367836 */ /* 0x040fe20000000000 */
[----:B------:R-:W-:Y:S01]  /*c060*/  STL [R1+0xc4], R5 ;  /* 0x0000c40501007387 */ /* 0x000fe20000100800 */
[----:B------:R-:W-:Y:S02]  /*c070*/  IMAD.MOV R40, RZ, RZ, -R40 ;  /* 0x000000ffff287224 */ /* 0x000fe400078e0a28 */
[----:B------:R-:W-:Y:S01]  /*c080*/  @!P5 IMAD.IADD R0, R0, 0x1, -R39 ;  /* 0x000000010000d824 */ /* 0x000fe200078e0a27 */
[----:B------:R-:W-:Y:S01]  /*c090*/  IABS R38, R54 ;  /* 0x0000003600267213 */ /* 0x000fe20000000000 */
[----:B-1----:R-:W-:Y:S02]  /*c0a0*/  IMAD.MOV.U32 R4, RZ, RZ, R2 ;  /* 0x000000ffff047224 */ /* 0x002fe400078e0002 */
[----:B------:R-:W-:Y:S02]  /*c0b0*/  VIADD R47, R3, 0x4a ;  /* 0x0000004a032f7836 */ /* 0x000fe40000000000 */
[----:B------:R-:W-:Y:S01]  /*c0c0*/  @!P0 IMAD.MOV R4, RZ, RZ, -R4 ;  /* 0x000000ffff048224 */ /* 0x000fe200078e0a04 */
[----:B------:R-:W-:Y:S01]  /*c0d0*/  ISETP.GE.AND P0, PT, R52, RZ, PT ;  /* 0x000000ff3400720c */ /* 0x000fe20003f06270 */
[----:B------:R-:W-:Y:S01]  /*c0e0*/  IMAD R35, R39, R40, R35 ;  /* 0x0000002827237224 */ /* 0x000fe200078e0223 */
[----:B------:R-:W-:Y:S01]  /*c0f0*/  IABS R26, R47 ;  /* 0x0000002f001a7213 */ /* 0x000fe20000000000 */
[----:B------:R-:W-:Y:S01]  /*c100*/  VIADD R46, R3, 0x4b ;  /* 0x0000004b032e7836 */ /* 0x000fe20000000000 */
[----:B------:R1:W-:Y:S01]  /*c110*/  STL [R1+0xc0], R4 ;  /* 0x0000c00401007387 */ /* 0x0003e20000100800 */
[----:B------:R-:W-:Y:S01]  /*c120*/  @!P4 IMAD.IADD R42, R42, 0x1, -R39 ;  /* 0x000000012a2ac824 */ /* 0x000fe200078e0a27 */
[----:B------:R-:W-:Y:S01]  /*c130*/  ISETP.GT.U32.AND P6, PT, R39, R35, PT ;  /* 0x000000232700720c */ /* 0x000fe20003fc4070 */
[----:B------:R-:W-:Y:S01]  /*c140*/  IMAD.HI.U32 R43, R51, R38, RZ ;  /* 0x00000026332b7227 */ /* 0x000fe200078e00ff */
[----:B------:R-:W-:-:S03]  /*c150*/  IABS R27, R46 ;  /* 0x0000002e001b7213 */ /* 0x000fc60000000000 */
[----:B------:R-:W-:Y:S02]  /*c160*/  IMAD.MOV R43, RZ, RZ, -R43 ;  /* 0x000000ffff2b7224 */ /* 0x000fe400078e0a2b */
[----:B------:R-:W-:Y:S02]  /*c170*/  @!P1 IMAD.IADD R36, R36, 0x1, -R39 ;  /* 0x0000000124249824 */ /* 0x000fe400078e0a27 */
[----:B-1----:R-:W-:Y:S02]  /*c180*/  IMAD.MOV.U32 R4, RZ, RZ, R0 ;  /* 0x000000ffff047224 */ /* 0x002fe400078e0000 */
[----:B------:R-:W-:Y:S01]  /*c190*/  IMAD.HI.U32 R0, R51, R26, RZ ;  /* 0x0000001a33007227 */ /* 0x000fe200078e00ff */
[----:B------:R-:W-:-:S03]  /*c1a0*/  ISETP.GT.U32.AND P4, PT, R39, R36, PT ;  /* 0x000000242700720c */ /* 0x000fc60003f84070 */
[----:B------:R-:W-:Y:S01]  /*c1b0*/  @!P3 IMAD.MOV R4, RZ, RZ, -R4 ;  /* 0x000000ffff04b224 */ /* 0x000fe200078e0a04 */
[C---:B------:R-:W-:Y:S01]  /*c1c0*/  ISETP.GT.U32.AND P3, PT, R39.reuse, R42, PT ;  /* 0x0000002a2700720c */ /* 0x040fe20003f64070 */
[----:B------:R-:W-:Y:S02]  /*c1d0*/  IMAD.MOV.U32 R2, RZ, RZ, R27 ;  /* 0x000000ffff027224 */ /* 0x000fe400078e001b */
[----:B------:R-:W-:Y:S01]  /*c1e0*/  IMAD R38, R39, R43, R38 ;  /* 0x0000002b27267224 */ /* 0x000fe200078e0226 */
[----:B------:R1:W-:Y:S01]  /*c1f0*/  STL [R1+0xbc], R4 ;  /* 0x0000bc0401007387 */ /* 0x0003e20000100800 */
[----:B------:R-:W-:Y:S02]  /*c200*/  IMAD.MOV R0, RZ, RZ, -R0 ;  /* 0x000000ffff007224 */ /* 0x000fe400078e0a00 */
[----:B------:R-:W-:Y:S01]  /*c210*/  IMAD.HI.U32 R27, R51, R2, RZ ;  /* 0x00000002331b7227 */ /* 0x000fe200078e00ff */
[----:B------:R-:W-:-:S03]  /*c220*/  ISETP.GT.U32.AND P5, PT, R39, R38, PT ;  /* 0x000000262700720c */ /* 0x000fc60003fa4070 */
[----:B------:R-:W-:Y:S02]  /*c230*/  IMAD R0, R39, R0, R26 ;  /* 0x0000000027007224 */ /* 0x000fe400078e021a */
[----:B------:R-:W-:Y:S01]  /*c240*/  @!P6 IMAD.IADD R35, R35, 0x1, -R39 ;  /* 0x000000012323e824 */ /* 0x000fe200078e0a27 */
[----:B------:R-:W-:Y:S01]  /*c250*/  ISETP.GE.AND P6, PT, R53, RZ, PT ;  /* 0x000000ff3500720c */ /* 0x000fe20003fc6270 */
[----:B------:R-:W-:Y:S02]  /*c260*/  IMAD.MOV R27, RZ, RZ, -R27 ;  /* 0x000000ffff1b7224 */ /* 0x000fe400078e0a1b */
[--C-:B------:R-:W-:Y:S01]  /*c270*/  @!P3 IMAD.IADD R42, R42, 0x1, -R39.reuse ;  /* 0x000000012a2ab824 */ /* 0x100fe200078e0a27 */
[C---:B------:R-:W-:Y:S01]  /*c280*/  ISETP.GT.U32.AND P3, PT, R39.reuse, R0, PT ;  /* 0x000000002700720c */ /* 0x040fe20003f64070 */
[C---:B------:R-:W-:Y:S01]  /*c290*/  IMAD R2, R39.reuse, R27, R2 ;  /* 0x0000001b27027224 */ /* 0x040fe200078e0202 */
[----:B------:R-:W-:Y:S01]  /*c2a0*/  ISETP.GT.U32.AND P1, PT, R39, R35, PT ;  /* 0x000000232700720c */ /* 0x000fe20003f24070 */
[----:B------:R-:W-:-:S02]  /*c2b0*/  @!P4 IMAD.IADD R36, R36, 0x1, -R39 ;  /* 0x000000012424c824 */ /* 0x000fc400078e0a27 */
[----:B------:R-:W-:Y:S01]  /*c2c0*/  VIADD R52, R3, 0x49 ;  /* 0x0000004903347836 */ /* 0x000fe20000000000 */
[----:B------:R-:W-:Y:S01]  /*c2d0*/  ISETP.GT.U32.AND P4, PT, R39, R2, PT ;  /* 0x000000022700720c */ /* 0x000fe20003f84070 */
[--C-:B------:R-:W-:Y:S02]  /*c2e0*/  @!P5 IMAD.IADD R38, R38, 0x1, -R39.reuse ;  /* 0x000000012626d824 */ /* 0x100fe400078e0a27 */
[----:B------:R-:W-:Y:S01]  /*c2f0*/  VIADD R53, R3, 0x48 ;  /* 0x0000004803357836 */ /* 0x000fe20000000000 */
[----:B------:R-:W-:Y:S01]  /*c300*/  IABS R37, R52 ;  /* 0x0000003400257213 */ /* 0x000fe20000000000 */
[----:B------:R-:W-:Y:S01]  /*c310*/  IMAD.MOV.U32 R6, RZ, RZ, R36 ;  /* 0x000000ffff067224 */ /* 0x000fe200078e0024 */
[----:B------:R-:W-:Y:S01]  /*c320*/  ISETP.GT.U32.AND P5, PT, R39, R38, PT ;  /* 0x000000262700720c */ /* 0x000fe20003fa4070 */
[--C-:B------:R-:W-:Y:S01]  /*c330*/  @!P3 IMAD.IADD R0, R0, 0x1, -R39.reuse ;  /* 0x000000010000b824 */ /* 0x100fe200078e0a27 */
[----:B------:R-:W-:Y:S01]  /*c340*/  IABS R34, R53 ;  /* 0x0000003500227213 */ /* 0x000fe20000000000 */
[----:B------:R-:W-:Y:S01]  /*c350*/  @!P1 IMAD.IADD R35, R35, 0x1, -R39 ;  /* 0x0000000123239824 */ /* 0x000fe200078e0a27 */
[----:B------:R-:W-:Y:S01]  /*c360*/  ISETP.GE.AND P1, PT, R54, RZ, PT ;  /* 0x000000ff3600720c */ /* 0x000fe20003f26270 */
[----:B------:R-:W-:Y:S01]  /*c370*/  IMAD.HI.U32 R27, R51, R37, RZ ;  /* 0x00000025331b7227 */ /* 0x000fe200078e00ff */
[----:B------:R-:W-:-:S03]  /*c380*/  ISETP.GT.U32.AND P3, PT, R39, R0, PT ;  /* 0x000000002700720c */ /* 0x000fc60003f64070 */
[----:B------:R-:W-:Y:S01]  /*c390*/  @!P4 IMAD.IADD R2, R2, 0x1, -R39 ;  /* 0x000000010202c824 */ /* 0x000fe200078e0a27 */
[----:B------:R-:W-:Y:S01]  /*c3a0*/  ISETP.GE.AND P4, PT, R47, RZ, PT ;  /* 0x000000ff2f00720c */ /* 0x000fe20003f86270 */
[----:B-1----:R-:W-:Y:S02]  /*c3b0*/  IMAD.MOV.U32 R4, RZ, RZ, R35 ;  /* 0x000000ffff047224 */ /* 0x002fe400078e0023 */
[----:B------:R-:W-:Y:S02]  /*c3c0*/  IMAD.MOV R27, RZ, RZ, -R27 ;  /* 0x000000ffff1b7224 */ /* 0x000fe400078e0a1b */
[----:B------:R-:W-:-:S04]  /*c3d0*/  IMAD.HI.U32 R40, R51, R34, RZ ;  /* 0x0000002233287227 */ /* 0x000fc800078e00ff */
[----:B------:R-:W-:Y:S01]  /*c3e0*/  @!P2 IMAD.MOV R4, RZ, RZ, -R4 ;  /* 0x000000ffff04a224 */ /* 0x000fe200078e0a04 */
[C---:B------:R-:W-:Y:S01]  /*c3f0*/  ISETP.GT.U32.AND P2, PT, R39.reuse, R2, PT ;  /* 0x000000022700720c */ /* 0x040fe20003f44070 */
[C---:B------:R-:W-:Y:S02]  /*c400*/  IMAD R37, R39.reuse, R27, R37 ;  /* 0x0000001b27257224 */ /* 0x040fe400078e0225 */
[----:B------:R-:W-:Y:S01]  /*c410*/  IMAD.MOV R35, RZ, RZ, -R40 ;  /* 0x000000ffff237224 */ /* 0x000fe200078e0a28 */
[----:B------:R1:W-:Y:S01]  /*c420*/  STL [R1+0xb8], R4 ;  /* 0x0000b80401007387 */ /* 0x0003e20000100800 */
[----:B------:R-:W-:Y:S01]  /*c430*/  @!P5 IMAD.IADD R38, R38, 0x1, -R39 ;  /* 0x000000012626d824 */ /* 0x000fe200078e0a27 */
[----:B------:R-:W-:Y:S01]  /*c440*/  ISETP.GE.AND P5, PT, R46, RZ, PT ;  /* 0x000000ff2e00720c */ /* 0x000fe20003fa6270 */
[----:B------:R-:W-:Y:S01]  /*c450*/  @!P0 IMAD.MOV R6, RZ, RZ, -R6 ;  /* 0x000000ffff068224 */ /* 0x000fe200078e0a06 */
[C---:B------:R-:W-:Y:S01]  /*c460*/  ISETP.GT.U32.AND P0, PT, R39.reuse, R37, PT ;  /* 0x000000252700720c */ /* 0x040fe20003f04070 */
[----:B------:R-:W-:-:S02]  /*c470*/  IMAD R36, R39, R35, R34 ;  /* 0x0000002327247224 */ /* 0x000fc400078e0222 */
[--C-:B------:R-:W-:Y:S01]  /*c480*/  @!P3 IMAD.IADD R0, R0, 0x1, -R39.reuse ;  /* 0x000000010000b824 */ /* 0x100fe200078e0a27 */
[----:B------:R-:W-:Y:S01]  /*c490*/  STL [R1+0xb4], R6 ;  /* 0x0000b40601007387 */ /* 0x000fe20000100800 */
[----:B------:R-:W-:Y:S01]  /*c4a0*/  IMAD.MOV.U32 R5, RZ, RZ, R42 ;  /* 0x000000ffff057224 */ /* 0x000fe200078e002a */
[----:B------:R-:W-:Y:S01]  /*c4b0*/  ISETP.GT.U32.AND P3, PT, R39, R36, PT ;  /* 0x000000242700720c */ /* 0x000fe20003f64070 */
[C---:B------:R-:W-:Y:S02]  /*c4c0*/  VIADD R54, R3.reuse, 0x47 ;  /* 0x0000004703367836 */ /* 0x040fe40000000000 */
[----:B-1----:R-:W-:Y:S02]  /*c4d0*/  IMAD.MOV.U32 R4, RZ, RZ, R38 ;  /* 0x000000ffff047224 */ /* 0x002fe400078e0026 */
[----:B------:R-:W-:Y:S01]  /*c4e0*/  @!P2 IMAD.IADD R2, R2, 0x1, -R39 ;  /* 0x000000010202a824 */ /* 0x000fe200078e0a27 */
[----:B------:R-:W-:Y:S01]  /*c4f0*/  IABS R26, R54 ;  /* 0x00000036001a7213 */ /* 0x000fe20000000000 */
[----:B------:R-:W-:Y:S01]  /*c500*/  @!P6 IMAD.MOV R5, RZ, RZ, -R5 ;  /* 0x000000ffff05e224 */ /* 0x000fe200078e0a05 */
[----:B------:R-:W-:Y:S01]  /*c510*/  ISETP.GE.AND P2, PT, R54, RZ, PT ;  /* 0x000000ff3600720c */ /* 0x000fe20003f46270 */
[----:B------:R-:W-:Y:S01]  /*c520*/  @!P1 IMAD.MOV R4, RZ, RZ, -R4 ;  /* 0x000000ffff049224 */ /* 0x000fe200078e0a04 */
[----:B------:R-:W-:Y:S01]  /*c530*/  ISETP.GE.AND P6, PT, R52, RZ, PT ;  /* 0x000000ff3400720c */ /* 0x000fe20003fc6270 */
[----:B------:R-:W-:Y:S01]  /*c540*/  @!P5 IMAD.MOV R2, RZ, RZ, -R2 ;  /* 0x000000ffff02d224 */ /* 0x000fe200078e0a02 */
[----:B------:R-:W-:Y:S01]  /*c550*/  STL [R1+0xb0], R5 ;  /* 0x0000b00501007387 */ /* 0x000fe20000100800 */
[----:B------:R-:W-:Y:S01]  /*c560*/  VIADD R54, R3, 0x46 ;  /* 0x0000004603367836 */ /* 0x000fe20000000000 */
[----:B------:R-:W-:Y:S01]  /*c570*/  ISETP.GE.AND P1, PT, R53, RZ, PT ;  /* 0x000000ff3500720c */ /* 0x000fe20003f26270 */
[--C-:B------:R-:W-:Y:S01]  /*c580*/  @!P0 IMAD.IADD R37, R37, 0x1, -R39.reuse ;  /* 0x0000000125258824 */ /* 0x100fe200078e0a27 */
[----:B------:R1:W-:Y:S01]  /*c590*/  STL [R1+0xa4], R4 ;  /* 0x0000a40401007387 */ /* 0x0003e20000100800 */
[----:B------:R-:W-:Y:S01]  /*c5a0*/  @!P3 IMAD.IADD R36, R36, 0x1, -R39 ;  /* 0x000000012424b824 */ /* 0x000fe200078e0a27 */
[----:B------:R-:W-:Y:S01]  /*c5b0*/  ISETP.GE.AND P5, PT, R54, RZ, PT ;  /* 0x000000ff3600720c */ /* 0x000fe20003fa6270 */
[----:B------:R-:W-:Y:S01]  /*c5c0*/  IMAD.HI.U32 R27, R51, R26, RZ ;  /* 0x0000001a331b7227 */ /* 0x000fe200078e00ff */
[----:B------:R2:W-:Y:S01]  /*c5d0*/  STL [R1+0xac], R2 ;  /* 0x0000ac0201007387 */ /* 0x0005e20000100800 */
[----:B------:R-:W-:-:S02]  /*c5e0*/  ISETP.GT.U32.AND P0, PT, R39, R37, PT ;  /* 0x000000252700720c */ /* 0x000fc40003f04070 */
[C---:B------:R-:W-:Y:S01]  /*c5f0*/  ISETP.GT.U32.AND P3, PT, R39.reuse, R36, PT ;  /* 0x000000242700720c */ /* 0x040fe20003f64070 */
[----:B------:R-:W-:Y:S02]  /*c600*/  IMAD.MOV R27, RZ, RZ, -R27 ;  /* 0x000000ffff1b7224 */ /* 0x000fe400078e0a1b */
[----:B-1----:R-:W-:Y:S02]  /*c610*/  IMAD.MOV.U32 R4, RZ, RZ, R0 ;  /* 0x000000ffff047224 */ /* 0x002fe400078e0000 */
[----:B------:R-:W-:Y:S01]  /*c620*/  IMAD R26, R39, R27, R26 ;  /* 0x0000001b271a7224 */ /* 0x000fe200078e021a */
[----:B--2---:R-:W-:Y:S01]  /*c630*/  IABS R2, R54 ;  /* 0x0000003600027213 */ /* 0x004fe20000000000 */
[----:B------:R-:W-:Y:S02]  /*c640*/  VIADD R53, R3, 0x45 ;  /* 0x0000004503357836 */ /* 0x000fe40000000000 */
[----:B------:R-:W-:Y:S02]  /*c650*/  @!P4 IMAD.MOV R4, RZ, RZ, -R4 ;  /* 0x000000ffff04c224 */ /* 0x000fe400078e0a04 */
[----:B------:R-:W-:Y:S01]  /*c660*/  IMAD.HI.U32 R38, R51, R2, RZ ;  /* 0x0000000233267227 */ /* 0x000fe200078e00ff */
[----:B------:R-:W-:-:S02]  /*c670*/  IABS R0, R53 ;  /* 0x0000003500007213 */ /* 0x000fc40000000000 */
[----:B------:R1:W-:Y:S01]  /*c680*/  STL [R1+0x20c], R4 ;  /* 0x00020c0401007387 */ /* 0x0003e20000100800 */
[----:B------:R-:W-:Y:S01]  /*c690*/  IMAD.MOV R38, RZ, RZ, -R38 ;  /* 0x000000ffff267224 */ /* 0x000fe200078e0a26 */
[----:B------:R-:W-:Y:S01]  /*c6a0*/  ISETP.GE.AND P4, PT, R53, RZ, PT ;  /* 0x000000ff3500720c */ /* 0x000fe20003f86270 */
[--C-:B------:R-:W-:Y:S01]  /*c6b0*/  @!P0 IMAD.IADD R37, R37, 0x1, -R39.reuse ;  /* 0x0000000125258824 */ /* 0x100fe200078e0a27 */
[C---:B------:R-:W-:Y:S01]  /*c6c0*/  ISETP.GT.U32.AND P0, PT, R39.reuse, R26, PT ;  /* 0x0000001a2700720c */ /* 0x040fe20003f04070 */
[----:B------:R-:W-:Y:S02]  /*c6d0*/  IMAD R2, R39, R38, R2 ;  /* 0x0000002627027224 */ /* 0x000fe400078e0202 */
[----:B------:R-:W-:Y:S02]  /*c6e0*/  @!P3 IMAD.IADD R36, R36, 0x1, -R39 ;  /* 0x000000012424b824 */ /* 0x000fe400078e0a27 */
[----:B------:R-:W-:Y:S01]  /*c6f0*/  VIADD R54, R3, 0x44 ;  /* 0x0000004403367836 */ /* 0x000fe20000000000 */
[----:B------:R-:W-:Y:S01]  /*c700*/  ISETP.GT.U32.AND P3, PT, R39, R2, PT ;  /* 0x000000022700720c */ /* 0x000fe20003f64070 */
[----:B------:R-:W-:-:S02]  /*c710*/  VIADD R50, R3, 0x43 ;  /* 0x0000004303327836 */ /* 0x000fc40000000000 */
[----:B-1----:R-:W-:Y:S01]  /*c720*/  IMAD.MOV.U32 R4, RZ, RZ, R37 ;  /* 0x000000ffff047224 */ /* 0x002fe200078e0025 */
[----:B------:R-:W-:Y:S01]  /*c730*/  IABS R35, R54 ;  /* 0x0000003600237213 */ /* 0x000fe20000000000 */
[----:B------:R-:W-:Y:S01]  /*c740*/  IMAD.HI.U32 R42, R51, R0, RZ ;  /* 0x00000000332a7227 */ /* 0x000fe200078e00ff */
[----:B------:R-:W-:-:S03]  /*c750*/  IABS R27, R50 ;  /* 0x00000032001b7213 */ /* 0x000fc60000000000 */
[--C-:B------:R-:W-:Y:S01]  /*c760*/  @!P0 IMAD.IADD R26, R26, 0x1, -R39.reuse ;  /* 0x000000011a1a8824 */ /* 0x100fe200078e0a27 */
[----:B------:R-:W-:Y:S01]  /*c770*/  ISETP.GE.AND P0, PT, R54, RZ, PT ;  /* 0x000000ff3600720c */ /* 0x000fe20003f06270 */
[----:B------:R-:W-:Y:S02]  /*c780*/  @!P6 IMAD.MOV R4, RZ, RZ, -R4 ;  /* 0x000000ffff04e224 */ /* 0x000fe400078e0a04 */
[----:B------:R-:W-:Y:S01]  /*c790*/  @!P3 IMAD.IADD R2, R2, 0x1, -R39 ;  /* 0x000000010202b824 */ /* 0x000fe200078e0a27 */
[----:B------:R-:W-:Y:S01]  /*c7a0*/  ISETP.GT.U32.AND P6, PT, R39, R26, PT ;  /* 0x0000001a2700720c */ /* 0x000fe20003fc4070 */
[----:B------:R-:W-:Y:S01]  /*c7b0*/  VIADD R44, R3, 0x42 ;  /* 0x00000042032c7836 */ /* 0x000fe20000000000 */
[----:B------:R1:W-:Y:S01]  /*c7c0*/  STL [R1+0x9c], R4 ;  /* 0x00009c0401007387 */ /* 0x0003e20000100800 */
[----:B------:R-:W-:Y:S01]  /*c7d0*/  IMAD.HI.U32 R41, R51, R35, RZ ;  /* 0x0000002333297227 */ /* 0x000fe200078e00ff */
[----:B------:R-:W-:Y:S02]  /*c7e0*/  ISETP.GT.U32.AND P3, PT, R39, R2, PT ;  /* 0x000000022700720c */ /* 0x000fe40003f64070 */
[----:B------:R-:W-:Y:S01]  /*c7f0*/  IABS R34, R44 ;  /* 0x0000002c00227213 */ /* 0x000fe20000000000 */
[----:B------:R-:W-:-:S02]  /*c800*/  IMAD.MOV R42, RZ, RZ, -R42 ;  /* 0x000000ffff2a7224 */ /* 0x000fc400078e0a2a */
[----:B------:R-:W-:-:S04]  /*c810*/  IMAD.HI.U32 R40, R51, R27, RZ ;  /* 0x0000001b33287227 */ /* 0x000fc800078e00ff */
[----:B------:R-:W-:Y:S02]  /*c820*/  IMAD.MOV R41, RZ, RZ, -R41 ;  /* 0x000000ffff297224 */ /* 0x000fe400078e0a29 */
[----:B------:R-:W-:Y:S02]  /*c830*/  IMAD R0, R39, R42, R0 ;  /* 0x0000002a27007224 */ /* 0x000fe400078e0200 */
[----:B------:R-:W-:Y:S02]  /*c840*/  VIADD R54, R3, 0x41 ;  /* 0x0000004103367836 */ /* 0x000fe40000000000 */
[----:B-1----:R-:W-:Y:S02]  /*c850*/  IMAD.MOV.U32 R4, RZ, RZ, R36 ;  /* 0x000000ffff047224 */ /* 0x002fe400078e0024 */
[----:B------:R-:W-:Y:S01]  /*c860*/  IMAD.MOV R40, RZ, RZ, -R40 ;  /* 0x000000ffff287224 */ /* 0x000fe200078e0a28 */
[----:B------:R-:W-:Y:S01]  /*c870*/  IABS R42, R54 ;  /* 0x00000036002a7213 */ /* 0x000fe20000000000 */
[----:B------:R-:W-:-:S02]  /*c880*/  IMAD R35, R39, R41, R35 ;  /* 0x0000002927237224 */ /* 0x000fc400078e0223 */
[----:B------:R-:W-:Y:S01]  /*c890*/  @!P1 IMAD.MOV R4, RZ, RZ, -R4 ;  /* 0x000000ffff049224 */ /* 0x000fe200078e0a04 */
[----:B------:R-:W-:Y:S01]  /*c8a0*/  ISETP.GT.U32.AND P1, PT, R39, R0, PT ;  /* 0x000000002700720c */ /* 0x000fe20003f24070 */
[----:B------:R-:W-:-:S03]  /*c8b0*/  IMAD.HI.U32 R38, R51, R34, RZ ;  /* 0x0000002233267227 */ /* 0x000fc600078e00ff */
[----:B------:R1:W-:Y:S01]  /*c8c0*/  STL [R1+0x94], R4 ;  /* 0x0000940401007387 */ /* 0x0003e20000100800 */
[C---:B------:R-:W-:Y:S02]  /*c8d0*/  IMAD R27, R39.reuse, R40, R27 ;  /* 0x00000028271b7224 */ /* 0x040fe400078e021b */
[----:B------:R-:W-:Y:S01]  /*c8e0*/  @!P6 IMAD.IADD R26, R26, 0x1, -R39 ;  /* 0x000000011a1ae824 */ /* 0x000fe200078e0a27 */
[----:B------:R-:W-:Y:S01]  /*c8f0*/  ISETP.GT.U32.AND P6, PT, R39, R35, PT ;  /* 0x000000232700720c */ /* 0x000fe20003fc4070 */
[----:B------:R-:W-:Y:S02]  /*c900*/  IMAD.MOV R38, RZ, RZ, -R38 ;  /* 0x000000ffff267224 */ /* 0x000fe400078e0a26 */
[----:B------:R-:W-:-:S04]  /*c910*/  IMAD.HI.U32 R43, R51, R42, RZ ;  /* 0x0000002a332b7227 */ /* 0x000fc800078e00ff */
[----:B------:R-:W-:Y:S01]  /*c920*/  @!P3 IMAD.IADD R2, R2, 0x1, -R39 ;  /* 0x000000010202b824 */ /* 0x000fe200078e0a27 */
[C---:B------:R-:W-:Y:S01]  /*c930*/  ISETP.GT.U32.AND P3, PT, R39.reuse, R27, PT ;  /* 0x0000001b2700720c */ /* 0x040fe20003f64070 */
[----:B------:R-:W-:Y:S02]  /*c940*/  IMAD R34, R39, R38, R34 ;  /* 0x0000002627227224 */ /* 0x000fe400078e0222 */
[----:B------:R-:W-:Y:S02]  /*c950*/  VIADD R45, R3, 0x40 ;  /* 0x00000040032d7836 */ /* 0x000fe40000000000 */
[----:B------:R-:W-:Y:S02]  /*c960*/  IMAD.MOV R43, RZ, RZ, -R43 ;  /* 0x000000ffff2b7224 */ /* 0x000fe400078e0a2b */
[--C-:B------:R-:W-:Y:S01]  /*c970*/  @!P1 IMAD.IADD R0, R0, 0x1, -R39.reuse ;  /* 0x0000000100009824 */ /* 0x100fe200078e0a27 */
[----:B------:R-:W-:Y:S01]  /*c980*/  IABS R40, R45 ;  /* 0x0000002d00287213 */ /* 0x000fe20000000000 */
[C---:B------:R-:W-:Y:S01]  /*c990*/  IMAD R42, R39.reuse, R43, R42 ;  /* 0x0000002b272a7224 */ /* 0x040fe200078e022a */
[----:B------:R-:W-:Y:S01]  /*c9a0*/  ISETP.GT.U32.AND P1, PT, R39, R34, PT ;  /* 0x000000222700720c */ /* 0x000fe20003f24070 */
[----:B------:R-:W-:-:S02]  /*c9b0*/  @!P6 IMAD.IADD R35, R35, 0x1, -R39 ;  /* 0x000000012323e824 */ /* 0x000fc400078e0a27 */
[----:B------:R-:W-:Y:S01]  /*c9c0*/  IMAD.MOV.U32 R36, RZ, RZ, R40 ;  /* 0x000000ffff247224 */ /* 0x000fe200078e0028 */
[----:B------:R-:W-:Y:S01]  /*c9d0*/  ISETP.GT.U32.AND P6, PT, R39, R42, PT ;  /* 0x0000002a2700720c */ /* 0x000fe20003fc4070 */
[----:B------:R-:W-:Y:S01]  /*c9e0*/  @!P3 IMAD.IADD R27, R27, 0x1, -R39 ;  /* 0x000000011b1bb824 */ /* 0x000fe200078e0a27 */
[----:B------:R-:W-:Y:S01]  /*c9f0*/  ISETP.GT.U32.AND P3, PT, R39, R0, PT ;  /* 0x000000002700720c */ /* 0x000fe20003f64070 */
[----:B------:R-:W-:Y:S02]  /*ca00*/  VIADD R47, R3, 0x3e ;  /* 0x0000003e032f7836 */ /* 0x000fe40000000000 */
[----:B------:R-:W-:-:S03]  /*ca10*/  IMAD.HI.U32 R41, R51, R36, RZ ;  /* 0x0000002433297227 */ /* 0x000fc600078e00ff */
[----:B------:R-:W-:Y:S01]  /*ca20*/  IABS R38, R47 ;  /* 0x0000002f00267213 */ /* 0x000fe20000000000 */
[----:B-1----:R-:W-:Y:S02]  /*ca30*/  IMAD.MOV.U32 R4, RZ, RZ, R26 ;  /* 0x000000ffff047224 */ /* 0x002fe400078e001a */
[----:B------:R-:W-:Y:S02]  /*ca40*/  VIADD R46, R3, 0x3f ;  /* 0x0000003f032e7836 */ /* 0x000fe40000000000 */
[----:B------:R-:W-:Y:S02]  /*ca50*/  IMAD.MOV R41, RZ, RZ, -R41 ;  /* 0x000000ffff297224 */ /* 0x000fe400078e0a29 */
[--C-:B------:R-:W-:Y:S01]  /*ca60*/  @!P1 IMAD.IADD R34, R34, 0x1, -R39.reuse ;  /* 0x0000000122229824 */ /* 0x100fe200078e0a27 */
[----:B------:R-:W-:Y:S01]  /*ca70*/  IABS R37, R46 ;  /* 0x0000002e00257213 */ /* 0x000fe20000000000 */
[----:B------:R-:W-:Y:S01]  /*ca80*/  @!P2 IMAD.MOV R4, RZ, RZ, -R4 ;  /* 0x000000ffff04a224 */ /* 0x000fe200078e0a04 */
[C---:B------:R-:W-:Y:S01]  /*ca90*/  ISETP.GT.U32.AND P2, PT, R39.reuse, R27, PT ;  /* 0x0000001b2700720c */ /* 0x040fe20003f44070 */
[C---:B------:R-:W-:Y:S01]  /*caa0*/  IMAD R36, R39.reuse, R41, R36 ;  /* 0x0000002927247224 */ /* 0x040fe200078e0224 */
[C---:B------:R-:W-:Y:S01]  /*cab0*/  ISETP.GT.U32.AND P1, PT, R39.reuse, R35, PT ;  /* 0x000000232700720c */ /* 0x040fe20003f24070 */
[----:B------:R-:W-:Y:S01]  /*cac0*/  @!P6 IMAD.IADD R42, R42, 0x1, -R39 ;  /* 0x000000012a2ae824 */ /* 0x000fe200078e0a27 */
[----:B------:R1:W-:Y:S01]  /*cad0*/  STL [R1+0x88], R4 ;  /* 0x0000880401007387 */ /* 0x0003e20000100800 */
[----:B------:R-:W-:Y:S01]  /*cae0*/  ISETP.GT.U32.AND P6, PT, R39, R34, PT ;  /* 0x000000222700720c */ /* 0x000fe20003fc4070 */
[----:B------:R-:W-:-:S04]  /*caf0*/  IMAD.HI.U32 R43, R51, R38, RZ ;  /* 0x00000026332b7227 */ /* 0x000fc800078e00ff */
[----:B------:R-:W-:-:S04]  /*cb00*/  IMAD.HI.U32 R40, R51, R37, RZ ;  /* 0x0000002533287227 */ /* 0x000fc800078e00ff */
[----:B-1----:R-:W-:Y:S02]  /*cb10*/  IMAD.MOV.U32 R4, RZ, RZ, R2 ;  /* 0x000000ffff047224 */ /* 0x002fe400078e0002 */
[----:B------:R-:W-:Y:S01]  /*cb20*/  @!P3 IMAD.IADD R0, R0, 0x1, -R39 ;  /* 0x000000010000b824 */ /* 0x000fe200078e0a27 */
[C---:B------:R-:W-:Y:S01]  /*cb30*/  ISETP.GT.U32.AND P3, PT, R39.reuse, R36, PT ;  /* 0x000000242700720c */ /* 0x040fe20003f64070 */
[----:B------:R-:W-:Y:S02]  /*cb40*/  IMAD.MOV R43, RZ, RZ, -R43 ;  /* 0x000000ffff2b7224 */ /* 0x000fe400078e0a2b */
[----:B------:R-:W-:Y:S01]  /*cb50*/  @!P5 IMAD.MOV R4, RZ, RZ, -R4 ;  /* 0x000000ffff04d224 */ /* 0x000fe200078e0a04 */
[C---:B------:R-:W-:Y:S01]  /*cb60*/  ISETP.GT.U32.AND P5, PT, R39.reuse, R42, PT ;  /* 0x0000002a2700720c */ /* 0x040fe20003fa4070 */
[----:B------:R-:W-:Y:S02]  /*cb70*/  IMAD.MOV R40, RZ, RZ, -R40 ;  /* 0x000000ffff287224 */ /* 0x000fe400078e0a28 */
[C---:B------:R-:W-:Y:S01]  /*cb80*/  IMAD R38, R39.reuse, R43, R38 ;  /* 0x0000002b27267224 */ /* 0x040fe200078e0226 */
[----:B------:R1:W-:Y:S01]  /*cb90*/  STL [R1+0x84], R4 ;  /* 0x0000840401007387 */ /* 0x0003e20000100800 */
[----:B------:R-:W-:-:S02]  /*cba0*/  IMAD R37, R39, R40, R37 ;  /* 0x0000002827257224 */ /* 0x000fc400078e0225 */
[--C-:B------:R-:W-:Y:S01]  /*cbb0*/  @!P2 IMAD.IADD R27, R27, 0x1, -R39.reuse ;  /* 0x000000011b1ba824 */ /* 0x100fe200078e0a27 */
[----:B------:R-:W-:Y:S01]  /*cbc0*/  ISETP.GE.AND P2, PT, R50, RZ, PT ;  /* 0x000000ff3200720c */ /* 0x000fe20003f46270 */
[--C-:B------:R-:W-:Y:S01]  /*cbd0*/  @!P6 IMAD.IADD R34, R34, 0x1, -R39.reuse ;  /* 0x000000012222e824 */ /* 0x100fe200078e0a27 */
[----:B------:R-:W-:Y:S01]  /*cbe0*/  ISETP.GT.U32.AND P6, PT, R39, R38, PT ;  /* 0x000000262700720c */ /* 0x000fe20003fc4070 */
[--C-:B------:R-:W-:Y:S01]  /*cbf0*/  @!P1 IMAD.IADD R35, R35, 0x1, -R39.reuse ;  /* 0x0000000123239824 */ /* 0x100fe200078e0a27 */
[----:B------:R-:W-:Y:S01]  /*cc00*/  ISETP.GT.U32.AND P1, PT, R39, R37, PT ;  /* 0x000000252700720c */ /* 0x000fe20003f24070 */
[C---:B------:R-:W-:Y:S02]  /*cc10*/  VIADD R52, R3.reuse, 0x3d ;  /* 0x0000003d03347836 */ /* 0x040fe40000000000 */
[----:B------:R-:W-:Y:S02]  /*cc20*/  VIADD R53, R3, 0x3c ;  /* 0x0000003c03357836 */ /* 0x000fe40000000000 */
[--C-:B------:R-:W-:Y:S01]  /*cc30*/  @!P3 IMAD.IADD R36, R36, 0x1, -R39.reuse ;  /* 0x000000012424b824 */ /* 0x100fe200078e0a27 */
[----:B------:R-:W-:Y:S01]  /*cc40*/  IABS R2, R52 ;  /* 0x0000003400027213 */ /* 0x000fe20000000000 */
[----:B------:R-:W-:Y:S01]  /*cc50*/  @!P4 IMAD.MOV R0, RZ, RZ, -R0 ;  /* 0x000000ffff00c224 */ /* 0x000fe200078e0a00 */
[----:B------:R-:W-:Y:S01]  /*cc60*/  IABS R26, R53 ;  /* 0x00000035001a7213 */ /* 0x000fe20000000000 */
[----:B------:R-:W-:Y:S01]  /*cc70*/  @!P5 IMAD.IADD R42, R42, 0x1, -R39 ;  /* 0x000000012a2ad824 */ /* 0x000fe200078e0a27 */
[----:B------:R-:W-:Y:S01]  /*cc80*/  ISETP.GE.AND P5, PT, R44, RZ, PT ;  /* 0x000000ff2c00720c */ /* 0x000fe20003fa6270 */
[----:B-1----:R-:W-:Y:S01]  /*cc90*/  IMAD.MOV.U32 R4, RZ, RZ, R35 ;  /* 0x000000ffff047224 */ /* 0x002fe200078e0023 */
[----:B------:R-:W-:Y:S01]  /*cca0*/  ISETP.GT.U32.AND P4, PT, R39, R36, PT ;  /* 0x000000242700720c */ /* 0x000fe20003f84070 */
[----:B------:R1:W-:Y:S01]  /*ccb0*/  STL [R1+0x7c], R0 ;  /* 0x00007c0001007387 */ /* 0x0003e20000100800 */
[----:B------:R-:W-:Y:S01]  /*ccc0*/  ISETP.GE.AND P3, PT, R54, RZ, PT ;  /* 0x000000ff3600720c */ /* 0x000fe20003f66270 */
[----:B------:R-:W-:-:S02]  /*ccd0*/  @!P0 IMAD.MOV R4, RZ, RZ, -R4 ;  /* 0x000000ffff048224 */ /* 0x000fc400078e0a04 */
[----:B------:R-:W-:-:S03]  /*cce0*/  IMAD.HI.U32 R40, R51, R2, RZ ;  /* 0x0000000233287227 */ /* 0x000fc600078e00ff */
[----:B------:R2:W-:Y:S01]  /*ccf0*/  STL [R1+0x74], R4 ;  /* 0x0000740401007387 */ /* 0x0005e20000100800 */
[----:B------:R-:W-:-:S04]  /*cd00*/  IMAD.HI.U32 R41, R51, R26, RZ ;  /* 0x0000001a33297227 */ /* 0x000fc800078e00ff */
[----:B-1----:R-:W-:Y:S02]  /*cd10*/  IMAD.MOV.U32 R0, RZ, RZ, R27 ;  /* 0x000000ffff007224 */ /* 0x002fe400078e001b */
[--C-:B------:R-:W-:Y:S02]  /*cd20*/  @!P6 IMAD.IADD R38, R38, 0x1, -R39.reuse ;  /* 0x000000012626e824 */ /* 0x100fe400078e0a27 */
[----:B------:R-:W-:Y:S02]  /*cd30*/  @!P2 IMAD.MOV R0, RZ, RZ, -R0 ;  /* 0x000000ffff00a224 */ /* 0x000fe400078e0a00 */
[----:B------:R-:W-:Y:S01]  /*cd40*/  @!P1 IMAD.IADD R37, R37, 0x1, -R39 ;  /* 0x0000000125259824 */ /* 0x000fe200078e0a27 */
[----:B------:R-:W-:Y:S01]  /*cd50*/  ISETP.GE.AND P1, PT, R45, RZ, PT ;  /* 0x000000ff2d00720c */ /* 0x000fe20003f26270 */
[----:B------:R-:W-:Y:S01]  /*cd60*/  IMAD.MOV R40, RZ, RZ, -R40 ;  /* 0x000000ffff287224 */ /* 0x000fe200078e0a28 */
[C---:B------:R-:W-:Y:S01]  /*cd70*/  ISETP.GT.U32.AND P2, PT, R39.reuse, R38, PT ;  /* 0x000000262700720c */ /* 0x040fe20003f44070 */
[----:B------:R-:W-:Y:S01]  /*cd80*/  IMAD.MOV R41, RZ, RZ, -R41 ;  /* 0x000000ffff297224 */ /* 0x000fe200078e0a29 */
[----:B------:R1:W-:Y:S01]  /*cd90*/  STL [R1+0x70], R0 ;  /* 0x0000700001007387 */ /* 0x0003e20000100800 */
[----:B--2---:R-:W-:Y:S01]  /*cda0*/  IMAD.MOV.U32 R4, RZ, RZ, R34 ;  /* 0x000000ffff047224 */ /* 0x004fe200078e0022 */
[----:B------:R-:W-:Y:S01]  /*cdb0*/  ISETP.GT.U32.AND P0, PT, R39, R37, PT ;  /* 0x000000252700720c */ /* 0x000fe20003f04070 */
[----:B------:R-:W-:-:S02]  /*cdc0*/  VIADD R54, R3, 0x3b ;  /* 0x0000003b03367836 */ /* 0x000fc40000000000 */
[C---:B------:R-:W-:Y:S02]  /*cdd0*/  IMAD R2, R39.reuse, R40, R2 ;  /* 0x0000002827027224 */ /* 0x040fe400078e0202 */
[C---:B------:R-:W-:Y:S01]  /*cde0*/  IMAD R26, R39.reuse, R41, R26 ;  /* 0x00000029271a7224 */ /* 0x040fe200078e021a */
[----:B------:R-:W-:Y:S01]  /*cdf0*/  IABS R43, R54 ;  /* 0x00000036002b7213 */ /* 0x000fe20000000000 */
[----:B------:R-:W-:Y:S01]  /*ce00*/  @!P5 IMAD.MOV R4, RZ, RZ, -R4 ;  /* 0x000000ffff04d224 */ /* 0x000fe200078e0a04 */
[C---:B------:R-:W-:Y:S01]  /*ce10*/  ISETP.GT.U32.AND P6, PT, R39.reuse, R2, PT ;  /* 0x000000022700720c */ /* 0x040fe20003fc4070 */
[----:B-1----:R-:W-:Y:S01]  /*ce20*/  IMAD.MOV.U32 R0, RZ, RZ, R42 ;  /* 0x000000ffff007224 */ /* 0x002fe200078e002a */
[----:B------:R-:W-:Y:S01]  /*ce30*/  ISETP.GE.AND P5, PT, R46, RZ, PT ;  /* 0x000000ff2e00720c */ /* 0x000fe20003fa6270 */
[----:B------:R-:W-:Y:S01]  /*ce40*/  @!P4 IMAD.IADD R36, R36, 0x1, -R39 ;  /* 0x000000012424c824 */ /* 0x000fe200078e0a27 */
[----:B------:R1:W-:Y:S01]  /*ce50*/  STL [R1+0x6c], R4 ;  /* 0x00006c0401007387 */ /* 0x0003e20000100800 */
[----:B------:R-:W-:Y:S01]  /*ce60*/  @!P3 IMAD.MOV R0, RZ, RZ, -R0 ;  /* 0x000000ffff00b224 */ /* 0x000fe200078e0a00 */
[----:B------:R-:W-:Y:S01]  /*ce70*/  ISETP.GT.U32.AND P3, PT, R39, R26, PT ;  /* 0x0000001a2700720c */ /* 0x000fe20003f64070 */
[----:B------:R-:W-:Y:S01]  /*ce80*/  IMAD.HI.U32 R27, R51, R43, RZ ;  /* 0x0000002b331b7227 */ /* 0x000fe200078e00ff */
[----:B------:R-:W-:-:S02]  /*ce90*/  ISETP.GE.AND P4, PT, R47, RZ, PT ;  /* 0x000000ff2f00720c */ /* 0x000fc40003f86270 */
[----:B------:R2:W-:Y:S01]  /*cea0*/  STL [R1+0x68], R0 ;  /* 0x0000680001007387 */ /* 0x0005e20000100800 */
[----:B------:R-:W-:Y:S02]  /*ceb0*/  IMAD.MOV R27, RZ, RZ, -R27 ;  /* 0x000000ffff1b7224 */ /* 0x000fe400078e0a1b */
[--C-:B------:R-:W-:Y:S01]  /*cec0*/  @!P2 IMAD.IADD R38, R38, 0x1, -R39.reuse ;  /* 0x000000012626a824 */ /* 0x100fe200078e0a27 */
[----:B------:R-:W-:Y:S01]  /*ced0*/  ISETP.GE.AND P2, PT, R53, RZ, PT ;  /* 0x000000ff3500720c */ /* 0x000fe20003f46270 */
[----:B-1----:R-:W-:Y:S02]  /*cee0*/  IMAD.MOV.U32 R4, RZ, RZ, R36 ;  /* 0x000000ffff047224 */ /* 0x002fe400078e0024 */
[----:B------:R-:W-:Y:S01]  /*cef0*/  @!P0 IMAD.IADD R37, R37, 0x1, -R39 ;  /* 0x0000000125258824 */ /* 0x000fe200078e0a27 */
[----:B------:R-:W-:Y:S01]  /*cf00*/  ISETP.GE.AND P0, PT, R52, RZ, PT ;  /* 0x000000ff3400720c */ /* 0x000fe20003f06270 */
[----:B------:R-:W-:Y:S02]  /*cf10*/  @!P1 IMAD.MOV R4, RZ, RZ, -R4 ;  /* 0x000000ffff049224 */ /* 0x000fe400078e0a04 */
[----:B------:R-:W-:-:S02]  /*cf20*/  IMAD R27, R39, R27, R43 ;  /* 0x0000001b271b7224 */ /* 0x000fc400078e022b */
[----:B--2---:R-:W-:Y:S01]  /*cf30*/  IMAD.MOV.U32 R0, RZ, RZ, R37 ;  /* 0x000000ffff007224 */ /* 0x004fe200078e0025 */
[----:B------:R1:W-:Y:S01]  /*cf40*/  STL [R1+0x64], R4 ;  /* 0x0000640401007387 */ /* 0x0003e20000100800 */
[--C-:B------:R-:W-:Y:S01]  /*cf50*/  @!P6 IMAD.IADD R2, R2, 0x1, -R39.reuse ;  /* 0x000000010202e824 */ /* 0x100fe200078e0a27 */
[----:B------:R-:W-:Y:S01]  /*cf60*/  ISETP.GE.AND P6, PT, R54, RZ, PT ;  /* 0x000000ff3600720c */ /* 0x000fe20003fc6270 */
[--C-:B------:R-:W-:Y:S02]  /*cf70*/  @!P3 IMAD.IADD R26, R26, 0x1, -R39.reuse ;  /* 0x000000011a1ab824 */ /* 0x100fe400078e0a27 */
[----:B------:R-:W-:Y:S01]  /*cf80*/  @!P5 IMAD.MOV R0, RZ, RZ, -R0 ;  /* 0x000000ffff00d224 */ /* 0x000fe200078e0a00 */
[----:B------:R-:W-:Y:S01]  /*cf90*/  ISETP.GT.U32.AND P1, PT, R39, R2, PT ;  /* 0x000000022700720c */ /* 0x000fe20003f24070 */
[----:B------:R-:W-:Y:S01]  /*cfa0*/  VIADD R54, R3, 0x3a ;  /* 0x0000003a03367836 */ /* 0x000fe20000000000 */
[----:B------:R-:W-:Y:S01]  /*cfb0*/  ISETP.GT.U32.AND P5, PT, R39, R26, PT ;  /* 0x0000001a2700720c */ /* 0x000fe20003fa4070 */
[C---:B------:R-:W-:Y:S01]  /*cfc0*/  VIADD R53, R3.reuse, 0x39 ;  /* 0x0000003903357836 */ /* 0x040fe20000000000 */
[----:B------:R2:W-:Y:S01]  /*cfd0*/  STL [R1+0x60], R0 ;  /* 0x0000600001007387 */ /* 0x0005e20000100800 */
[----:B-1----:R-:W-:Y:S01]  /*cfe0*/  IMAD.MOV.U32 R4, RZ, RZ, R38 ;  /* 0x000000ffff047224 */ /* 0x002fe200078e0026 */
[----:B------:R-:W-:Y:S01]  /*cff0*/  IABS R34, R54 ;  /* 0x0000003600227213 */ /* 0x000fe20000000000 */
[----:B------:R-:W-:Y:S01]  /*d000*/  VIADD R44, R3, 0x37 ;  /* 0x00000037032c7836 */ /* 0x000fe20000000000 */
[----:B------:R-:W-:Y:S01]  /*d010*/  ISETP.GE.AND P3, PT, R54, RZ, PT ;  /* 0x000000ff3600720c */ /* 0x000fe20003f66270 */
[----:B------:R-:W-:Y:S01]  /*d020*/  @!P4 IMAD.MOV R4, RZ, RZ, -R4 ;  /* 0x000000ffff04c224 */ /* 0x000fe200078e0a04 */
[----:B------:R-:W-:Y:S01]  /*d030*/  ISETP.GT.U32.AND P4, PT, R39, R27, PT ;  /* 0x0000001b2700720c */ /* 0x000fe20003f84070 */
[----:B------:R-:W-:Y:S01]  /*d040*/  VIADD R54, R3, 0x38 ;  /* 0x0000003803367836 */ /* 0x000fe20000000000 */
[----:B------:R-:W-:Y:S01]  /*d050*/  IABS R37, R44 ;  /* 0x0000002c00257213 */ /* 0x000fe20000000000 */
[----:B------:R-:W-:Y:S01]  /*d060*/  IMAD.HI.U32 R40, R51, R34, RZ ;  /* 0x0000002233287227 */ /* 0x000fe200078e00ff */
[----:B--2---:R-:W-:Y:S01]  /*d070*/  IABS R0, R53 ;  /* 0x0000003500007213 */ /* 0x004fe20000000000 */
[----:B------:R1:W-:Y:S01]  /*d080*/  STL [R1+0x5c], R4 ;  /* 0x00005c0401007387 */ /* 0x0003e20000100800 */
[----:B------:R-:W-:Y:S01]  /*d090*/  IABS R35, R54 ;  /* 0x0000003600237213 */ /* 0x000fe20000000000 */
[----:B------:R-:W-:Y:S01]  /*d0a0*/  @!P1 IMAD.IADD R2, R2, 0x1, -R39 ;  /* 0x0000000102029824 */ /* 0x000fe200078e0a27 */
[----:B------:R-:W-:Y:S01]  /*d0b0*/  ISETP.GE.AND P1, PT, R53, RZ, PT ;  /* 0x000000ff3500720c */ /* 0x000fe20003f26270 */
[----:B------:R-:W-:-:S04]  /*d0c0*/  IMAD.HI.U32 R38, R51, R0, RZ ;  /* 0x0000000033267227 */ /* 0x000fc800078e00ff */
[--C-:B------:R-:W-:Y:S02]  /*d0d0*/  @!P4 IMAD.IADD R27, R27, 0x1, -R39.reuse ;  /* 0x000000011b1bc824 */ /* 0x100fe400078e0a27 */
[----:B------:R-:W-:Y:S02]  /*d0e0*/  IMAD.MOV R40, RZ, RZ, -R40 ;  /* 0x000000ffff287224 */ /* 0x000fe400078e0a28 */
[----:B------:R-:W-:Y:S01]  /*d0f0*/  @!P5 IMAD.IADD R26, R26, 0x1, -R39 ;  /* 0x000000011a1ad824 */ /* 0x000fe200078e0a27 */
[----:B------:R-:W-:Y:S01]  /*d100*/  ISETP.GT.U32.AND P4, PT, R39, R27, PT ;  /* 0x0000001b2700720c */ /* 0x000fe20003f84070 */
[----:B------:R-:W-:Y:S01]  /*d110*/  IMAD.MOV R38, RZ, RZ, -R38 ;  /* 0x000000ffff267224 */ /* 0x000fe200078e0a26 */
[----:B------:R-:W-:Y:S01]  /*d120*/  ISETP.GE.AND P5, PT, R54, RZ, PT ;  /* 0x000000ff3600720c */ /* 0x000fe20003fa6270 */
[----:B------:R-:W-:-:S04]  /*d130*/  IMAD.HI.U32 R36, R51, R35, RZ ;  /* 0x0000002333247227 */ /* 0x000fc800078e00ff */
[C---:B------:R-:W-:Y:S02]  /*d140*/  IMAD R34, R39.reuse, R40, R34 ;  /* 0x0000002827227224 */ /* 0x040fe400078e0222 */
[C---:B------:R-:W-:Y:S02]  /*d150*/  IMAD R0, R39.reuse, R38, R0 ;  /* 0x0000002627007224 */ /* 0x040fe400078e0200 */
[----:B------:R-:W-:Y:S02]  /*d160*/  IMAD.MOV.U32 R5, RZ, RZ, R2 ;  /* 0x000000ffff057224 */ /* 0x000fe400078e0002 */
[----:B-1----:R-:W-:Y:S02]  /*d170*/  IMAD.MOV.U32 R4, RZ, RZ, R26 ;  /* 0x000000ffff047224 */ /* 0x002fe400078e001a */
[----:B------:R-:W-:Y:S02]  /*d180*/  IMAD.MOV R36, RZ, RZ, -R36 ;  /* 0x000000ffff247224 */ /* 0x000fe400078e0a24 */
[----:B------:R-:W-:Y:S01]  /*d190*/  @!P0 IMAD.MOV R5, RZ, RZ, -R5 ;  /* 0x000000ffff058224 */ /* 0x000fe200078e0a05 */
[C---:B------:R-:W-:Y:S01]  /*d1a0*/  ISETP.GT.U32.AND P0, PT, R39.reuse, R34, PT ;  /* 0x000000222700720c */ /* 0x040fe20003f04070 */
[----:B------:R-:W-:Y:S01]  /*d1b0*/  @!P2 IMAD.MOV R4, RZ, RZ, -R4 ;  /* 0x000000ffff04a224 */ /* 0x000fe200078e0a04 */
[----:B------:R-:W-:Y:S01]  /*d1c0*/  ISETP.GT.U32.AND P2, PT, R39, R0, PT ;  /* 0x000000002700720c */ /* 0x000fe20003f44070 */
[----:B------:R-:W-:Y:S01]  /*d1d0*/  IMAD.HI.U32 R2, R51, R37, RZ ;  /* 0x0000002533027227 */ /* 0x000fe200078e00ff */
[----:B------:R-:W-:Y:S03]  /*d1e0*/  STL [R1+0x58], R5 ;  /* 0x0000580501007387 */ /* 0x000fe60000100800 */
[----:B------:R-:W-:Y:S01]  /*d1f0*/  IMAD R35, R39, R36, R35 ;  /* 0x0000002427237224 */ /* 0x000fe200078e0223 */
[----:B------:R1:W-:Y:S01]  /*d200*/  STL [R1+0x44], R4 ;  /* 0x0000440401007387 */ /* 0x0003e20000100800 */
[----:B------:R-:W-:-:S02]  /*d210*/  IMAD.MOV R2, RZ, RZ, -R2 ;  /* 0x000000ffff027224 */ /* 0x000fc400078e0a02 */
[----:B------:R-:W-:Y:S01]  /*d220*/  @!P4 IMAD.IADD R27, R27, 0x1, -R39 ;  /* 0x000000011b1bc824 */ /* 0x000fe200078e0a27 */
[----:B------:R-:W-:Y:S01]  /*d230*/  ISETP.GT.U32.AND P4, PT, R39, R35, PT ;  /* 0x000000232700720c */ /* 0x000fe20003f84070 */
[----:B------:R-:W-:Y:S02]  /*d240*/  VIADD R46, R3, 0x35 ;  /* 0x00000035032e7836 */ /* 0x000fe40000000000 */
[C---:B------:R-:W-:Y:S02]  /*d250*/  IMAD R37, R39.reuse, R2, R37 ;  /* 0x0000000227257224 */ /* 0x040fe400078e0225 */
[--C-:B------:R-:W-:Y:S01]  /*d260*/  @!P0 IMAD.IADD R34, R34, 0x1, -R39.reuse ;  /* 0x0000000122228824 */ /* 0x100fe200078e0a27 */
[----:B------:R-:W-:Y:S01]  /*d270*/  IABS R40, R46 ;  /* 0x0000002e00287213 */ /* 0x000fe20000000000 */
[----:B------:R-:W-:Y:S01]  /*d280*/  @!P2 IMAD.IADD R0, R0, 0x1, -R39 ;  /* 0x000000010000a824 */ /* 0x000fe200078e0a27 */
[C---:B------:R-:W-:Y:S01]  /*d290*/  ISETP.GT.U32.AND P0, PT, R39.reuse, R37, PT ;  /* 0x000000252700720c */ /* 0x040fe20003f04070 */
[----:B-1----:R-:W-:Y:S01]  /*d2a0*/  IMAD.MOV.U32 R4, RZ, RZ, R27 ;  /* 0x000000ffff047224 */ /* 0x002fe200078e001b */
[----:B------:R-:W-:Y:S01]  /*d2b0*/  ISETP.GT.U32.AND P2, PT, R39, R34, PT ;  /* 0x000000222700720c */ /* 0x000fe20003f44070 */
[----:B------:R-:W-:-:S02]  /*d2c0*/  VIADD R45, R3, 0x36 ;  /* 0x00000036032d7836 */ /* 0x000fc40000000000 */
[----:B------:R-:W-:Y:S01]  /*d2d0*/  @!P6 IMAD.MOV R4, RZ, RZ, -R4 ;  /* 0x000000ffff04e224 */ /* 0x000fe200078e0a04 */
[----:B------:R-:W-:Y:S01]  /*d2e0*/  ISETP.GT.U32.AND P6, PT, R39, R0, PT ;  /* 0x000000002700720c */ /* 0x000fe20003fc4070 */
[----:B------:R-:W-:Y:S01]  /*d2f0*/  IMAD.HI.U32 R36, R51, R40, RZ ;  /* 0x0000002833247227 */ /* 0x000fe200078e00ff */
[----:B------:R-:W-:Y:S02]  /*d300*/  IABS R26, R45 ;  /* 0x0000002d001a7213 */ /* 0x000fe40000000000 */
[----:B------:R1:W-:Y:S01]  /*d310*/  STL [R1+0x54], R4 ;  /* 0x0000540401007387 */ /* 0x0003e20000100800 */
[----:B------:R-:W-:Y:S02]  /*d320*/  VIADD R52, R3, 0x34 ;  /* 0x0000003403347836 */ /* 0x000fe40000000000 */
[----:B------:R-:W-:Y:S02]  /*d330*/  @!P4 IMAD.IADD R35, R35, 0x1, -R39 ;  /* 0x000000012323c824 */ /* 0x000fe400078e0a27 */
[----:B------:R-:W-:Y:S01]  /*d340*/  IMAD.MOV R36, RZ, RZ, -R36 ;  /* 0x000000ffff247224 */ /* 0x000fe200078e0a24 */
[----:B------:R-:W-:Y:S01]  /*d350*/  IABS R38, R52 ;  /* 0x0000003400267213 */ /* 0x000fe20000000000 */
[----:B------:R-:W-:Y:S01]  /*d360*/  IMAD.HI.U32 R2, R51, R26, RZ ;  /* 0x0000001a33027227 */ /* 0x000fe200078e00ff */
[----:B------:R-:W-:-:S03]  /*d370*/  ISETP.GT.U32.AND P4, PT, R39, R35, PT ;  /* 0x000000232700720c */ /* 0x000fc60003f84070 */
[--C-:B------:R-:W-:Y:S02]  /*d380*/  @!P0 IMAD.IADD R37, R37, 0x1, -R39.reuse ;  /* 0x0000000125258824 */ /* 0x100fe400078e0a27 */
[C---:B------:R-:W-:Y:S02]  /*d390*/  IMAD R40, R39.reuse, R36, R40 ;  /* 0x0000002427287224 */ /* 0x040fe400078e0228 */
[----:B------:R-:W-:Y:S01]  /*d3a0*/  IMAD.MOV R2, RZ, RZ, -R2 ;  /* 0x000000ffff027224 */ /* 0x000fe200078e0a02 */
[----:B------:R-:W-:Y:S01]  /*d3b0*/  ISETP.GT.U32.AND P0, PT, R39, R37, PT ;  /* 0x000000252700720c */ /* 0x000fe20003f04070 */
[----:B------:R-:W-:Y:S02]  /*d3c0*/  IMAD.MOV.U32 R27, RZ, RZ, R38 ;  /* 0x000000ffff1b7224 */ /* 0x000fe400078e0026 */
[----:B------:R-:W-:Y:S02]  /*d3d0*/  VIADD R54, R3, 0x33 ;  /* 0x0000003303367836 */ /* 0x000fe40000000000 */
[--C-:B------:R-:W-:Y:S01]  /*d3e0*/  @!P6 IMAD.IADD R0, R0, 0x1, -R39.reuse ;  /* 0x000000010000e824 */ /* 0x100fe200078e0a27 */
[----:B------:R-:W-:Y:S01]  /*d3f0*/  ISETP.GT.U32.AND P6, PT, R39, R40, PT ;  /* 0x000000282700720c */ /* 0x000fe20003fc4070 */
[----:B------:R-:W-:-:S02]  /*d400*/  @!P2 IMAD.IADD R34, R34, 0x1, -R39 ;  /* 0x000000012222a824 */ /* 0x000fc400078e0a27 */
[----:B------:R-:W-:Y:S01]  /*d410*/  IMAD R26, R39, R2, R26 ;  /* 0x00000002271a7224 */ /* 0x000fe200078e021a */
[----:B------:R-:W-:Y:S01]  /*d420*/  IABS R2, R54 ;  /* 0x0000003600027213 */ /* 0x000fe20000000000 */
[----:B------:R-:W-:-:S03]  /*d430*/  IMAD.HI.U32 R36, R51, R27, RZ ;  /* 0x0000001b33247227 */ /* 0x000fc600078e00ff */
[----:B------:R-:W-:Y:S01]  /*d440*/  ISETP.GT.U32.AND P2, PT, R39, R26, PT ;  /* 0x0000001a2700720c */ /* 0x000fe20003f44070 */
[----:B-1----:R-:W-:Y:S02]  /*d450*/  IMAD.MOV.U32 R4, RZ, RZ, R34 ;  /* 0x000000ffff047224 */ /* 0x002fe400078e0022 */
[----:B------:R-:W-:Y:S02]  /*d460*/  IMAD.MOV R36, RZ, RZ, -R36 ;  /* 0x000000ffff247224 */ /* 0x000fe400078e0a24 */
[----:B------:R-:W-:Y:S01]  /*d470*/  @!P4 IMAD.IADD R35, R35, 0x1, -R39 ;  /* 0x000000012323c824 */ /* 0x000fe200078e0a27 */
[----:B------:R-:W-:Y:S01]  /*d480*/  ISETP.GE.AND P4, PT, R44, RZ, PT ;  /* 0x000000ff2c00720c */ /* 0x000fe20003f86270 */
[----:B------:R-:W-:Y:S02]  /*d490*/  VIADD R53, R3, 0x32 ;  /* 0x0000003203357836 */ /* 0x000fe40000000000 */
[----:B------:R-:W-:-:S04]  /*d4a0*/  IMAD.HI.U32 R41, R51, R2, RZ ;  /* 0x0000000233297227 */ /* 0x000fc800078e00ff */
[----:B------:R-:W-:Y:S02]  /*d4b0*/  @!P3 IMAD.MOV R4, RZ, RZ, -R4 ;  /* 0x000000ffff04b224 */ /* 0x000fe400078e0a04 */
[----:B------:R-:W-:Y:S01]  /*d4c0*/  IMAD R27, R39, R36, R27 ;  /* 0x00000024271b7224 */ /* 0x000fe200078e021b */
[----:B------:R-:W-:Y:S01]  /*d4d0*/  IABS R36, R53 ;  /* 0x0000003500247213 */ /* 0x000fe20000000000 */
[----:B------:R-:W-:Y:S01]  /*d4e0*/  @!P1 IMAD.MOV R0, RZ, RZ, -R0 ;  /* 0x000000ffff009224 */ /* 0x000fe200078e0a00 */
[----:B------:R1:W-:Y:S01]  /*d4f0*/  STL [R1+0x4c], R4 ;  /* 0x00004c0401007387 */ /* 0x0003e20000100800 */
[----:B------:R-:W-:Y:S02]  /*d500*/  VIADD R47, R3, 0x31 ;  /* 0x00000031032f7836 */ /* 0x000fe40000000000 */
[----:B------:R-:W-:Y:S01]  /*d510*/  @!P0 IMAD.IADD R37, R37, 0x1, -R39 ;  /* 0x0000000125258824 */ /* 0x000fe200078e0a27 */
[C---:B------:R-:W-:Y:S01]  /*d520*/  ISETP.GT.U32.AND P0, PT, R39.reuse, R27, PT ;  /* 0x0000001b2700720c */ /* 0x040fe20003f04070 */
[----:B------:R-:W-:Y:S01]  /*d530*/  IMAD.MOV R41, RZ, RZ, -R41 ;  /* 0x000000ffff297224 */ /* 0x000fe200078e0a29 */
[----:B------:R2:W-:Y:S01]  /*d540*/  STL [R1+0x48], R0 ;  /* 0x0000480001007387 */ /* 0x0005e20000100800 */
[----:B------:R-:W-:Y:S01]  /*d550*/  @!P6 IMAD.IADD R40, R40, 0x1, -R39 ;  /* 0x000000012828e824 */ /* 0x000fe200078e0a27 */
[----:B------:R-:W-:Y:S01]  /*d560*/  IABS R38, R47 ;  /* 0x0000002f00267213 */ /* 0x000fe20000000000 */
[C---:B------:R-:W-:Y:S01]  /*d570*/  IMAD R2, R39.reuse, R41, R2 ;  /* 0x0000002927027224 */ /* 0x040fe200078e0202 */
[----:B------:R-:W-:Y:S01]  /*d580*/  ISETP.GE.AND P6, PT, R46, RZ, PT ;  /* 0x000000ff2e00720c */ /* 0x000fe20003fc6270 */
[----:B-1----:R-:W-:Y:S01]  /*d590*/  IMAD.MOV.U32 R4, RZ, RZ, R35 ;  /* 0x000000ffff047224 */ /* 0x002fe200078e0023 */
[----:B------:R-:W-:Y:S01]  /*d5a0*/  ISETP.GT.U32.AND P1, PT, R39, R40, PT ;  /* 0x000000282700720c */ /* 0x000fe20003f24070 */
[----:B------:R-:W-:-:S04]  /*d5b0*/  IMAD.HI.U32 R41, R51, R36, RZ ;  /* 0x0000002433297227 */ /* 0x000fc800078e00ff */
[----:B--2---:R-:W-:Y:S02]  /*d5c0*/  IMAD.MOV.U32 R0, RZ, RZ, R37 ;  /* 0x000000ffff007224 */ /* 0x004fe400078e0025 */
[----:B------:R-:W-:Y:S01]  /*d5d0*/  @!P5 IMAD.MOV R4, RZ, RZ, -R4 ;  /* 0x000000ffff04d224 */ /* 0x000fe200078e0a04 */
[----:B------:R-:W-:Y:S01]  /*d5e0*/  ISETP.GE.AND P5, PT, R52, RZ, PT ;  /* 0x000000ff3400720c */ /* 0x000fe20003fa6270 */
[----:B------:R-:W-:Y:S01]  /*d5f0*/  @!P4 IMAD.MOV R0, RZ, RZ, -R0 ;  /* 0x000000ffff00c224 */ /* 0x000fe200078e0a00 */
[----:B------:R-:W-:Y:S01]  /*d600*/  ISETP.GT.U32.AND P4, PT, R39, R2, PT ;  /* 0x000000022700720c */ /* 0x000fe20003f84070 */
[----:B------:R-:W-:Y:S01]  /*d610*/  IMAD.HI.U32 R34, R51, R38, RZ ;  /* 0x0000002633227227 */ /* 0x000fe200078e00ff */
[----:B------:R-:W-:Y:S03]  /*d620*/  STL [R1+0x1b4], R4 ;  /* 0x0001b40401007387 */ /* 0x000fe60000100800 */
[----:B------:R-:W-:Y:S01]  /*d630*/  IMAD.MOV R41, RZ, RZ, -R41 ;  /* 0x000000ffff297224 */ /* 0x000fe200078e0a29 */
[----:B------:R1:W-:Y:S01]  /*d640*/  STL [R1+0x40], R0 ;  /* 0x0000400001007387 */ /* 0x0003e20000100800 */
[----:B------:R-:W-:Y:S01]  /*d650*/  @!P2 IMAD.IADD R26, R26, 0x1, -R39 ;  /* 0x000000011a1aa824 */ /* 0x000fe200078e0a27 */
[----:B------:R-:W-:Y:S01]  /*d660*/  ISETP.GE.AND P2, PT, R45, RZ, PT ;  /* 0x000000ff2d00720c */ /* 0x000fe20003f46270 */
[----:B------:R-:W-:-:S02]  /*d670*/  IMAD.MOV R34, RZ, RZ, -R34 ;  /* 0x000000ffff227224 */ /* 0x000fc400078e0a22 */
[--C-:B------:R-:W-:Y:S01]  /*d680*/  @!P0 IMAD.IADD R27, R27, 0x1, -R39.reuse ;  /* 0x000000011b1b8824 */ /* 0x100fe200078e0a27 */
[C---:B------:R-:W-:Y:S01]  /*d690*/  ISETP.GT.U32.AND P0, PT, R39.reuse, R26, PT ;  /* 0x0000001a2700720c */ /* 0x040fe20003f04070 */
[C---:B------:R-:W-:Y:S02]  /*d6a0*/  IMAD R38, R39.reuse, R34, R38 ;  /* 0x0000002227267224 */ /* 0x040fe400078e0226 */
[--C-:B------:R-:W-:Y:S01]  /*d6b0*/  @!P1 IMAD.IADD R40, R40, 0x1, -R39.reuse ;  /* 0x0000000128289824 */ /* 0x100fe200078e0a27 */
[C---:B------:R-:W-:Y:S01]  /*d6c0*/  ISETP.GT.U32.AND P3, PT, R39.reuse, R27, PT ;  /* 0x0000001b2700720c */ /* 0x040fe20003f64070 */
[C---:B-1----:R-:W-:Y:S02]  /*d6d0*/  IMAD R0, R39.reuse, R41, R36 ;  /* 0x0000002927007224 */ /* 0x042fe400078e0224 */
[----:B------:R-:W-:Y:S01]  /*d6e0*/  @!P4 IMAD.IADD R2, R2, 0x1, -R39 ;  /* 0x000000010202c824 */ /* 0x000fe200078e0a27 */
[----:B------:R-:W-:Y:S01]  /*d6f0*/  ISETP.GT.U32.AND P4, PT, R39, R38, PT ;  /* 0x000000262700720c */ /* 0x000fe20003f84070 */
[----:B------:R-:W-:Y:S01]  /*d700*/  VIADD R52, R3, 0x2f ;  /* 0x0000002f03347836 */ /* 0x000fe20000000000 */
[----:B------:R-:W-:Y:S01]  /*d710*/  ISETP.GT.U32.AND P1, PT, R39, R0, PT ;  /* 0x000000002700720c */ /* 0x000fe20003f24070 */
[----:B------:R-:W-:-:S02]  /*d720*/  VIADD R58, R3, 0x2b ;  /* 0x0000002b033a7836 */ /* 0x000fc40000000000 */
[--C-:B------:R-:W-:Y:S01]  /*d730*/  @!P0 IMAD.IADD R26, R26, 0x1, -R39.reuse ;  /* 0x000000011a1a8824 */ /* 0x100fe200078e0a27 */
[----:B------:R-:W-:Y:S01]  /*d740*/  ISETP.GE.AND P0, PT, R54, RZ, PT ;  /* 0x000000ff3600720c */ /* 0x000fe20003f06270 */
[----:B------:R-:W-:Y:S01]  /*d750*/  VIADD R54, R3, 0x30 ;  /* 0x0000003003367836 */ /* 0x000fe20000000000 */
[----:B------:R-:W-:Y:S01]  /*d760*/  IABS R36, R52 ;  /* 0x0000003400247213 */ /* 0x000fe20000000000 */
[----:B------:R-:W-:Y:S02]  /*d770*/  IMAD.MOV.U32 R4, RZ, RZ, R26 ;  /* 0x000000ffff047224 */ /* 0x000fe400078e001a */
[--C-:B------:R-:W-:Y:S01]  /*d780*/  @!P3 IMAD.IADD R27, R27, 0x1, -R39.reuse ;  /* 0x000000011b1bb824 */ /* 0x100fe200078e0a27 */
[----:B------:R-:W-:Y:S01]  /*d790*/  IABS R37, R54 ;  /* 0x0000003600257213 */ /* 0x000fe20000000000 */
[--C-:B------:R-:W-:Y:S01]  /*d7a0*/  @!P4 IMAD.IADD R38, R38, 0x1, -R39.reuse ;  /* 0x000000012626c824 */ /* 0x100fe200078e0a27 */
[----:B------:R-:W-:Y:S01]  /*d7b0*/  ISETP.GE.AND P3, PT, R53, RZ, PT ;  /* 0x000000ff3500720c */ /* 0x000fe20003f66270 */
[----:B------:R-:W-:Y:S01]  /*d7c0*/  @!P1 IMAD.IADD R0, R0, 0x1, -R39 ;  /* 0x0000000100009824 */ /* 0x000fe200078e0a27 */
[----:B------:R-:W-:Y:S01]  /*d7d0*/  ISETP.GT.U32.AND P1, PT, R39, R2, PT ;  /* 0x000000022700720c */ /* 0x000fe20003f24070 */
[----:B------:R-:W-:-:S03]  /*d7e0*/  IMAD.HI.U32 R34, R51, R36, RZ ;  /* 0x0000002433227227 */ /* 0x000fc600078e00ff */
[----:B------:R-:W-:Y:S01]  /*d7f0*/  ISETP.GT.U32.AND P4, PT, R39, R0, PT ;  /* 0x000000002700720c */ /* 0x000fe20003f84070 */
[----:B------:R-:W-:Y:S01]  /*d800*/  @!P2 IMAD.MOV R4, RZ, RZ, -R4 ;  /* 0x000000ffff04a224 */ /* 0x000fe200078e0a04 */
[----:B------:R-:W-:Y:S01]  /*d810*/  ISETP.GE.AND P2, PT, R47, RZ, PT ;  /* 0x000000ff2f00720c */ /* 0x000fe20003f46270 */
[----:B------:R-:W-:Y:S02]  /*d820*/  VIADD R53, R3, 0x2e ;  /* 0x0000002e03357836 */ /* 0x000fe40000000000 */
[----:B------:R-:W-:Y:S01]  /*d830*/  IMAD.HI.U32 R26, R51, R37, RZ ;  /* 0x00000025331a7227 */ /* 0x000fe200078e00ff */
[----:B------:R1:W-:Y:S02]  /*d840*/  STL [R1+0x19c], R4 ;  /* 0x00019c0401007387 */ /* 0x0003e40000100800 */
[----:B------:R-:W-:Y:S01]  /*d850*/  IABS R35, R53 ;  /* 0x0000003500237213 */ /* 0x000fe20000000000 */
[----:B------:R-:W-:Y:S02]  /*d860*/  IMAD.MOV R34, RZ, RZ, -R34 ;  /* 0x000000ffff227224 */ /* 0x000fe400078e0a22 */
[----:B------:R-:W-:-:S02]  /*d870*/  IMAD.MOV R26, RZ, RZ, -R26 ;  /* 0x000000ffff1a7224 */ /* 0x000fc400078e0a1a */
[C---:B------:R-:W-:Y:S02]  /*d880*/  IMAD R36, R39.reuse, R34, R36 ;  /* 0x0000002227247224 */ /* 0x040fe400078e0224 */
[C---:B------:R-:W-:Y:S02]  /*d890*/  IMAD R37, R39.reuse, R26, R37 ;  /* 0x0000001a27257224 */ /* 0x040fe400078e0225 */
[----:B-1----:R-:W-:Y:S02]  /*d8a0*/  IMAD.MOV.U32 R4, RZ, RZ, R40 ;  /* 0x000000ffff047224 */ /* 0x002fe400078e0028 */
[----:B------:R-:W-:Y:S01]  /*d8b0*/  @!P4 IMAD.IADD R0, R0, 0x1, -R39 ;  /* 0x000000010000c824 */ /* 0x000fe200078e0a27 */
[C---:B------:R-:W-:Y:S01]  /*d8c0*/  ISETP.GT.U32.AND P4, PT, R39.reuse, R36, PT ;  /* 0x000000242700720c */ /* 0x040fe20003f84070 */
[----:B------:R-:W-:Y:S01]  /*d8d0*/  @!P6 IMAD.MOV R4, RZ, RZ, -R4 ;  /* 0x000000ffff04e224 */ /* 0x000fe200078e0a04 */
[----:B------:R-:W-:Y:S01]  /*d8e0*/  ISETP.GT.U32.AND P6, PT, R39, R38, PT ;  /* 0x000000262700720c */ /* 0x000fe20003fc4070 */
[----:B------:R-:W-:-:S03]  /*d8f0*/  IMAD.HI.U32 R26, R51, R35, RZ ;  /* 0x00000023331a7227 */ /* 0x000fc600078e00ff */
[----:B------:R1:W-:Y:S01]  /*d900*/  STL [R1+0x1a0], R4 ;  /* 0x0001a00401007387 */ /* 0x0003e20000100800 */
[----:B------:R-:W-:Y:S01]  /*d910*/  @!P1 IMAD.IADD R2, R2, 0x1, -R39 ;  /* 0x0000000102029824 */ /* 0x000fe200078e0a27 */
[C---:B------:R-:W-:Y:S01]  /*d920*/  ISETP.GT.U32.AND P1, PT, R39.reuse, R37, PT ;  /* 0x000000252700720c */ /* 0x040fe20003f24070 */
[----:B------:R-:W-:Y:S02]  /*d930*/  IMAD.MOV.U32 R5, RZ, RZ, R27 ;  /* 0x000000ffff057224 */ /* 0x000fe400078e001b */
[----:B------:R-:W-:Y:S02]  /*d940*/  IMAD.MOV R26, RZ, RZ, -R26 ;  /* 0x000000ffff1a7224 */ /* 0x000fe400078e0a1a */
[----:B------:R-:W-:Y:S01]  /*d950*/  @!P5 IMAD.MOV R5, RZ, RZ, -R5 ;  /* 0x000000ffff05d224 */ /* 0x000fe200078e0a05 */
[----:B------:R-:W-:Y:S01]  /*d960*/  ISETP.GE.AND P5, PT, R54, RZ, PT ;  /* 0x000000ff3600720c */ /* 0x000fe20003fa6270 */
[----:B------:R-:W-:Y:S01]  /*d970*/  IMAD R35, R39, R26, R35 ;  /* 0x0000001a27237224 */ /* 0x000fe200078e0223 */
[----:B------:R-:W-:Y:S01]  /*d980*/  IABS R26, R58 ;  /* 0x0000003a001a7213 */ /* 0x000fe20000000000 */
[----:B------:R-:W-:Y:S01]  /*d990*/  VIADD R54, R3, 0x2d ;  /* 0x0000002d03367836 */ /* 0x000fe20000000000 */
[----:B------:R-:W-:Y:S01]  /*d9a0*/  STL [R1+0x1a4], R5 ;  /* 0x0001a40501007387 */ /* 0x000fe20000100800 */
[--C-:B------:R-:W-:Y:S01]  /*d9b0*/  @!P6 IMAD.IADD R38, R38, 0x1, -R39.reuse ;  /* 0x000000012626e824 */ /* 0x100fe200078e0a27 */
[----:B------:R-:W-:Y:S01]  /*d9c0*/  ISETP.GT.U32.AND P6, PT, R39, R35, PT ;  /* 0x000000232700720c */ /* 0x000fe20003fc4070 */
[----:B------:R-:W-:Y:S01]  /*d9d0*/  @!P4 IMAD.IADD R36, R36, 0x1, -R39 ;  /* 0x000000012424c824 */ /* 0x000fe200078e0a27 */
[----:B------:R-:W-:Y:S01]  /*d9e0*/  IABS R34, R54 ;  /* 0x0000003600227213 */ /* 0x000fe20000000000 */
[----:B-1----:R-:W-:-:S02]  /*d9f0*/  IMAD.MOV.U32 R4, RZ, RZ, R2 ;  /* 0x000000ffff047224 */ /* 0x002fc400078e0002 */
[----:B------:R-:W-:Y:S01]  /*da00*/  @!P1 IMAD.IADD R37, R37, 0x1, -R39 ;  /* 0x0000000125259824 */ /* 0x000fe200078e0a27 */
[----:B------:R-:W-:Y:S01]  /*da10*/  ISETP.GT.U32.AND P4, PT, R39, R36, PT ;  /* 0x000000242700720c */ /* 0x000fe20003f84070 */
[----:B------:R-:W-:-:S03]  /*da20*/  IMAD.HI.U32 R40, R51, R34, RZ ;  /* 0x0000002233287227 */ /* 0x000fc600078e00ff */
[----:B------:R-:W-:Y:S01]  /*da30*/  ISETP.GT.U32.AND P1, PT, R39, R37, PT ;  /* 0x000000252700720c */ /* 0x000fe20003f24070 */
[----:B------:R-:W-:Y:S01]  /*da40*/  @!P0 IMAD.MOV R4, RZ, RZ, -R4 ;  /* 0x000000ffff048224 */ /* 0x000fe200078e0a04 */
[----:B------:R-:W-:Y:S01]  /*da50*/  ISETP.GE.AND P0, PT, R52, RZ, PT ;  /* 0x000000ff3400720c */ /* 0x000fe20003f06270 */
[----:B------:R-:W-:Y:S02]  /*da60*/  VIADD R52, R3, 0x2c ;  /* 0x0000002c03347836 */ /* 0x000fe40000000000 */
[----:B------:R-:W-:Y:S01]  /*da70*/  IMAD.MOV R40, RZ, RZ, -R40 ;  /* 0x000000ffff287224 */ /* 0x000fe200078e0a28 */
[----:B------:R-:W-:Y:S01]  /*da80*/  STL [R1+0x1a8], R4 ;  /* 0x0001a80401007387 */ /* 0x000fe20000100800 */
[----:B------:R-:W-:Y:S01]  /*da90*/  @!P3 IMAD.MOV R0, RZ, RZ, -R0 ;  /* 0x000000ffff00b224 */ /* 0x000fe200078e0a00 */
[----:B------:R-:W-:Y:S01]  /*daa0*/  IABS R27, R52 ;  /* 0x00000034001b7213 */ /* 0x000fe20000000000 */
[--C-:B------:R-:W-:Y:S01]  /*dab0*/  @!P6 IMAD.IADD R35, R35, 0x1, -R39.reuse ;  /* 0x000000012323e824 */ /* 0x100fe200078e0a27 */
[----:B------:R-:W-:Y:S01]  /*dac0*/  ISETP.GE.AND P3, PT, R53, RZ, PT ;  /* 0x000000ff3500720c */ /* 0x000fe20003f66270 */
[C---:B------:R-:W-:Y:S01]  /*dad0*/  IMAD R34, R39.reuse, R40, R34 ;  /* 0x0000002827227224 */ /* 0x040fe200078e0222 */
[----:B------:R1:W-:Y:S01]  /*dae0*/  STL [R1+0x1ac], R0 ;  /* 0x0001ac0001007387 */ /* 0x0003e20000100800 */
[----:B------:R-:W-:Y:S01]  /*daf0*/  @!P4 IMAD.IADD R36, R36, 0x1, -R39 ;  /* 0x000000012424c824 */ /* 0x000fe200078e0a27 */
[----:B------:R-:W-:Y:S01]  /*db00*/  ISETP.GT.U32.AND P6, PT, R39, R35, PT ;  /* 0x000000232700720c */ /* 0x000fe20003fc4070 */
[----:B------:R-:W-:Y:S01]  /*db10*/  IMAD.HI.U32 R41, R51, R26, RZ ;  /* 0x0000001a33297227 */ /* 0x000fe200078e00ff */
[----:B------:R-:W-:-:S03]  /*db20*/  ISETP.GT.U32.AND P4, PT, R39, R34, PT ;  /* 0x000000222700720c */ /* 0x000fc60003f84070 */
[----:B------:R-:W-:Y:S01]  /*db30*/  @!P1 IMAD.IADD R37, R37, 0x1, -R39 ;  /* 0x0000000125259824 */ /* 0x000fe200078e0a27 */
[----:B------:R-:W-:Y:S01]  /*db40*/  ISETP.GE.AND P1, PT, R54, RZ, PT ;  /* 0x000000ff3600720c */ /* 0x000fe20003f26270 */
[----:B------:R-:W-:Y:S02]  /*db50*/  VIADD R60, R3, 0x2a ;  /* 0x0000002a033c7836 */ /* 0x000fe40000000000 */
[----:B-1----:R-:W-:-:S03]  /*db60*/  IMAD.HI.U32 R0, R51, R27, RZ ;  /* 0x0000001b33007227 */ /* 0x002fc600078e00ff */
[----:B------:R-:W-:Y:S01]  /*db70*/  IABS R2, R60 ;  /* 0x0000003c00027213 */ /* 0x000fe20000000000 */
[----:B------:R-:W-:Y:S02]  /*db80*/  IMAD.MOV R0, RZ, RZ, -R0 ;  /* 0x000000ffff007224 */ /* 0x000fe400078e0a00 */
[----:B------:R-:W-:Y:S02]  /*db90*/  VIADD R54, R3, 0x29 ;  /* 0x0000002903367836 */ /* 0x000fe40000000000 */
[----:B------:R-:W-:Y:S02]  /*dba0*/  IMAD.MOV R41, RZ, RZ, -R41 ;  /* 0x000000ffff297224 */ /* 0x000fe400078e0a29 */
[C---:B------:R-:W-:Y:S01]  /*dbb0*/  IMAD R27, R39.reuse, R0, R27 ;  /* 0x00000000271b7224 */ /* 0x040fe200078e021b */
[----:B------:R-:W-:Y:S01]  /*dbc0*/  IABS R0, R54 ;  /* 0x0000003600007213 */ /* 0x000fe20000000000 */
[----:B------:R-:W-:Y:S01]  /*dbd0*/  IMAD R26, R39, R41, R26 ;  /* 0x00000029271a7224 */ /* 0x000fe200078e021a */
[----:B------:R-:W-:Y:S01]  /*dbe0*/  IABS R41, R48 ;  /* 0x0000003000297213 */ /* 0x000fe20000000000 */
[--C-:B------:R-:W-:Y:S01]  /*dbf0*/  @!P6 IMAD.IADD R35, R35, 0x1, -R39.reuse ;  /* 0x000000012323e824 */ /* 0x100fe200078e0a27 */
[C---:B------:R-:W-:Y:S01]  /*dc00*/  ISETP.GT.U32.AND P6, PT, R39.reuse, R27, PT ;  /* 0x0000001b2700720c */ /* 0x040fe20003fc4070 */
[----:B------:R-:W-:Y:S01]  /*dc10*/  @!P4 IMAD.IADD R34, R34, 0x1, -R39 ;  /* 0x000000012222c824 */ /* 0x000fe200078e0a27 */
[----:B------:R-:W-:Y:S01]  /*dc20*/  ISETP.GT.U32.AND P4, PT, R39, R26, PT ;  /* 0x0000001a2700720c */ /* 0x000fe20003f84070 */
[----:B------:R-:W-:-:S04]  /*dc30*/  IMAD.HI.U32 R40, R51, R2, RZ ;  /* 0x0000000233287227 */ /* 0x000fc800078e00ff */
[----:B------:R-:W-:-:S04]  /*dc40*/  IMAD.HI.U32 R43, R51, R0, RZ ;  /* 0x00000000332b7227 */ /* 0x000fc800078e00ff */
[----:B------:R-:W-:Y:S02]  /*dc50*/  IMAD.MOV R40, RZ, RZ, -R40 ;  /* 0x000000ffff287224 */ /* 0x000fe400078e0a28 */
[----:B------:R-:W-:Y:S02]  /*dc60*/  IMAD.MOV R43, RZ, RZ, -R43 ;  /* 0x000000ffff2b7224 */ /* 0x000fe400078e0a2b */
[C---:B------:R-:W-:Y:S02]  /*dc70*/  IMAD R2, R39.reuse, R40, R2 ;  /* 0x0000002827027224 */ /* 0x040fe400078e0202 */
[----:B------:R-:W-:Y:S02]  /*dc80*/  IMAD R0, R39, R43, R0 ;  /* 0x0000002b27007224 */ /* 0x000fe400078e0200 */
[--C-:B------:R-:W-:Y:S01]  /*dc90*/  @!P6 IMAD.IADD R27, R27, 0x1, -R39.reuse ;  /* 0x000000011b1be824 */ /* 0x100fe200078e0a27 */
[C---:B------:R-:W-:Y:S01]  /*dca0*/  ISETP.GT.U32.AND P6, PT, R39.reuse, R2, PT ;  /* 0x000000022700720c */ /* 0x040fe20003fc4070 */
[----:B------:R-:W-:Y:S01]  /*dcb0*/  @!P4 IMAD.IADD R26, R26, 0x1, -R39 ;  /* 0x000000011a1ac824 */ /* 0x000fe200078e0a27 */
[----:B------:R-:W-:Y:S01]  /*dcc0*/  ISETP.GT.U32.AND P4, PT, R39, R0, PT ;  /* 0x000000002700720c */ /* 0x000fe20003f84070 */
[----:B------:R-:W-:-:S02]  /*dcd0*/  VIADD R59, R3, 0x28 ;  /* 0x00000028033b7836 */ /* 0x000fc40000000000 */
[----:B------:R-:W-:Y:S02]  /*dce0*/  VIADD R49, R3, 0x26 ;  /* 0x0000002603317836 */ /* 0x000fe40000000000 */
[----:B------:R-:W-:Y:S01]  /*dcf0*/  IMAD.MOV.U32 R4, RZ, RZ, R38 ;  /* 0x000000ffff047224 */ /* 0x000fe200078e0026 */
[----:B------:R-:W-:Y:S01]  /*dd00*/  IABS R40, R59 ;  /* 0x0000003b00287213 */ /* 0x000fe20000000000 */
[----:B------:R-:W-:Y:S01]  /*dd10*/  IMAD.MOV.U32 R5, RZ, RZ, R36 ;  /* 0x000000ffff057224 */ /* 0x000fe200078e0024 */
[----:B------:R-:W-:Y:S01]  /*dd20*/  IABS R42, R49 ;  /* 0x00000031002a7213 */ /* 0x000fe20000000000 */
[----:B------:R-:W-:Y:S01]  /*dd30*/  @!P2 IMAD.MOV R4, RZ, RZ, -R4 ;  /* 0x000000ffff04a224 */ /* 0x000fe200078e0a04 */
[----:B------:R-:W-:Y:S01]  /*dd40*/  ISETP.GT.U32.AND P2, PT, R39, R34, PT ;  /* 0x000000222700720c */ /* 0x000fe20003f44070 */
[----:B------:R-:W-:-:S03]  /*dd50*/  IMAD.HI.U32 R44, R51, R40, RZ ;  /* 0x00000028332c7227 */ /* 0x000fc600078e00ff */
[----:B------:R1:W-:Y:S01]  /*dd60*/  STL [R1+0x198], R4 ;  /* 0x0001980401007387 */ /* 0x0003e20000100800 */
[--C-:B------:R-:W-:Y:S01]  /*dd70*/  @!P6 IMAD.IADD R2, R2, 0x1, -R39.reuse ;  /* 0x000000010202e824 */ /* 0x100fe200078e0a27 */
[----:B------:R-:W-:Y:S01]  /*dd80*/  ISETP.GE.AND P6, PT, R52, RZ, PT ;  /* 0x000000ff3400720c */ /* 0x000fe20003fc6270 */
[----:B------:R-:W-:Y:S01]  /*dd90*/  @!P4 IMAD.IADD R0, R0, 0x1, -R39 ;  /* 0x000000010000c824 */ /* 0x000fe200078e0a27 */
[C---:B------:R-:W-:Y:S01]  /*dda0*/  ISETP.GT.U32.AND P4, PT, R39.reuse, R27, PT ;  /* 0x0000001b2700720c */ /* 0x040fe20003f84070 */
[----:B------:R-:W-:Y:S02]  /*ddb0*/  IMAD.MOV.U32 R6, RZ, RZ, R37 ;  /* 0x000000ffff067224 */ /* 0x000fe400078e0025 */
[----:B------:R-:W-:Y:S01]  /*ddc0*/  @!P0 IMAD.MOV R5, RZ, RZ, -R5 ;  /* 0x000000ffff058224 */ /* 0x000fe200078e0a05 */
[----:B------:R-:W-:Y:S01]  /*ddd0*/  ISETP.GT.U32.AND P0, PT, R39, R26, PT ;  /* 0x0000001a2700720c */ /* 0x000fe20003f04070 */
[----:B------:R-:W-:-:S04]  /*dde0*/  IMAD.HI.U32 R45, R51, R41, RZ ;  /* 0x00000029332d7227 */ /* 0x000fc800078e00ff */
[----:B------:R-:W-:-:S04]  /*ddf0*/  IMAD.HI.U32 R46, R51, R42, RZ ;  /* 0x0000002a332e7227 */ /* 0x000fc800078e00ff */
[----:B------:R-:W-:Y:S02]  /*de00*/  IMAD.MOV R44, RZ, RZ, -R44 ;  /* 0x000000ffff2c7224 */ /* 0x000fe400078e0a2c */
[----:B------:R-:W-:Y:S02]  /*de10*/  VIADD R53, R3, 0x25 ;  /* 0x0000002503357836 */ /* 0x000fe40000000000 */
[----:B------:R-:W-:Y:S01]  /*de20*/  @!P5 IMAD.MOV R6, RZ, RZ, -R6 ;  /* 0x000000ffff06d224 */ /* 0x000fe200078e0a06 */
[C---:B------:R-:W-:Y:S01]  /*de30*/  ISETP.GT.U32.AND P5, PT, R39.reuse, R2, PT ;  /* 0x000000022700720c */ /* 0x040fe20003fa4070 */
[----:B------:R-:W-:Y:S01]  /*de40*/  IMAD.MOV R45, RZ, RZ, -R45 ;  /* 0x000000ffff2d7224 */ /* 0x000fe200078e0a2d */
[----:B------:R-:W-:Y:S01]  /*de50*/  IABS R43, R53 ;  /* 0x00000035002b7213 */ /* 0x000fe20000000000 */
[----:B------:R-:W-:Y:S01]  /*de60*/  IMAD.MOV R46, RZ, RZ, -R46 ;  /* 0x000000ffff2e7224 */ /* 0x000fe200078e0a2e */
[----:B------:R2:W-:Y:S01]  /*de70*/  STL [R1+0x194], R6 ;  /* 0x0001940601007387 */ /* 0x0005e20000100800 */
[----:B------:R-:W-:-:S02]  /*de80*/  IMAD R40, R39, R44, R40 ;  /* 0x0000002c27287224 */ /* 0x000fc400078e0228 */
[----:B-1----:R-:W-:Y:S01]  /*de90*/  IMAD.MOV.U32 R4, RZ, RZ, R35 ;  /* 0x000000ffff047224 */ /* 0x002fe200078e0023 */
[----:B------:R-:W-:Y:S01]  /*dea0*/  STL [R1+0x190], R5 ;  /* 0x0001900501007387 */ /* 0x000fe20000100800 */
[C---:B------:R-:W-:Y:S02]  /*deb0*/  IMAD R41, R39.reuse, R45, R41 ;  /* 0x0000002d27297224 */ /* 0x040fe400078e0229 */
[C---:B------:R-:W-:Y:S02]  /*dec0*/  IMAD R42, R39.reuse, R46, R42 ;  /* 0x0000002e272a7224 */ /* 0x040fe400078e022a */
[----:B------:R-:W-:Y:S01]  /*ded0*/  @!P2 IMAD.IADD R34, R34, 0x1, -R39 ;  /* 0x000000012222a824 */ /* 0x000fe200078e0a27 */
[C---:B------:R-:W-:Y:S01]  /*dee0*/  ISETP.GT.U32.AND P2, PT, R39.reuse, R40, PT ;  /* 0x000000282700720c */ /* 0x040fe20003f44070 */
[----:B------:R-:W-:Y:S01]  /*def0*/  @!P3 IMAD.MOV R4, RZ, RZ, -R4 ;  /* 0x000000ffff04b224 */ /* 0x000fe200078e0a04 */
[----:B------:R-:W-:Y:S01]  /*df00*/  ISETP.GT.U32.AND P3, PT, R39, R0, PT ;  /* 0x000000002700720c */ /* 0x000fe20003f64070 */
[----:B------:R-:W-:-:S03]  /*df10*/  IMAD.HI.U32 R47, R51, R43, RZ ;  /* 0x0000002b332f7227 */ /* 0x000fc600078e00ff */
[----:B------:R1:W-:Y:S01]  /*df20*/  STL [R1+0x18c], R4 ;  /* 0x00018c0401007387 */ /* 0x0003e20000100800 */
[--C-:B------:R-:W-:Y:S01]  /*df30*/  @!P4 IMAD.IADD R27, R27, 0x1, -R39.reuse ;  /* 0x000000011b1bc824 */ /* 0x100fe200078e0a27 */
[C---:B------:R-:W-:Y:S01]  /*df40*/  ISETP.GT.U32.AND P4, PT, R39.reuse, R41, PT ;  /* 0x000000292700720c */ /* 0x040fe20003f84070 */
[----:B------:R-:W-:Y:S01]  /*df50*/  @!P0 IMAD.IADD R26, R26, 0x1, -R39 ;  /* 0x000000011a1a8824 */ /* 0x000fe200078e0a27 */
[----:B------:R-:W-:Y:S01]  /*df60*/  ISETP.GT.U32.AND P0, PT, R39, R42, PT ;  /* 0x0000002a2700720c */ /* 0x000fe20003f04070 */
[----:B------:R-:W-:Y:S02]  /*df70*/  IMAD.MOV R47, RZ, RZ, -R47 ;  /* 0x000000ffff2f7224 */ /* 0x000fe400078e0a2f */
[----:B------:R-:W-:Y:S01]  /*df80*/  @!P5 IMAD.IADD R2, R2, 0x1, -R39 ;  /* 0x000000010202d824 */ /* 0x000fe200078e0a27 */
[----:B------:R-:W-:Y:S01]  /*df90*/  ISETP.GE.AND P5, PT, R58, RZ, PT ;  /* 0x000000ff3a00720c */ /* 0x000fe20003fa6270 */
[C---:B------:R-:W-:Y:S02]  /*dfa0*/  VIADD R50, R3.reuse, 0x24 ;  /* 0x0000002403327836 */ /* 0x040fe40000000000 */
[----:B------:R-:W-:-:S02]  /*dfb0*/  VIADD R52, R3, 0x23 ;  /* 0x0000002303347836 */ /* 0x000fc40000000000 */
[C---:B------:R-:W-:Y:S01]  /*dfc0*/  IMAD R43, R39.reuse, R47, R43 ;  /* 0x0000002f272b7224 */ /* 0x040fe200078e022b */
[----:B------:R-:W-:Y:S01]  /*dfd0*/  IABS R36, R50 ;  /* 0x0000003200247213 */ /* 0x000fe20000000000 */
[--C-:B------:R-:W-:Y:S01]  /*dfe0*/  @!P2 IMAD.IADD R40, R40, 0x1, -R39.reuse ;  /* 0x000000012828a824 */ /* 0x100fe200078e0a27 */
[----:B------:R-:W-:Y:S01]  /*dff0*/  IABS R35, R52 ;  /* 0x0000003400237213 */ /* 0x000fe20000000000 */
[----:B--2---:R-:W-:Y:S01]  /*e000*/  IMAD.MOV.U32 R6, RZ, RZ, R34 ;  /* 0x000000ffff067224 */ /* 0x004fe200078e0022 */
[----:B------:R-:W-:Y:S01]  /*e010*/  ISETP.GE.AND P2, PT, R60, RZ, PT ;  /* 0x000000ff3c00720c */ /* 0x000fe20003f46270 */
[--C-:B------:R-:W-:Y:S01]  /*e020*/  @!P3 IMAD.IADD R0, R0, 0x1, -R39.reuse ;  /* 0x000000010000b824 */ /* 0x100fe200078e0a27 */
[----:B------:R-:W-:Y:S01]  /*e030*/  ISETP.GT.U32.AND P3, PT, R39, R43, PT ;  /* 0x0000002b2700720c */ /* 0x000fe20003f64070 */
[--C-:B------:R-:W-:Y:S01]  /*e040*/  @!P4 IMAD.IADD R41, R41, 0x1, -R39.reuse ;  /* 0x000000012929c824 */ /* 0x100fe200078e0a27 */
[----:B------:R-:W-:Y:S01]  /*e050*/  ISETP.GE.AND P4, PT, R54, RZ, PT ;  /* 0x000000ff3600720c */ /* 0x000fe20003f86270 */
[----:B------:R-:W-:Y:S01]  /*e060*/  @!P0 IMAD.IADD R42, R42, 0x1, -R39 ;  /* 0x000000012a2a8824 */ /* 0x000fe200078e0a27 */
[----:B------:R-:W-:Y:S01]  /*e070*/  ISETP.GE.AND P0, PT, R59, RZ, PT ;  /* 0x000000ff3b00720c */ /* 0x000fe20003f06270 */
[----:B-1----:R-:W-:-:S02]  /*e080*/  IMAD.MOV.U32 R4, RZ, RZ, R26 ;  /* 0x000000ffff047224 */ /* 0x002fc400078e001a */
[----:B------:R-:W-:Y:S01]  /*e090*/  @!P1 IMAD.MOV R6, RZ, RZ, -R6 ;  /* 0x000000ffff069224 */ /* 0x000fe200078e0a06 */
[----:B------:R-:W-:Y:S01]  /*e0a0*/  ISETP.GT.U32.AND P1, PT, R39, R40, PT ;  /* 0x000000282700720c */ /* 0x000fe20003f24070 */
[----:B------:R-:W-:-:S03]  /*e0b0*/  IMAD.HI.U32 R38, R51, R36, RZ ;  /* 0x0000002433267227 */ /* 0x000fc600078e00ff */
[----:B------:R-:W-:Y:S01]  /*e0c0*/  STL [R1+0x188], R6 ;  /* 0x0001880601007387 */ /* 0x000fe20000100800 */
[----:B------:R-:W-:-:S04]  /*e0d0*/  IMAD.HI.U32 R37, R51, R35, RZ ;  /* 0x0000002333257227 */ /* 0x000fc800078e00ff */
[----:B------:R-:W-:Y:S02]  /*e0e0*/  IMAD.MOV.U32 R5, RZ, RZ, R27 ;  /* 0x000000ffff057224 */ /* 0x000fe400078e001b */
[----:B------:R-:W-:Y:S01]  /*e0f0*/  @!P5 IMAD.MOV R4, RZ, RZ, -R4 ;  /* 0x000000ffff04d224 */ /* 0x000fe200078e0a04 */
[----:B------:R-:W-:Y:S01]  /*e100*/  ISETP.GT.U32.AND P5, PT, R39, R42, PT ;  /* 0x0000002a2700720c */ /* 0x000fe20003fa4070 */
[----:B------:R-:W-:Y:S02]  /*e110*/  IMAD.MOV R38, RZ, RZ, -R38 ;  /* 0x000000ffff267224 */ /* 0x000fe400078e0a26 */
[----:B------:R-:W-:Y:S02]  /*e120*/  IMAD.MOV R37, RZ, RZ, -R37 ;  /* 0x000000ffff257224 */ /* 0x000fe400078e0a25 */
[----:B------:R-:W-:Y:S02]  /*e130*/  VIADD R54, R3, 0x22 ;  /* 0x0000002203367836 */ /* 0x000fe40000000000 */
[----:B------:R-:W-:-:S02]  /*e140*/  @!P6 IMAD.MOV R5, RZ, RZ, -R5 ;  /* 0x000000ffff05e224 */ /* 0x000fc400078e0a05 */
[C---:B------:R-:W-:Y:S02]  /*e150*/  IMAD R36, R39.reuse, R38, R36 ;  /* 0x0000002627247224 */ /* 0x040fe400078e0224 */
[----:B------:R-:W-:Y:S01]  /*e160*/  IMAD R35, R39, R37, R35 ;  /* 0x0000002527237224 */ /* 0x000fe200078e0223 */
[----:B------:R-:W-:Y:S01]  /*e170*/  IABS R37, R54 ;  /* 0x0000003600257213 */ /* 0x000fe20000000000 */
[----:B------:R-:W-:Y:S01]  /*e180*/  @!P2 IMAD.MOV R2, RZ, RZ, -R2 ;  /* 0x000000ffff02a224 */ /* 0x000fe200078e0a02 */
[----:B------:R1:W-:Y:S01]  /*e190*/  STL [R1+0x184], R5 ;  /* 0x0001840501007387 */ /* 0x0003e20000100800 */
[--C-:B------:R-:W-:Y:S01]  /*e1a0*/  @!P3 IMAD.IADD R43, R43, 0x1, -R39.reuse ;  /* 0x000000012b2bb824 */ /* 0x100fe200078e0a27 */
[C---:B------:R-:W-:Y:S01]  /*e1b0*/  ISETP.GT.U32.AND P3, PT, R39.reuse, R41, PT ;  /* 0x000000292700720c */ /* 0x040fe20003f64070 */
[----:B------:R-:W-:Y:S01]  /*e1c0*/  @!P4 IMAD.MOV R0, RZ, RZ, -R0 ;  /* 0x000000ffff00c224 */ /* 0x000fe200078e0a00 */
[----:B------:R-:W-:Y:S01]  /*e1d0*/  STL [R1+0x180], R4 ;  /* 0x0001800401007387 */ /* 0x000fe20000100800 */
[C---:B------:R-:W-:Y:S01]  /*e1e0*/  ISETP.GT.U32.AND P2, PT, R39.reuse, R36, PT ;  /* 0x000000242700720c */ /* 0x040fe20003f44070 */
[--C-:B------:R-:W-:Y:S01]  /*e1f0*/  @!P1 IMAD.IADD R40, R40, 0x1, -R39.reuse ;  /* 0x0000000128289824 */ /* 0x100fe200078e0a27 */
[----:B------:R-:W-:Y:S01]  /*e200*/  ISETP.GT.U32.AND P1, PT, R39, R35, PT ;  /* 0x000000232700720c */ /* 0x000fe20003f24070 */
[----:B------:R2:W-:Y:S01]  /*e210*/  STL [R1+0x178], R2 ;  /* 0x0001780201007387 */ /* 0x0005e20000100800 */
[--C-:B------:R-:W-:Y:S01]  /*e220*/  @!P5 IMAD.IADD R42, R42, 0x1, -R39.reuse ;  /* 0x000000012a2ad824 */ /* 0x100fe200078e0a27 */
[----:B------:R-:W-:Y:S01]  /*e230*/  ISETP.GE.AND P5, PT, R53, RZ, PT ;  /* 0x000000ff3500720c */ /* 0x000fe20003fa6270 */
[----:B------:R-:W-:Y:S01]  /*e240*/  VIADD R53, R3, 0x21 ;  /* 0x0000002103357836 */ /* 0x000fe20000000000 */
[----:B------:R3:W-:Y:S01]  /*e250*/  STL [R1+0x174], R0 ;  /* 0x0001740001007387 */ /* 0x0007e20000100800 */
[----:B------:R-:W-:Y:S01]  /*e260*/  ISETP.GE.AND P4, PT, R48, RZ, PT ;  /* 0x000000ff3000720c */ /* 0x000fe20003f86270 */
[----:B-1----:R-:W-:Y:S01]  /*e270*/  IMAD.MOV.U32 R5, RZ, RZ, R42 ;  /* 0x000000ffff057224 */ /* 0x002fe200078e002a */
[----:B------:R-:W-:Y:S01]  /*e280*/  ISETP.GT.U32.AND P6, PT, R39, R43, PT ;  /* 0x0000002b2700720c */ /* 0x000fe20003fc4070 */
[----:B------:R-:W-:Y:S01]  /*e290*/  @!P3 IMAD.IADD R41, R41, 0x1, -R39 ;  /* 0x000000012929b824 */ /* 0x000fe200078e0a27 */
[----:B------:R-:W-:Y:S01]  /*e2a0*/  IABS R34, R53 ;  /* 0x0000003500227213 */ /* 0x000fe20000000000 */
[----:B--2---:R-:W-:Y:S01]  /*e2b0*/  IMAD.HI.U32 R2, R51, R37, RZ ;  /* 0x0000002533027227 */ /* 0x004fe200078e00ff */
[----:B------:R-:W-:-:S03]  /*e2c0*/  ISETP.GE.AND P3, PT, R49, RZ, PT ;  /* 0x000000ff3100720c */ /* 0x000fc60003f66270 */
[----:B------:R-:W-:Y:S02]  /*e2d0*/  IMAD.MOV R2, RZ, RZ, -R2 ;  /* 0x000000ffff027224 */ /* 0x000fe400078e0a02 */
[----:B---3--:R-:W-:Y:S02]  /*e2e0*/  IMAD.MOV.U32 R0, RZ, RZ, R40 ;  /* 0x000000ffff007224 */ /* 0x008fe400078e0028 */
[----:B------:R-:W-:Y:S02]  /*e2f0*/  IMAD R2, R39, R2, R37 ;  /* 0x0000000227027224 */ /* 0x000fe400078e0225 */
[----:B------:R-:W-:Y:S02]  /*e300*/  @!P0 IMAD.MOV R0, RZ, RZ, -R0 ;  /* 0x000000ffff008224 */ /* 0x000fe400078e0a00 */
[--C-:B------:R-:W-:Y:S01]  /*e310*/  @!P2 IMAD.IADD R36, R36, 0x1, -R39.reuse ;  /* 0x000000012424a824 */ /* 0x100fe200078e0a27 */
[----:B------:R-:W-:Y:S01]  /*e320*/  ISETP.GE.AND P2, PT, R52, RZ, PT ;  /* 0x000000ff3400720c */ /* 0x000fe20003f46270 */
[----:B------:R-:W-:Y:S01]  /*e330*/  @!P1 IMAD.IADD R35, R35, 0x1, -R39 ;  /* 0x0000000123239824 */ /* 0x000fe200078e0a27 */
[----:B------:R1:W-:Y:S01]  /*e340*/  STL [R1+0x170], R0 ;  /* 0x0001700001007387 */ /* 0x0003e20000100800 */
[----:B------:R-:W-:Y:S01]  /*e350*/  IMAD.MOV.U32 R4, RZ, RZ, R41 ;  /* 0x000000ffff047224 */ /* 0x000fe200078e0029 */
[----:B------:R-:W-:Y:S01]  /*e360*/  ISETP.GT.U32.AND P1, PT, R39, R2, PT ;  /* 0x000000022700720c */ /* 0x000fe20003f24070 */
[----:B------:R-:W-:Y:S01]  /*e370*/  @!P6 IMAD.IADD R43, R43, 0x1, -R39 ;  /* 0x000000012b2be824 */ /* 0x000fe200078e0a27 */
[----:B------:R-:W-:Y:S01]  /*e380*/  ISETP.GT.U32.AND P0, PT, R39, R36, PT ;  /* 0x000000242700720c */ /* 0x000fe20003f04070 */
[----:B------:R-:W-:Y:S01]  /*e390*/  @!P4 IMAD.MOV R4, RZ, RZ, -R4 ;  /* 0x000000ffff04c224 */ /* 0x000fe200078e0a04 */
[----:B------:R-:W-:Y:S01]  /*e3a0*/  ISETP.GE.AND P6, PT, R50, RZ, PT ;  /* 0x000000ff3200720c */ /* 0x000fe20003fc6270 */
[----:B------:R-:W-:Y:S01]  /*e3b0*/  @!P3 IMAD.MOV R5, RZ, RZ, -R5 ;  /* 0x000000ffff05b224 */ /* 0x000fe200078e0a05 */
[----:B------:R-:W-:Y:S01]  /*e3c0*/  ISETP.GE.AND P3, PT, R54, RZ, PT ;  /* 0x000000ff3600720c */ /* 0x000fe20003f66270 */
[----:B------:R-:W-:Y:S01]  /*e3d0*/  VIADD R54, R3, 0x20 ;  /* 0x0000002003367836 */ /* 0x000fe20000000000 */
[----:B------:R2:W-:Y:S01]  /*e3e0*/  STL [R1+0x16c], R4 ;  /* 0x00016c0401007387 */ /* 0x0005e20000100800 */
[----:B-1----:R-:W-:Y:S01]  /*e3f0*/  IMAD.HI.U32 R0, R51, R34, RZ ;  /* 0x0000002233007227 */ /* 0x002fe200078e00ff */
[----:B------:R-:W-:-:S02]  /*e400*/  ISETP.GT.U32.AND P4, PT, R39, R35, PT ;  /* 0x000000232700720c */ /* 0x000fc40003f84070 */
[----:B------:R-:W-:Y:S01]  /*e410*/  STL [R1+0xa8], R5 ;  /* 0x0000a80501007387 */ /* 0x000fe20000100800 */
[----:B------:R-:W-:Y:S01]  /*e420*/  IMAD.MOV R0, RZ, RZ, -R0 ;  /* 0x000000ffff007224 */ /* 0x000fe200078e0a00 */
[----:B------:R-:W-:Y:S01]  /*e430*/  IABS R38, R54 ;  /* 0x0000003600267213 */ /* 0x000fe20000000000 */
[----:B------:R-:W-:Y:S02]  /*e440*/  @!P1 IMAD.IADD R2, R2, 0x1, -R39 ;  /* 0x0000000102029824 */ /* 0x000fe400078e0a27 */
[C---:B------:R-:W-:Y:S02]  /*e450*/  IMAD R34, R39.reuse, R0, R34 ;  /* 0x0000000027227224 */ /* 0x040fe400078e0222 */
[----:B--2---:R-:W-:Y:S02]  /*e460*/  IMAD.MOV.U32 R4, RZ, RZ, R43 ;  /* 0x000000ffff047224 */ /* 0x004fe400078e002b */
[----:B------:R-:W-:Y:S01]  /*e470*/  @!P0 IMAD.IADD R36, R36, 0x1, -R39 ;  /* 0x0000000124248824 */ /* 0x000fe200078e0a27 */
[----:B------:R-:W-:Y:S01]  /*e480*/  ISETP.GT.U32.AND P1, PT, R39, R34, PT ;  /* 0x000000222700720c */ /* 0x000fe20003f24070 */
[----:B------:R-:W-:Y:S01]  /*e490*/  @!P5 IMAD.MOV R4, RZ, RZ, -R4 ;  /* 0x000000ffff04d224 */ /* 0x000fe200078e0a04 */
[----:B------:R-:W-:Y:S01]  /*e4a0*/  ISETP.GE.AND P0, PT, R54, RZ, PT ;  /* 0x000000ff3600720c */ /* 0x000fe20003f06270 */
[----:B------:R-:W-:Y:S01]  /*e4b0*/  VIADD R54, R3, 0x1f ;  /* 0x0000001f03367836 */ /* 0x000fe20000000000 */
[----:B------:R-:W-:Y:S01]  /*e4c0*/  ISETP.GE.AND P5, PT, R53, RZ, PT ;  /* 0x000000ff3500720c */ /* 0x000fe20003fa6270 */
[----:B------:R-:W-:Y:S01]  /*e4d0*/  IMAD.HI.U32 R0, R51, R38, RZ ;  /* 0x0000002633007227 */ /* 0x000fe200078e00ff */
[----:B------:R1:W-:Y:S02]  /*e4e0*/  STL [R1+0x168], R4 ;  /* 0x0001680401007387 */ /* 0x0003e40000100800 */
[----:B------:R-:W-:Y:S01]  /*e4f0*/  IABS R40, R54 ;  /* 0x0000003600287213 */ /* 0x000fe20000000000 */
[----:B------:R-:W-:-:S02]  /*e500*/  IMAD.MOV R0, RZ, RZ, -R0 ;  /* 0x000000ffff007224 */ /* 0x000fc400078e0a00 */
[--C-:B------:R-:W-:Y:S01]  /*e510*/  @!P4 IMAD.IADD R35, R35, 0x1, -R39.reuse ;  /* 0x000000012323c824 */ /* 0x100fe200078e0a27 */
[----:B------:R-:W-:Y:S01]  /*e520*/  ISETP.GE.AND P4, PT, R54, RZ, PT ;  /* 0x000000ff3600720c */ /* 0x000fe20003f86270 */
[----:B------:R-:W-:Y:S02]  /*e530*/  @!P1 IMAD.IADD R34, R34, 0x1, -R39 ;  /* 0x0000000122229824 */ /* 0x000fe400078e0a27 */
[----:B------:R-:W-:Y:S02]  /*e540*/  VIADD R54, R3, 0x1d ;  /* 0x0000001d03367836 */ /* 0x000fe40000000000 */
[----:B-1----:R-:W-:Y:S01]  /*e550*/  IMAD.MOV.U32 R4, RZ, RZ, R36 ;  /* 0x000000ffff047224 */ /* 0x002fe200078e0024 */
[C---:B------:R-:W-:Y:S01]  /*e560*/  ISETP.GT.U32.AND P1, PT, R39.reuse, R34, PT ;  /* 0x000000222700720c */ /* 0x040fe20003f24070 */
[C---:B------:R-:W-:Y:S01]  /*e570*/  IMAD R38, R39.reuse, R0, R38 ;  /* 0x0000000027267224 */ /* 0x040fe200078e0226 */
[----:B------:R-:W-:Y:S01]  /*e580*/  IABS R26, R54 ;  /* 0x00000036001a7213 */ /* 0x000fe20000000000 */
[----:B------:R-:W-:Y:S01]  /*e590*/  @!P6 IMAD.MOV R4, RZ, RZ, -R4 ;  /* 0x000000ffff04e224 */ /* 0x000fe200078e0a04 */
[----:B------:R-:W-:Y:S01]  /*e5a0*/  ISETP.GT.U32.AND P6, PT, R39, R2, PT ;  /* 0x000000022700720c */ /* 0x000fe20003fc4070 */
[----:B------:R-:W-:-:S02]  /*e5b0*/  VIADD R53, R3, 0x1e ;  /* 0x0000001e03357836 */ /* 0x000fc40000000000 */
[----:B------:R-:W-:Y:S01]  /*e5c0*/  IMAD.HI.U32 R0, R51, R40, RZ ;  /* 0x0000002833007227 */ /* 0x000fe200078e00ff */
[----:B------:R1:W-:Y:S02]  /*e5d0*/  STL [R1+0x128], R4 ;  /* 0x0001280401007387 */ /* 0x0003e40000100800 */
[----:B------:R-:W-:Y:S01]  /*e5e0*/  IABS R27, R53 ;  /* 0x00000035001b7213 */ /* 0x000fe20000000000 */
[----:B------:R-:W-:Y:S02]  /*e5f0*/  VIADD R48, R3, 0x1c ;  /* 0x0000001c03307836 */ /* 0x000fe40000000000 */
[----:B------:R-:W-:Y:S02]  /*e600*/  IMAD.MOV R0, RZ, RZ, -R0 ;  /* 0x000000ffff007224 */ /* 0x000fe400078e0a00 */
[----:B------:R-:W-:Y:S01]  /*e610*/  IMAD.HI.U32 R37, R51, R26, RZ ;  /* 0x0000001a33257227 */ /* 0x000fe200078e00ff */
[----:B------:R-:W-:-:S03]  /*e620*/  IABS R36, R48 ;  /* 0x0000003000247213 */ /* 0x000fc60000000000 */
[----:B------:R-:W-:Y:S01]  /*e630*/  @!P6 IMAD.IADD R2, R2, 0x1, -R39 ;  /* 0x000000010202e824 */ /* 0x000fe200078e0a27 */
[C---:B------:R-:W-:Y:S01]  /*e640*/  ISETP.GT.U32.AND P6, PT, R39.reuse, R38, PT ;  /* 0x000000262700720c */ /* 0x040fe20003fc4070 */
[----:B-1----:R-:W-:Y:S02]  /*e650*/  IMAD.MOV.U32 R4, RZ, RZ, R35 ;  /* 0x000000ffff047224 */ /* 0x002fe400078e0023 */
[----:B------:R-:W-:Y:S02]  /*e660*/  IMAD R40, R39, R0, R40 ;  /* 0x0000000027287224 */ /* 0x000fe400078e0228 */
[----:B------:R-:W-:-:S04]  /*e670*/  IMAD.HI.U32 R41, R51, R27, RZ ;  /* 0x0000001b33297227 */ /* 0x000fc800078e00ff */
[----:B------:R-:W-:Y:S01]  /*e680*/  @!P2 IMAD.MOV R4, RZ, RZ, -R4 ;  /* 0x000000ffff04a224 */ /* 0x000fe200078e0a04 */
[----:B------:R-:W-:Y:S01]  /*e690*/  ISETP.GE.AND P2, PT, R53, RZ, PT ;  /* 0x000000ff3500720c */ /* 0x000fe20003f46270 */
[----:B------:R-:W-:Y:S01]  /*e6a0*/  @!P1 IMAD.IADD R34, R34, 0x1, -R39 ;  /* 0x0000000122229824 */ /* 0x000fe200078e0a27 */
[----:B------:R-:W-:Y:S01]  /*e6b0*/  ISETP.GT.U32.AND P1, PT, R39, R40, PT ;  /* 0x000000282700720c */ /* 0x000fe20003f24070 */
[----:B------:R-:W-:Y:S01]  /*e6c0*/  IMAD.MOV R37, RZ, RZ, -R37 ;  /* 0x000000ffff257224 */ /* 0x000fe200078e0a25 */
[----:B------:R1:W-:Y:S01]  /*e6d0*/  STL [R1+0x160], R4 ;  /* 0x0001600401007387 */ /* 0x0003e20000100800 */
[----:B------:R-:W-:Y:S02]  /*e6e0*/  IMAD.MOV R41, RZ, RZ, -R41 ;  /* 0x000000ffff297224 */ /* 0x000fe400078e0a29 */
[----:B------:R-:W-:-:S04]  /*e6f0*/  IMAD.HI.U32 R35, R51, R36, RZ ;  /* 0x0000002433237227 */ /* 0x000fc800078e00ff */
[C---:B------:R-:W-:Y:S02]  /*e700*/  IMAD R26, R39.reuse, R37, R26 ;  /* 0x00000025271a7224 */ /* 0x040fe400078e021a */
[----:B------:R-:W-:Y:S02]  /*e710*/  IMAD R27, R39, R41, R27 ;  /* 0x00000029271b7224 */ /* 0x000fe400078e021b */
[----:B------:R-:W-:Y:S02]  /*e720*/  IMAD.MOV R37, RZ, RZ, -R35 ;  /* 0x000000ffff257224 */ /* 0x000fe400078e0a23 */
[----:B------:R-:W-:Y:S02]  /*e730*/  IMAD.MOV.U32 R5, RZ, RZ, R2 ;  /* 0x000000ffff057224 */ /* 0x000fe400078e0002 */
[----:B-1----:R-:W-:Y:S02]  /*e740*/  IMAD.MOV.U32 R4, RZ, RZ, R34 ;  /* 0x000000ffff047224 */ /* 0x002fe400078e0022 */
[----:B------:R-:W-:-:S02]  /*e750*/  @!P6 IMAD.IADD R38, R38, 0x1, -R39 ;  /* 0x000000012626e824 */ /* 0x000fc400078e0a27 */
[C---:B------:R-:W-:Y:S02]  /*e760*/  IMAD R2, R39.reuse, R37, R36 ;  /* 0x0000002527027224 */ /* 0x040fe400078e0224 */
[----:B------:R-:W-:Y:S01]  /*e770*/  @!P3 IMAD.MOV R5, RZ, RZ, -R5 ;  /* 0x000000ffff05b224 */ /* 0x000fe200078e0a05 */
[C---:B------:R-:W-:Y:S01]  /*e780*/  ISETP.GT.U32.AND P3, PT, R39.reuse, R27, PT ;  /* 0x0000001b2700720c */ /* 0x040fe20003f64070 */
[----:B------:R-:W-:Y:S01]  /*e790*/  @!P5 IMAD.MOV R4, RZ, RZ, -R4 ;  /* 0x000000ffff04d224 */ /* 0x000fe200078e0a04 */
[C---:B------:R-:W-:Y:S01]  /*e7a0*/  ISETP.GT.U32.AND P5, PT, R39.reuse, R26, PT ;  /* 0x0000001a2700720c */ /* 0x040fe20003fa4070 */
[--C-:B------:R-:W-:Y:S01]  /*e7b0*/  @!P1 IMAD.IADD R40, R40, 0x1, -R39.reuse ;  /* 0x0000000128289824 */ /* 0x100fe200078e0a27 */
[----:B------:R-:W-:Y:S01]  /*e7c0*/  ISETP.GT.U32.AND P6, PT, R39, R38, PT ;  /* 0x000000262700720c */ /* 0x000fe20003fc4070 */
[----:B------:R-:W-:Y:S01]  /*e7d0*/  VIADD R52, R3, 0x1b ;  /* 0x0000001b03347836 */ /* 0x000fe20000000000 */
[----:B------:R-:W-:Y:S01]  /*e7e0*/  ISETP.GT.U32.AND P1, PT, R39, R2, PT ;  /* 0x000000022700720c */ /* 0x000fe20003f24070 */
[C---:B------:R-:W-:Y:S01]  /*e7f0*/  VIADD R53, R3.reuse, 0x1a ;  /* 0x0000001a03357836 */ /* 0x040fe20000000000 */
[----:B------:R-:W-:Y:S01]  /*e800*/  STL [R1+0x138], R5 ;  /* 0x0001380501007387 */ /* 0x000fe20000100800 */
[C---:B------:R-:W-:Y:S01]  /*e810*/  VIADD R50, R3.reuse, 0x18 ;  /* 0x0000001803327836 */ /* 0x040fe20000000000 */
[----:B------:R-:W-:Y:S01]  /*e820*/  IABS R0, R52 ;  /* 0x0000003400007213 */ /* 0x000fe20000000000 */
[----:B------:R-:W-:Y:S01]  /*e830*/  VIADD R49, R3, 0x19 ;  /* 0x0000001903317836 */ /* 0x000fe20000000000 */
[----:B------:R-:W-:Y:S01]  /*e840*/  IABS R34, R53 ;  /* 0x0000003500227213 */ /* 0x000fe20000000000 */
[--C-:B------:R-:W-:Y:S01]  /*e850*/  @!P3 IMAD.IADD R27, R27, 0x1, -R39.reuse ;  /* 0x000000011b1bb824 */ /* 0x100fe200078e0a27 */
[C---:B------:R-:W-:Y:S01]  /*e860*/  ISETP.GT.U32.AND P3, PT, R39.reuse, R40, PT ;  /* 0x000000282700720c */ /* 0x040fe20003f64070 */
[--C-:B------:R-:W-:Y:S01]  /*e870*/  @!P5 IMAD.IADD R26, R26, 0x1, -R39.reuse ;  /* 0x000000011a1ad824 */ /* 0x100fe200078e0a27 */
[----:B------:R1:W-:Y:S01]  /*e880*/  STL [R1+0x154], R4 ;  /* 0x0001540401007387 */ /* 0x0003e20000100800 */
[----:B------:R-:W-:Y:S01]  /*e890*/  @!P6 IMAD.IADD R38, R38, 0x1, -R39 ;  /* 0x000000012626e824 */ /* 0x000fe200078e0a27 */
[----:B------:R-:W-:Y:S01]  /*e8a0*/  ISETP.GT.U32.AND P5, PT, R39, R27, PT ;  /* 0x0000001b2700720c */ /* 0x000fe20003fa4070 */
[----:B------:R-:W-:Y:S01]  /*e8b0*/  IMAD.HI.U32 R35, R51, R0, RZ ;  /* 0x0000000033237227 */ /* 0x000fe200078e00ff */
[----:B------:R-:W-:-:S02]  /*e8c0*/  ISETP.GE.AND P6, PT, R54, RZ, PT ;  /* 0x000000ff3600720c */ /* 0x000fc40003fc6270 */
[----:B------:R-:W-:Y:S01]  /*e8d0*/  IABS R36, R50 ;  /* 0x0000003200247213 */ /* 0x000fe20000000000 */
[----:B------:R-:W-:Y:S01]  /*e8e0*/  @!P1 IMAD.IADD R2, R2, 0x1, -R39 ;  /* 0x0000000102029824 */ /* 0x000fe200078e0a27 */
[----:B------:R-:W-:Y:S01]  /*e8f0*/  ISETP.GT.U32.AND P1, PT, R39, R26, PT ;  /* 0x0000001a2700720c */ /* 0x000fe20003f24070 */
[----:B------:R-:W-:Y:S01]  /*e900*/  IMAD.MOV R35, RZ, RZ, -R35 ;  /* 0x000000ffff237224 */ /* 0x000fe200078e0a23 */
[----:B------:R-:W-:Y:S01]  /*e910*/  IABS R37, R49 ;  /* 0x0000003100257213 */ /* 0x000fe20000000000 */
[----:B-1----:R-:W-:Y:S02]  /*e920*/  IMAD.MOV.U32 R4, RZ, RZ, R38 ;  /* 0x000000ffff047224 */ /* 0x002fe400078e0026 */
[----:B------:R-:W-:-:S04]  /*e930*/  IMAD.HI.U32 R38, R51, R34, RZ ;  /* 0x0000002233267227 */ /* 0x000fc800078e00ff */
[C---:B------:R-:W-:Y:S02]  /*e940*/  IMAD R0, R39.reuse, R35, R0 ;  /* 0x0000002327007224 */ /* 0x040fe400078e0200 */
[----:B------:R-:W-:Y:S02]  /*e950*/  IMAD.MOV R38, RZ, RZ, -R38 ;  /* 0x000000ffff267224 */ /* 0x000fe400078e0a26 */
[--C-:B------:R-:W-:Y:S01]  /*e960*/  @!P3 IMAD.IADD R40, R40, 0x1, -R39.reuse ;  /* 0x000000012828b824 */ /* 0x100fe200078e0a27 */
[C---:B------:R-:W-:Y:S01]  /*e970*/  ISETP.GT.U32.AND P3, PT, R39.reuse, R0, PT ;  /* 0x000000002700720c */ /* 0x040fe20003f64070 */
[C---:B------:R-:W-:Y:S02]  /*e980*/  IMAD R34, R39.reuse, R38, R34 ;  /* 0x0000002627227224 */ /* 0x040fe400078e0222 */
[--C-:B------:R-:W-:Y:S02]  /*e990*/  @!P1 IMAD.IADD R26, R26, 0x1, -R39.reuse ;  /* 0x000000011a1a9824 */ /* 0x100fe400078e0a27 */
[----:B------:R-:W-:Y:S01]  /*e9a0*/  @!P0 IMAD.MOV R4, RZ, RZ, -R4 ;  /* 0x000000ffff048224 */ /* 0x000fe200078e0a04 */
[----:B------:R-:W-:Y:S01]  /*e9b0*/  ISETP.GT.U32.AND P1, PT, R39, R34, PT ;  /* 0x000000222700720c */ /* 0x000fe20003f24070 */
[----:B------:R-:W-:Y:S01]  /*e9c0*/  VIADD R54, R3, 0x17 ;  /* 0x0000001703367836 */ /* 0x000fe20000000000 */
[----:B------:R-:W-:Y:S01]  /*e9d0*/  ISETP.GT.U32.AND P0, PT, R39, R2, PT ;  /* 0x000000022700720c */ /* 0x000fe20003f04070 */
[--C-:B------:R-:W-:Y:S01]  /*e9e0*/  @!P5 IMAD.IADD R27, R27, 0x1, -R39.reuse ;  /* 0x000000011b1bd824 */ /* 0x100fe200078e0a27 */
[----:B------:R1:W-:Y:S01]  /*e9f0*/  STL [R1+0x150], R4 ;  /* 0x0001500401007387 */ /* 0x0003e20000100800 */
[----:B------:R-:W-:Y:S01]  /*ea00*/  IMAD.MOV.U32 R5, RZ, RZ, R40 ;  /* 0x000000ffff057224 */ /* 0x000fe200078e0028 */
[----:B------:R-:W-:Y:S01]  /*ea10*/  IABS R35, R54 ;  /* 0x0000003600237213 */ /* 0x000fe20000000000 */
[----:B------:R-:W-:Y:S01]  /*ea20*/  @!P3 IMAD.IADD R0, R0, 0x1, -R39 ;  /* 0x000000010000b824 */ /* 0x000fe200078e0a27 */
[----:B------:R-:W-:Y:S01]  /*ea30*/  ISETP.GE.AND P5, PT, R48, RZ, PT ;  /* 0x000000ff3000720c */ /* 0x000fe20003fa6270 */
[----:B------:R-:W-:Y:S01]  /*ea40*/  IMAD.HI.U32 R41, R51, R36, RZ ;  /* 0x0000002433297227 */ /* 0x000fe200078e00ff */
[----:B------:R-:W-:-:S03]  /*ea50*/  ISETP.GE.AND P3, PT, R53, RZ, PT ;  /* 0x000000ff3500720c */ /* 0x000fc60003f66270 */
[----:B------:R-:W-:Y:S02]  /*ea60*/  @!P4 IMAD.MOV R5, RZ, RZ, -R5 ;  /* 0x000000ffff05c224 */ /* 0x000fe400078e0a05 */
[----:B-1----:R-:W-:Y:S02]  /*ea70*/  IMAD.MOV.U32 R4, RZ, RZ, R27 ;  /* 0x000000ffff047224 */ /* 0x002fe400078e001b */
[----:B------:R-:W-:Y:S01]  /*ea80*/  @!P1 IMAD.IADD R34, R34, 0x1, -R39 ;  /* 0x0000000122229824 */ /* 0x000fe200078e0a27 */
[----:B------:R-:W-:Y:S01]  /*ea90*/  ISETP.GT.U32.AND P1, PT, R39, R0, PT ;  /* 0x000000002700720c */ /* 0x000fe20003f24070 */
[----:B------:R-:W-:Y:S01]  /*eaa0*/  @!P2 IMAD.MOV R4, RZ, RZ, -R4 ;  /* 0x000000ffff04a224 */ /* 0x000fe200078e0a04 */
[----:B------:R-:W-:Y:S01]  /*eab0*/  STL [R1+0xd0], R5 ;  /* 0x0000d00501007387 */ /* 0x000fe20000100800 */
[----:B------:R-:W-:Y:S01]  /*eac0*/  IMAD.HI.U32 R38, R51, R35, RZ ;  /* 0x0000002333267227 */ /* 0x000fe200078e00ff */
[----:B------:R-:W-:Y:S02]  /*ead0*/  ISETP.GT.U32.AND P2, PT, R39, R34, PT ;  /* 0x000000222700720c */ /* 0x000fe40003f44070 */
[----:B------:R1:W-:Y:S01]  /*eae0*/  STL [R1+0xe0], R4 ;  /* 0x0000e00401007387 */ /* 0x0003e20000100800 */
[----:B------:R-:W-:-:S02]  /*eaf0*/  IMAD.MOV R41, RZ, RZ, -R41 ;  /* 0x000000ffff297224 */ /* 0x000fc400078e0a29 */
[----:B------:R-:W-:Y:S02]  /*eb00*/  IMAD.MOV R38, RZ, RZ, -R38 ;  /* 0x000000ffff267224 */ /* 0x000fe400078e0a26 */
[----:B------:R-:W-:Y:S02]  /*eb10*/  IMAD R36, R39, R41, R36 ;  /* 0x0000002927247224 */ /* 0x000fe400078e0224 */
[----:B------:R-:W-:-:S04]  /*eb20*/  IMAD.HI.U32 R42, R51, R37, RZ ;  /* 0x00000025332a7227 */ /* 0x000fc800078e00ff */
[----:B-1----:R-:W-:Y:S02]  /*eb30*/  IMAD.MOV.U32 R4, RZ, RZ, R26 ;  /* 0x000000ffff047224 */ /* 0x002fe400078e001a */
[C---:B------:R-:W-:Y:S02]  /*eb40*/  IMAD R35, R39.reuse, R38, R35 ;  /* 0x0000002627237224 */ /* 0x040fe400078e0223 */
[----:B------:R-:W-:Y:S01]  /*eb50*/  @!P6 IMAD.MOV R4, RZ, RZ, -R4 ;  /* 0x000000ffff04e224 */ /* 0x000fe200078e0a04 */
[C---:B------:R-:W-:Y:S01]  /*eb60*/  ISETP.GT.U32.AND P6, PT, R39.reuse, R36, PT ;  /* 0x000000242700720c */ /* 0x040fe20003fc4070 */
[----:B------:R-:W-:Y:S02]  /*eb70*/  IMAD.MOV R42, RZ, RZ, -R42 ;  /* 0x000000ffff2a7224 */ /* 0x000fe400078e0a2a */
[----:B------:R-:W-:Y:S01]  /*eb80*/  @!P1 IMAD.IADD R0, R0, 0x1, -R39 ;  /* 0x0000000100009824 */ /* 0x000fe200078e0a27 */
[C---:B------:R-:W-:Y:S01]  /*eb90*/  ISETP.GT.U32.AND P1, PT, R39.reuse, R35, PT ;  /* 0x000000232700720c */ /* 0x040fe20003f24070 */
[----:B------:R-:W-:Y:S01]  /*eba0*/  IMAD R37, R39, R42, R37 ;  /* 0x0000002a27257224 */ /* 0x000fe200078e0225 */
[----:B------:R-:W-:Y:S01]  /*ebb0*/  STL [R1+0xe8], R4 ;  /* 0x0000e80401007387 */ /* 0x000fe20000100800 */
[--C-:B------:R-:W-:Y:S01]  /*ebc0*/  @!P0 IMAD.IADD R2, R2, 0x1, -R39.reuse ;  /* 0x0000000102028824 */ /* 0x100fe200078e0a27 */
[----:B------:R-:W-:Y:S01]  /*ebd0*/  ISETP.GE.AND P0, PT, R52, RZ, PT ;  /* 0x000000ff3400720c */ /* 0x000fe20003f06270 */
[----:B------:R-:W-:Y:S01]  /*ebe0*/  VIADD R53, R3, 0x15 ;  /* 0x0000001503357836 */ /* 0x000fe20000000000 */
[----:B------:R-:W-:Y:S01]  /*ebf0*/  ISETP.GT.U32.AND P4, PT, R39, R37, PT ;  /* 0x000000252700720c */ /* 0x000fe20003f84070 */
[----:B------:R-:W-:Y:S01]  /*ec00*/  @!P5 IMAD.MOV R2, RZ, RZ, -R2 ;  /* 0x000000ffff02d224 */ /* 0x000fe200078e0a02 */
[----:B------:R-:W-:Y:S01]  /*ec10*/  ISETP.GE.AND P5, PT, R49, RZ, PT ;  /* 0x000000ff3100720c */ /* 0x000fe20003fa6270 */
[--C-:B------:R-:W-:Y:S01]  /*ec20*/  @!P6 IMAD.IADD R36, R36, 0x1, -R39.reuse ;  /* 0x000000012424e824 */ /* 0x100fe200078e0a27 */
[----:B------:R-:W-:Y:S01]  /*ec30*/  IABS R26, R53 ;  /* 0x00000035001a7213 */ /* 0x000fe20000000000 */
[----:B------:R-:W-:Y:S01]  /*ec40*/  VIADD R52, R3, 0x16 ;  /* 0x0000001603347836 */ /* 0x000fe20000000000 */
[----:B------:R1:W-:Y:S01]  /*ec50*/  STL [R1+0x110], R2 ;  /* 0x0001100201007387 */ /* 0x0003e20000100800 */
[--C-:B------:R-:W-:Y:S01]  /*ec60*/  @!P1 IMAD.IADD R35, R35, 0x1, -R39.reuse ;  /* 0x0000000123239824 */ /* 0x100fe200078e0a27 */
[----:B------:R-:W-:Y:S01]  /*ec70*/  ISETP.GT.U32.AND P1, PT, R39, R36, PT ;  /* 0x000000242700720c */ /* 0x000fe20003f24070 */
[--C-:B------:R-:W-:Y:S01]  /*ec80*/  @!P2 IMAD.IADD R34, R34, 0x1, -R39.reuse ;  /* 0x000000012222a824 */ /* 0x100fe200078e0a27 */
[----:B------:R-:W-:Y:S01]  /*ec90*/  ISETP.GE.AND P2, PT, R50, RZ, PT ;  /* 0x000000ff3200720c */ /* 0x000fe20003f46270 */
[----:B------:R-:W-:Y:S01]  /*eca0*/  @!P0 IMAD.MOV R0, RZ, RZ, -R0 ;  /* 0x000000ffff008224 */ /* 0x000fe200078e0a00 */
[----:B------:R-:W-:Y:S01]  /*ecb0*/  IABS R27, R52 ;  /* 0x00000034001b7213 */ /* 0x000fe20000000000 */
[----:B------:R-:W-:Y:S01]  /*ecc0*/  @!P4 IMAD.IADD R37, R37, 0x1, -R39 ;  /* 0x000000012525c824 */ /* 0x000fe200078e0a27 */
[----:B------:R-:W-:Y:S01]  /*ecd0*/  ISETP.GE.AND P4, PT, R54, RZ, PT ;  /* 0x000000ff3600720c */ /* 0x000fe20003f86270 */
[----:B------:R-:W-:Y:S01]  /*ece0*/  VIADD R50, R3, 0x14 ;  /* 0x0000001403327836 */ /* 0x000fe20000000000 */
[----:B------:R2:W-:Y:S01]  /*ecf0*/  STL [R1+0x108], R0 ;  /* 0x0001080001007387 */ /* 0x0005e20000100800 */
[----:B-1----:R-:W-:Y:S01]  /*ed00*/  IMAD.HI.U32 R2, R51, R26, RZ ;  /* 0x0000001a33027227 */ /* 0x002fe200078e00ff */
[----:B------:R-:W-:-:S02]  /*ed10*/  ISETP.GT.U32.AND P6, PT, R39, R37, PT ;  /* 0x000000252700720c */ /* 0x000fc40003fc4070 */
[----:B------:R-:W-:Y:S01]  /*ed20*/  ISETP.GT.U32.AND P0, PT, R39, R35, PT ;  /* 0x000000232700720c */ /* 0x000fe20003f04070 */
[----:B------:R-:W-:Y:S02]  /*ed30*/  IMAD.MOV R2, RZ, RZ, -R2 ;  /* 0x000000ffff027224 */ /* 0x000fe400078e0a02 */
[----:B------:R-:W-:Y:S01]  /*ed40*/  IMAD.HI.U32 R38, R51, R27, RZ ;  /* 0x0000001b33267227 */ /* 0x000fe200078e00ff */
[----:B--2---:R-:W-:-:S03]  /*ed50*/  IABS R0, R50 ;  /* 0x0000003200007213 */ /* 0x004fc60000000000 */
[C---:B------:R-:W-:Y:S02]  /*ed60*/  IMAD R26, R39.reuse, R2, R26 ;  /* 0x00000002271a7224 */ /* 0x040fe400078e021a */
[----:B------:R-:W-:Y:S02]  /*ed70*/  @!P1 IMAD.IADD R36, R36, 0x1, -R39 ;  /* 0x0000000124249824 */ /* 0x000fe400078e0a27 */
[----:B------:R-:W-:Y:S01]  /*ed80*/  IMAD.MOV R38, RZ, RZ, -R38 ;  /* 0x000000ffff267224 */ /* 0x000fe200078e0a26 */
[----:B------:R-:W-:Y:S01]  /*ed90*/  ISETP.GT.U32.AND P1, PT, R39, R26, PT ;  /* 0x0000001a2700720c */ /* 0x000fe20003f24070 */
[----:B------:R-:W-:-:S04]  /*eda0*/  IMAD.HI.U32 R40, R51, R0, RZ ;  /* 0x0000000033287227 */ /* 0x000fc800078e00ff */
[----:B------:R-:W-:Y:S02]  /*edb0*/  IMAD R27, R39, R38, R27 ;  /* 0x00000026271b7224 */ /* 0x000fe400078e021b */
[----:B------:R-:W-:Y:S02]  /*edc0*/  IMAD.MOV R40, RZ, RZ, -R40 ;  /* 0x000000ffff287224 */ /* 0x000fe400078e0a28 */
[--C-:B------:R-:W-:Y:S01]  /*edd0*/  @!P6 IMAD.IADD R37, R37, 0x1, -R39.reuse ;  /* 0x000000012525e824 */ /* 0x100fe200078e0a27 */
[C---:B------:R-:W-:Y:S01]  /*ede0*/  ISETP.GT.U32.AND P6, PT, R39.reuse, R27, PT ;  /* 0x0000001b2700720c */ /* 0x040fe20003fc4070 */
[----:B------:R-:W-:Y:S02]  /*edf0*/  IMAD R0, R39, R40, R0 ;  /* 0x0000002827007224 */ /* 0x000fe400078e0200 */
[----:B------:R-:W-:Y:S02]  /*ee00*/  @!P1 IMAD.IADD R26, R26, 0x1, -R39 ;  /* 0x000000011a1a9824 */ /* 0x000fe400078e0a27 */
[----:B------:R-:W-:Y:S01]  /*ee10*/  VIADD R54, R3, 0x13 ;  /* 0x0000001303367836 */ /* 0x000fe20000000000 */
[----:B------:R-:W-:Y:S01]  /*ee20*/  ISETP.GT.U32.AND P1, PT, R39, R0, PT ;  /* 0x000000002700720c */ /* 0x000fe20003f24070 */
[----:B------:R-:W-:-:S02]  /*ee30*/  VIADD R58, R3, 0x12 ;  /* 0x00000012033a7836 */ /* 0x000fc40000000000 */
[----:B------:R-:W-:Y:S01]  /*ee40*/  IMAD.MOV.U32 R5, RZ, RZ, R34 ;  /* 0x000000ffff057224 */ /* 0x000fe200078e0022 */
[----:B------:R-:W-:Y:S01]  /*ee50*/  IABS R2, R54 ;  /* 0x0000003600027213 */ /* 0x000fe20000000000 */
[----:B------:R-:W-:Y:S01]  /*ee60*/  IMAD.MOV.U32 R4, RZ, RZ, R37 ;  /* 0x000000ffff047224 */ /* 0x000fe200078e0025 */
[----:B------:R-:W-:Y:S01]  /*ee70*/  IABS R46, R58 ;  /* 0x0000003a002e7213 */ /* 0x000fe20000000000 */
[----:B------:R-:W-:Y:S01]  /*ee80*/  @!P6 IMAD.IADD R27, R27, 0x1, -R39 ;  /* 0x000000011b1be824 */ /* 0x000fe200078e0a27 */
[----:B------:R-:W-:Y:S01]  /*ee90*/  ISETP.GE.AND P6, PT, R53, RZ, PT ;  /* 0x000000ff3500720c */ /* 0x000fe20003fc6270 */
[----:B------:R-:W-:Y:S01]  /*eea0*/  IMAD.HI.U32 R38, R51, R2, RZ ;  /* 0x0000000233267227 */ /* 0x000fe200078e00ff */
[----:B------:R-:W-:-:S03]  /*eeb0*/  IABS R37, R56 ;  /* 0x0000003800257213 */ /* 0x000fc60000000000 */
[----:B------:R-:W-:Y:S01]  /*eec0*/  @!P1 IMAD.IADD R0, R0, 0x1, -R39 ;  /* 0x0000000100009824 */ /* 0x000fe200078e0a27 */
[C---:B------:R-:W-:Y:S01]  /*eed0*/  ISETP.GT.U32.AND P1, PT, R39.reuse, R27, PT ;  /* 0x0000001b2700720c */ /* 0x040fe20003f24070 */
[----:B------:R-:W-:Y:S01]  /*eee0*/  @!P3 IMAD.MOV R5, RZ, RZ, -R5 ;  /* 0x000000ffff05b224 */ /* 0x000fe200078e0a05 */
[C---:B------:R-:W-:Y:S01]  /*eef0*/  ISETP.GT.U32.AND P3, PT, R39.reuse, R26, PT ;  /* 0x0000001a2700720c */ /* 0x040fe20003f64070 */
[----:B------:R-:W-:Y:S01]  /*ef00*/  @!P5 IMAD.MOV R4, RZ, RZ, -R4 ;  /* 0x000000ffff04d224 */ /* 0x000fe200078e0a04 */
[----:B------:R-:W-:Y:S01]  /*ef10*/  ISETP.GT.U32.AND P5, PT, R39, R0, PT ;  /* 0x000000002700720c */ /* 0x000fe20003fa4070 */
[----:B------:R-:W-:Y:S01]  /*ef20*/  @!P0 IMAD.IADD R35, R35, 0x1, -R39 ;  /* 0x0000000123238824 */ /* 0x000fe200078e0a27 */
[----:B------:R1:W-:Y:S01]  /*ef30*/  STL [R1+0xa0], R5 ;  /* 0x0000a00501007387 */ /* 0x0003e20000100800 */
[----:B------:R-:W-:Y:S01]  /*ef40*/  IMAD.HI.U32 R41, R51, R46, RZ ;  /* 0x0000002e33297227 */ /* 0x000fe200078e00ff */
[----:B------:R-:W-:Y:S01]  /*ef50*/  ISETP.GE.AND P0, PT, R52, RZ, PT ;  /* 0x000000ff3400720c */ /* 0x000fe20003f06270 */
[----:B------:R-:W2:Y:S01]  /*ef60*/  I2F.RP R44, R37 ;  /* 0x00000025002c7306 */ /* 0x000ea20000209400 */
[----:B------:R3:W-:Y:S01]  /*ef70*/  STL [R1+0x98], R4 ;  /* 0x0000980401007387 */ /* 0x0007e20000100800 */
[----:B------:R-:W-:-:S02]  /*ef80*/  IMAD.MOV R38, RZ, RZ, -R38 ;  /* 0x000000ffff267224 */ /* 0x000fc400078e0a26 */
[----:B------:R-:W-:Y:S02]  /*ef90*/  IMAD.MOV R41, RZ, RZ, -R41 ;  /* 0x000000ffff297224 */ /* 0x000fe400078e0a29 */
[C---:B------:R-:W-:Y:S02]  /*efa0*/  IMAD R2, R39.reuse, R38, R2 ;  /* 0x0000002627027224 */ /* 0x040fe400078e0202 */
[----:B-1----:R-:W-:Y:S02]  /*efb0*/  IMAD.MOV.U32 R5, RZ, RZ, R36 ;  /* 0x000000ffff057224 */ /* 0x002fe400078e0024 */
[C---:B------:R-:W-:Y:S02]  /*efc0*/  IMAD R46, R39.reuse, R41, R46 ;  /* 0x00000029272e7224 */ /* 0x040fe400078e022e */
[----:B---3--:R-:W-:Y:S02]  /*efd0*/  IMAD.MOV.U32 R4, RZ, RZ, R35 ;  /* 0x000000ffff047224 */ /* 0x008fe400078e0023 */
[----:B------:R-:W-:Y:S01]  /*efe0*/  @!P2 IMAD.MOV R5, RZ, RZ, -R5 ;  /* 0x000000ffff05a224 */ /* 0x000fe200078e0a05 */
[C---:B------:R-:W-:Y:S01]  /*eff0*/  ISETP.GT.U32.AND P2, PT, R39.reuse, R2, PT ;  /* 0x000000022700720c */ /* 0x040fe20003f44070 */
[----:B------:R-:W-:Y:S01]  /*f000*/  @!P4 IMAD.MOV R4, RZ, RZ, -R4 ;  /* 0x000000ffff04c224 */ /* 0x000fe200078e0a04 */
[----:B------:R-:W-:Y:S01]  /*f010*/  ISETP.GT.U32.AND P4, PT, R39, R46, PT ;  /* 0x0000002e2700720c */ /* 0x000fe20003f84070 */
[--C-:B------:R-:W-:Y:S01]  /*f020*/  @!P1 IMAD.IADD R27, R27, 0x1, -R39.reuse ;  /* 0x000000011b1b9824 */ /* 0x100fe200078e0a27 */
[----:B------:R-:W-:Y:S01]  /*f030*/  STL [R1+0x90], R5 ;  /* 0x0000900501007387 */ /* 0x000fe20000100800 */
[----:B------:R-:W-:-:S02]  /*f040*/  @!P3 IMAD.IADD R26, R26, 0x1, -R39 ;  /* 0x000000011a1ab824 */ /* 0x000fc400078e0a27 */
[--C-:B------:R-:W-:Y:S01]  /*f050*/  @!P5 IMAD.IADD R0, R0, 0x1, -R39.reuse ;  /* 0x000000010000d824 */ /* 0x100fe200078e0a27 */
[----:B------:R1:W-:Y:S01]  /*f060*/  STL [R1+0x80], R4 ;  /* 0x0000800401007387 */ /* 0x0003e20000100800 */
[----:B------:R-:W-:Y:S01]  /*f070*/  ISETP.GE.AND P5, PT, R50, RZ, PT ;  /* 0x000000ff3200720c */ /* 0x000fe20003fa6270 */
[C---:B------:R-:W-:Y:S02]  /*f080*/  VIADD R60, R3.reuse, 0x11 ;  /* 0x00000011033c7836 */ /* 0x040fe40000000000 */
[----:B------:R-:W-:Y:S02]  /*f090*/  VIADD R59, R3, 0x10 ;  /* 0x00000010033b7836 */ /* 0x000fe40000000000 */
[--C-:B------:R-:W-:Y:S01]  /*f0a0*/  @!P2 IMAD.IADD R2, R2, 0x1, -R39.reuse ;  /* 0x000000010202a824 */ /* 0x100fe200078e0a27 */
[----:B------:R-:W-:Y:S01]  /*f0b0*/  ISETP.GE.AND P2, PT, R54, RZ, PT ;  /* 0x000000ff3600720c */ /* 0x000fe20003f46270 */
[----:B------:R-:W-:Y:S01]  /*f0c0*/  @!P4 IMAD.IADD R46, R46, 0x1, -R39 ;  /* 0x000000012e2ec824 */ /* 0x000fe200078e0a27 */
[----:B------:R-:W-:Y:S01]  /*f0d0*/  IABS R47, R60 ;  /* 0x0000003c002f7213 */ /* 0x000fe20000000000 */
[----:B-1----:R-:W-:Y:S01]  /*f0e0*/  IMAD.MOV.U32 R4, RZ, RZ, R27 ;  /* 0x000000ffff047224 */ /* 0x002fe200078e001b */
[----:B------:R-:W-:Y:S01]  /*f0f0*/  ISETP.GT.U32.AND P4, PT, R39, R2, PT ;  /* 0x000000022700720c */ /* 0x000fe20003f84070 */
[----:B------:R-:W-:Y:S01]  /*f100*/  VIADD R52, R3, 0xf ;  /* 0x0000000f03347836 */ /* 0x000fe20000000000 */
[----:B------:R-:W-:Y:S01]  /*f110*/  IABS R48, R59 ;  /* 0x0000003b00307213 */ /* 0x000fe20000000000 */
[----:B------:R-:W-:-:S02]  /*f120*/  @!P0 IMAD.MOV R4, RZ, RZ, -R4 ;  /* 0x000000ffff048224 */ /* 0x000fc400078e0a04 */
[C---:B------:R-:W-:Y:S01]  /*f130*/  IMAD.HI.U32 R40, R51.reuse, R47, RZ ;  /* 0x0000002f33287227 */ /* 0x040fe200078e00ff */
[----:B------:R-:W-:Y:S02]  /*f140*/  IABS R38, R52 ;  /* 0x0000003400267213 */ /* 0x000fe40000000000 */
[----:B------:R1:W-:Y:S01]  /*f150*/  STL [R1+0x78], R4 ;  /* 0x0000780401007387 */ /* 0x0003e20000100800 */
[----:B------:R-:W-:Y:S02]  /*f160*/  IMAD.MOV R40, RZ, RZ, -R40 ;  /* 0x000000ffff287224 */ /* 0x000fe400078e0a28 */
[----:B------:R-:W-:-:S04]  /*f170*/  IMAD.HI.U32 R34, R51, R48, RZ ;  /* 0x0000003033227227 */ /* 0x000fc800078e00ff */
[----:B------:R-:W-:Y:S02]  /*f180*/  @!P4 IMAD.IADD R2, R2, 0x1, -R39 ;  /* 0x000000010202c824 */ /* 0x000fe400078e0a27 */
[C---:B------:R-:W-:Y:S02]  /*f190*/  IMAD R47, R39.reuse, R40, R47 ;  /* 0x00000028272f7224 */ /* 0x040fe400078e022f */
[----:B-1----:R-:W-:Y:S02]  /*f1a0*/  IMAD.MOV.U32 R4, RZ, RZ, R26 ;  /* 0x000000ffff047224 */ /* 0x002fe400078e001a */
[----:B------:R-:W-:Y:S01]  /*f1b0*/  IMAD.MOV R34, RZ, RZ, -R34 ;  /* 0x000000ffff227224 */ /* 0x000fe200078e0a22 */
[C---:B------:R-:W-:Y:S01]  /*f1c0*/  ISETP.GT.U32.AND P1, PT, R39.reuse, R47, PT ;  /* 0x0000002f2700720c */ /* 0x040fe20003f24070 */
[----:B------:R-:W-:Y:S02]  /*f1d0*/  @!P6 IMAD.MOV R4, RZ, RZ, -R4 ;  /* 0x000000ffff04e224 */ /* 0x000fe400078e0a04 */
[----:B------:R-:W-:-:S02]  /*f1e0*/  IMAD R48, R39, R34, R48 ;  /* 0x0000002227307224 */ /* 0x000fc400078e0230 */
[----:B------:R-:W-:Y:S01]  /*f1f0*/  VIADD R53, R3, 0xe ;  /* 0x0000000e03357836 */ /* 0x000fe20000000000 */
[----:B------:R1:W-:Y:S01]  /*f200*/  STL [R1+0x50], R4 ;  /* 0x0000500401007387 */ /* 0x0003e20000100800 */
[----:B------:R-:W-:Y:S01]  /*f210*/  IMAD.HI.U32 R49, R51, R38, RZ ;  /* 0x0000002633317227 */ /* 0x000fe200078e00ff */
[----:B------:R-:W-:Y:S02]  /*f220*/  ISETP.GT.U32.AND P3, PT, R39, R48, PT ;  /* 0x000000302700720c */ /* 0x000fe40003f64070 */
[----:B------:R-:W-:Y:S01]  /*f230*/  IABS R50, R53 ;  /* 0x0000003500327213 */ /* 0x000fe20000000000 */
[----:B------:R-:W-:Y:S02]  /*f240*/  IMAD.MOV R49, RZ, RZ, -R49 ;  /* 0x000000ffff317224 */ /* 0x000fe400078e0a31 */
[----:B------:R-:W-:Y:S01]  /*f250*/  @!P1 IMAD.IADD R47, R47, 0x1, -R39 ;  /* 0x000000012f2f9824 */ /* 0x000fe200078e0a27 */
[----:B------:R-:W-:Y:S01]  /*f260*/  ISETP.GT.U32.AND P1, PT, R39, R46, PT ;  /* 0x0000002e2700720c */ /* 0x000fe20003f24070 */
[----:B------:R-:W-:-:S04]  /*f270*/  IMAD.HI.U32 R27, R51, R50, RZ ;  /* 0x00000032331b7227 */ /* 0x000fc800078e00ff */
[----:B-1----:R-:W-:Y:S02]  /*f280*/  IMAD.MOV.U32 R4, RZ, RZ, R0 ;  /* 0x000000ffff047224 */ /* 0x002fe400078e0000 */
[----:B------:R-:W-:Y:S01]  /*f290*/  @!P3 IMAD.IADD R48, R48, 0x1, -R39 ;  /* 0x000000013030b824 */ /* 0x000fe200078e0a27 */
[C---:B------:R-:W-:Y:S01]  /*f2a0*/  ISETP.GT.U32.AND P3, PT, R39.reuse, R47, PT ;  /* 0x0000002f2700720c */ /* 0x040fe20003f64070 */
[----:B------:R-:W-:Y:S02]  /*f2b0*/  @!P5 IMAD.MOV R4, RZ, RZ, -R4 ;  /* 0x000000ffff04d224 */ /* 0x000fe400078e0a04 */
[C---:B------:R-:W-:Y:S01]  /*f2c0*/  IMAD R49, R39.reuse, R49, R38 ;  /* 0x0000003127317224 */ /* 0x040fe200078e0226 */
[----:B------:R-:W-:Y:S01]  /*f2d0*/  ISETP.GT.U32.AND P0, PT, R39, R48, PT ;  /* 0x000000302700720c */ /* 0x000fe20003f04070 */
[----:B------:R-:W-:Y:S01]  /*f2e0*/  IMAD.MOV R27, RZ, RZ, -R27 ;  /* 0x000000ffff1b7224 */ /* 0x000fe200078e0a1b */
[----:B------:R1:W-:Y:S01]  /*f2f0*/  STL [R1+0x28], R4 ;  /* 0x0000280401007387 */ /* 0x0003e20000100800 */
[----:B------:R-:W-:Y:S01]  /*f300*/  VIADD R54, R3, 0xd ;  /* 0x0000000d03367836 */ /* 0x000fe20000000000 */
[C---:B------:R-:W-:Y:S01]  /*f310*/  ISETP.GT.U32.AND P4, PT, R39.reuse, R49, PT ;  /* 0x000000312700720c */ /* 0x040fe20003f84070 */
[----:B------:R-:W-:-:S02]  /*f320*/  IMAD R50, R39, R27, R50 ;  /* 0x0000001b27327224 */ /* 0x000fc400078e0232 */
[----:B------:R-:W-:Y:S01]  /*f330*/  VIADD R16, R3, 0xc ;  /* 0x0000000c03107836 */ /* 0x000fe20000000000 */
[----:B------:R-:W-:Y:S01]  /*f340*/  IABS R42, R54 ;  /* 0x00000036002a7213 */ /* 0x000fe20000000000 */
[----:B------:R-:W-:Y:S01]  /*f350*/  @!P3 IMAD.IADD R47, R47, 0x1, -R39 ;  /* 0x000000012f2fb824 */ /* 0x000fe200078e0a27 */
[----:B------:R-:W-:Y:S01]  /*f360*/  ISETP.GT.U32.AND P3, PT, R39, R50, PT ;  /* 0x000000322700720c */ /* 0x000fe20003f64070 */
[----:B------:R-:W-:Y:S01]  /*f370*/  VIADD R15, R3, 0xb ;  /* 0x0000000b030f7836 */ /* 0x000fe20000000000 */
[----:B------:R-:W-:Y:S01]  /*f380*/  IABS R41, R16 ;  /* 0x0000001000297213 */ /* 0x000fe20000000000 */
[----:B-1----:R-:W-:Y:S02]  /*f390*/  IMAD.MOV.U32 R4, RZ, RZ, R2 ;  /* 0x000000ffff047224 */ /* 0x002fe400078e0002 */
[----:B------:R-:W-:Y:S01]  /*f3a0*/  IMAD.HI.U32 R27, R51, R42, RZ ;  /* 0x0000002a331b7227 */ /* 0x000fe200078e00ff */
[----:B------:R-:W-:-:S03]  /*f3b0*/  IABS R40, R15 ;  /* 0x0000000f00287213 */ /* 0x000fc60000000000 */
[----:B------:R-:W-:Y:S02]  /*f3c0*/  @!P2 IMAD.MOV R4, RZ, RZ, -R4 ;  /* 0x000000ffff04a224 */ /* 0x000fe400078e0a04 */
[--C-:B------:R-:W-:Y:S01]  /*f3d0*/  @!P4 IMAD.IADD R49, R49, 0x1, -R39.reuse ;  /* 0x000000013131c824 */ /* 0x100fe200078e0a27 */
[----:B------:R-:W-:Y:S01]  /*f3e0*/  ISETP.GE.AND P4, PT, R59, RZ, PT ;  /* 0x000000ff3b00720c */ /* 0x000fe20003f86270 */
[----:B------:R-:W-:Y:S01]  /*f3f0*/  @!P3 IMAD.IADD R50, R50, 0x1, -R39 ;  /* 0x000000013232b824 */ /* 0x000fe200078e0a27 */
[----:B------:R1:W-:Y:S01]  /*f400*/  STL [R1+0x24], R4 ;  /* 0x0000240401007387 */ /* 0x0003e20000100800 */
[----:B------:R-:W-:Y:S01]  /*f410*/  IMAD.HI.U32 R26, R51, R41, RZ ;  /* 0x00000029331a7227 */ /* 0x000fe200078e00ff */
[C---:B------:R-:W-:Y:S02]  /*f420*/  ISETP.GT.U32.AND P6, PT, R39.reuse, R49, PT ;  /* 0x000000312700720c */ /* 0x040fe40003fc4070 */
[----:B------:R-:W3:Y:S01]  /*f430*/  LDL R9, [R1+0x1148] ;  /* 0x0011480001097983 */ /* 0x000ee20000100800 */
[----:B------:R-:W-:Y:S01]  /*f440*/  ISETP.GT.U32.AND P3, PT, R39, R50, PT ;  /* 0x000000322700720c */ /* 0x000fe20003f64070 */
[----:B------:R-:W-:-:S02]  /*f450*/  IMAD.MOV R27, RZ, RZ, -R27 ;  /* 0x000000ffff1b7224 */ /* 0x000fc400078e0a1b */
[----:B------:R-:W4:Y:S01]  /*f460*/  LDL R8, [R1+0x1144] ;  /* 0x0011440001087983 */ /* 0x000f220000100800 */
[----:B------:R-:W-:Y:S02]  /*f470*/  IMAD.MOV R26, RZ, RZ, -R26 ;  /* 0x000000ffff1a7224 */ /* 0x000fe400078e0a1a */
[----:B------:R-:W-:Y:S01]  /*f480*/  IMAD R42, R39, R27, R42 ;  /* 0x0000001b272a7224 */ /* 0x000fe200078e022a */
[----:B------:R-:W4:Y:S01]  /*f490*/  LDL R5, [R1+0x1140] ;  /* 0x0011400001057983 */ /* 0x000f220000100800 */
[----:B------:R-:W-:Y:S02]  /*f4a0*/  VIADD R14, R3, 0xa ;  /* 0x0000000a030e7836 */ /* 0x000fe40000000000 */
[----:B------:R-:W-:Y:S02]  /*f4b0*/  IMAD R41, R39, R26, R41 ;  /* 0x0000001a27297224 */ /* 0x000fe400078e0229 */
[----:B------:R-:W-:Y:S01]  /*f4c0*/  @!P6 IMAD.IADD R49, R49, 0x1, -R39 ;  /* 0x000000013131e824 */ /* 0x000fe200078e0a27 */
[----:B------:R-:W-:Y:S01]  /*f4d0*/  IABS R38, R14 ;  /* 0x0000000e00267213 */ /* 0x000fe20000000000 */
[----:B------:R-:W-:Y:S01]  /*f4e0*/  IMAD.HI.U32 R26, R51, R40, RZ ;  /* 0x00000028331a7227 */ /* 0x000fe200078e00ff */
[----:B------:R-:W-:-:S03]  /*f4f0*/  ISETP.GT.U32.AND P6, PT, R39, R42, PT ;  /* 0x0000002a2700720c */ /* 0x000fc60003fc4070 */
[----:B------:R-:W-:Y:S01]  /*f500*/  @!P3 IMAD.IADD R50, R50, 0x1, -R39 ;  /* 0x000000013232b824 */ /* 0x000fe200078e0a27 */
[----:B------:R-:W-:Y:S01]  /*f510*/  ISETP.GT.U32.AND P3, PT, R39, R41, PT ;  /* 0x000000292700720c */ /* 0x000fe20003f64070 */
[----:B------:R-:W-:Y:S02]  /*f520*/  IMAD.MOV R26, RZ, RZ, -R26 ;  /* 0x000000ffff1a7224 */ /* 0x000fe400078e0a1a */
[----:B------:R-:W-:-:S04]  /*f530*/  IMAD.HI.U32 R43, R51, R38, RZ ;  /* 0x00000026332b7227 */ /* 0x000fc800078e00ff */
[C---:B------:R-:W-:Y:S02]  /*f540*/  IMAD R40, R39.reuse, R26, R40 ;  /* 0x0000001a27287224 */ /* 0x040fe400078e0228 */
[----:B------:R-:W-:Y:S02]  /*f550*/  IMAD.MOV R43, RZ, RZ, -R43 ;  /* 0x000000ffff2b7224 */ /* 0x000fe400078e0a2b */
[--C-:B------:R-:W-:Y:S01]  /*f560*/  @!P6 IMAD.IADD R42, R42, 0x1, -R39.reuse ;  /* 0x000000012a2ae824 */ /* 0x100fe200078e0a27 */
[C---:B------:R-:W-:Y:S01]  /*f570*/  ISETP.GT.U32.AND P6, PT, R39.reuse, R40, PT ;  /* 0x000000282700720c */ /* 0x040fe20003fc4070 */
[----:B------:R-:W-:Y:S02]  /*f580*/  IMAD R38, R39, R43, R38 ;  /* 0x0000002b27267224 */ /* 0x000fe400078e0226 */
[--C-:B------:R-:W-:Y:S02]  /*f590*/  @!P3 IMAD.IADD R41, R41, 0x1, -R39.reuse ;  /* 0x000000012929b824 */ /* 0x100fe400078e0a27 */
[----:B------:R-:W-:Y:S01]  /*f5a0*/  VIADD R12, R3, 0x8 ;  /* 0x00000008030c7836 */ /* 0x000fe20000000000 */
        /* <DEDUP_REMOVED lines=10> */
[----:B------:R-:W-:-:S03]  /*f650*/  ISETP.GT.U32.AND P6, PT, R39, R42, PT ;  /* 0x0000002a2700720c */ /* 0x000fc60003fc4070 */
[----:B------:R-:W-:Y:S01]  /*f660*/  @!P3 IMAD.IADD R38, R38, 0x1, -R39 ;  /* 0x000000012626b824 */ /* 0x000fe200078e0a27 */
[----:B------:R-:W-:Y:S01]  /*f670*/  ISETP.GT.U32.AND P3, PT, R39, R40, PT ;  /* 0x000000282700720c */ /* 0x000fe20003f64070 */
[----:B------:R-:W-:-:S03]  /*f680*/  IMAD.HI.U32 R0, R51, R34, RZ ;  /* 0x0000002233007227 */ /* 0x000fc600078e00ff */
[----:B------:R-:W-:Y:S01]  /*f690*/  ISETP.GT.U32.AND P2, PT, R39, R38, PT ;  /* 0x000000262700720c */ /* 0x000fe20003f44070 */
[----:B------:R-:W-:Y:S02]  /*f6a0*/  IMAD.MOV R26, RZ, RZ, -R26 ;  /* 0x000000ffff1a7224 */ /* 0x000fe400078e0a1a */
[----:B------:R-:W-:Y:S02]  /*f6b0*/  IMAD.MOV R2, RZ, RZ, -R0 ;  /* 0x000000ffff027224 */ /* 0x000fe400078e0a00 */
[----:B------:R-:W-:-:S04]  /*f6c0*/  IMAD.HI.U32 R27, R51, R36, RZ ;  /* 0x00000024331b7227 */ /* 0x000fc800078e00ff */
[C---:B------:R-:W-:Y:S01]  /*f6d0*/  IMAD R35, R39.reuse, R26, R35 ;  /* 0x0000001a27237224 */ /* 0x040fe200078e0223 */
[----:B------:R-:W-:Y:S01]  /*f6e0*/  IABS R26, R10 ;  /* 0x0000000a001a7213 */ /* 0x000fe20000000000 */
[C---:B------:R-:W-:Y:S02]  /*f6f0*/  IMAD R34, R39.reuse, R2, R34 ;  /* 0x0000000227227224 */ /* 0x040fe400078e0222 */
[----:B------:R-:W-:Y:S02]  /*f700*/  IMAD.MOV R27, RZ, RZ, -R27 ;  /* 0x000000ffff1b7224 */ /* 0x000fe400078e0a1b */
[----:B------:R-:W-:Y:S01]  /*f710*/  @!P3 IMAD.IADD R40, R40, 0x1, -R39 ;  /* 0x000000012828b824 */ /* 0x000fe200078e0a27 */
[----:B------:R-:W-:Y:S01]  /*f720*/  ISETP.GT.U32.AND P3, PT, R39, R34, PT ;  /* 0x000000222700720c */ /* 0x000fe20003f64070 */
[----:B------:R-:W-:-:S04]  /*f730*/  IMAD.HI.U32 R2, R51, R26, RZ ;  /* 0x0000001a33027227 */ /* 0x000fc800078e00ff */
[----:B------:R-:W-:Y:S02]  /*f740*/  IMAD R36, R39, R27, R36 ;  /* 0x0000001b27247224 */ /* 0x000fe400078e0224 */
[----:B--2---:R-:W2:Y:S01]  /*f750*/  MUFU.RCP R27, R44 ;  /* 0x0000002c001b7308 */ /* 0x004ea20000001000 */
[----:B------:R-:W-:Y:S02]  /*f760*/  VIADD R7, R3, 0x5 ;  /* 0x0000000503077836 */ /* 0x000fe40000000000 */
[----:B------:R-:W-:Y:S02]  /*f770*/  IMAD.MOV R2, RZ, RZ, -R2 ;  /* 0x000000ffff027224 */ /* 0x000fe400078e0a02 */
[--C-:B------:R-:W-:Y:S01]  /*f780*/  @!P5 IMAD.IADD R41, R41, 0x1, -R39.reuse ;  /* 0x000000012929d824 */ /* 0x100fe200078e0a27 */
[----:B------:R-:W-:Y:S01]  /*f790*/  IABS R0, R7 ;  /* 0x0000000700007213 */ /* 0x000fe20000000000 */
[C---:B------:R-:W-:Y:S01]  /*f7a0*/  IMAD R2, R39.reuse, R2, R26 ;  /* 0x0000000227027224 */ /* 0x040fe200078e021a */
[----:B------:R-:W-:Y:S01]  /*f7b0*/  ISETP.GT.U32.AND P5, PT, R39, R35, PT ;  /* 0x000000232700720c */ /* 0x000fe20003fa4070 */
[----:B------:R-:W-:-:S02]  /*f7c0*/  @!P3 IMAD.IADD R34, R34, 0x1, -R39 ;  /* 0x000000012222b824 */ /* 0x000fc400078e0a27 */
[----:B------:R-:W-:Y:S01]  /*f7d0*/  IMAD.HI.U32 R43, R51, R0, RZ ;  /* 0x00000000332b7227 */ /* 0x000fe200078e00ff */
[----:B------:R-:W-:-:S03]  /*f7e0*/  ISETP.GT.U32.AND P3, PT, R39, R2, PT ;  /* 0x000000022700720c */ /* 0x000fc60003f64070 */
[----:B------:R-:W-:Y:S02]  /*f7f0*/  IMAD.MOV R43, RZ, RZ, -R43 ;  /* 0x000000ffff2b7224 */ /* 0x000fe400078e0a2b */
[----:B------:R-:W-:Y:S02]  /*f800*/  VIADD R6, R3, 0x4 ;  /* 0x0000000403067836 */ /* 0x000fe40000000000 */
[----:B--2---:R-:W-:Y:S02]  /*f810*/  VIADD R27, R27, 0xffffffe ;  /* 0x0ffffffe1b1b7836 */ /* 0x004fe40000000000 */
[--C-:B------:R-:W-:Y:S01]  /*f820*/  @!P6 IMAD.IADD R42, R42, 0x1, -R39.reuse ;  /* 0x000000012a2ae824 */ /* 0x100fe200078e0a27 */
[C---:B------:R-:W-:Y:S01]  /*f830*/  ISETP.GT.U32.AND P6, PT, R39.reuse, R36, PT ;  /* 0x000000242700720c */ /* 0x040fe20003fc4070 */
[----:B------:R-:W-:Y:S01]  /*f840*/  IMAD R0, R39, R43, R0 ;  /* 0x0000002b27007224 */ /* 0x000fe200078e0200 */
[----:B------:R-:W-:Y:S01]  /*f850*/  IABS R45, R6 ;  /* 0x00000006002d7213 */ /* 0x000fe20000000000 */
[--C-:B------:R-:W-:Y:S01]  /*f860*/  @!P5 IMAD.IADD R35, R35, 0x1, -R39.reuse ;  /* 0x000000012323d824 */ /* 0x100fe200078e0a27 */
[----:B------:R-:W2:Y:S01]  /*f870*/  F2I.FTZ.U32.TRUNC.NTZ R27, R27 ;  /* 0x0000001b001b7305 */ /* 0x000ea2000021f000 */
[----:B------:R-:W-:Y:S01]  /*f880*/  @!P3 IMAD.IADD R2, R2, 0x1, -R39 ;  /* 0x000000010202b824 */ /* 0x000fe200078e0a27 */
[----:B------:R-:W-:Y:S01]  /*f890*/  ISETP.GE.AND P5, PT, R54, RZ, PT ;  /* 0x000000ff3600720c */ /* 0x000fe20003fa6270 */
[----:B------:R-:W-:Y:S01]  /*f8a0*/  IMAD.HI.U32 R54, R51, R45, RZ ;  /* 0x0000002d33367227 */ /* 0x000fe200078e00ff */
[----:B------:R-:W-:-:S03]  /*f8b0*/  ISETP.GT.U32.AND P3, PT, R39, R0, PT ;  /* 0x000000002700720c */ /* 0x000fc60003f64070 */
[--C-:B------:R-:W-:Y:S01]  /*f8c0*/  @!P0 IMAD.IADD R48, R48, 0x1, -R39.reuse ;  /* 0x0000000130308824 */ /* 0x100fe200078e0a27 */
[----:B------:R-:W-:Y:S01]  /*f8d0*/  ISETP.GE.AND P0, PT, R60, RZ, PT ;  /* 0x000000ff3c00720c */ /* 0x000fe20003f06270 */
[C---:B------:R-:W-:Y:S02]  /*f8e0*/  VIADD R55, R3.reuse, 0x3 ;  /* 0x0000000303377836 */ /* 0x040fe40000000000 */
[----:B------:R-:W-:Y:S02]  /*f8f0*/  IMAD.MOV R54, RZ, RZ, -R54 ;  /* 0x000000ffff367224 */ /* 0x000fe400078e0a36 */
[----:B-1----:R-:W-:Y:S01]  /*f900*/  VIADD R4, R3, 0x1 ;  /* 0x0000000103047836 */ /* 0x002fe20000000000 */
[----:B------:R-:W-:Y:S01]  /*f910*/  IABS R44, R55 ;  /* 0x00000037002c7213 */ /* 0x000fe20000000000 */
[----:B------:R-:W-:Y:S01]  /*f920*/  @!P6 IMAD.IADD R36, R36, 0x1, -R39 ;  /* 0x000000012424e824 */ /* 0x000fe200078e0a27 */
[----:B------:R-:W-:Y:S01]  /*f930*/  ISETP.GE.AND P6, PT, R53, RZ, PT ;  /* 0x000000ff3500720c */ /* 0x000fe20003fc6270 */
[C---:B------:R-:W-:Y:S01]  /*f940*/  IMAD R45, R39.reuse, R54, R45 ;  /* 0x00000036272d7224 */ /* 0x040fe200078e022d */
[----:B------:R-:W-:Y:S01]  /*f950*/  IABS R53, R4 ;  /* 0x0000000400357213 */ /* 0x000fe20000000000 */
[--C-:B------:R-:W-:Y:S01]  /*f960*/  @!P2 IMAD.IADD R38, R38, 0x1, -R39.reuse ;  /* 0x000000012626a824 */ /* 0x100fe200078e0a27 */
[----:B------:R-:W-:Y:S01]  /*f970*/  ISETP.GE.AND P2, PT, R52, RZ, PT ;  /* 0x000000ff3400720c */ /* 0x000fe20003f46270 */
[----:B------:R-:W-:Y:S01]  /*f980*/  @!P3 IMAD.IADD R0, R0, 0x1, -R39 ;  /* 0x000000010000b824 */ /* 0x000fe200078e0a27 */
[----:B------:R-:W-:Y:S01]  /*f990*/  ISETP.GT.U32.AND P3, PT, R39, R45, PT ;  /* 0x0000002d2700720c */ /* 0x000fe20003f64070 */
[----:B--2---:R-:W-:-:S02]  /*f9a0*/  IMAD.MOV R52, RZ, RZ, -R27 ;  /* 0x000000ffff347224 */ /* 0x004fc400078e0a1b */
[----:B------:R-:W-:-:S04]  /*f9b0*/  IMAD.HI.U32 R59, R51, R44, RZ ;  /* 0x0000002c333b7227 */ /* 0x000fc800078e00ff */
[----:B------:R-:W-:Y:S01]  /*f9c0*/  @!P1 IMAD.IADD R46, R46, 0x1, -R39 ;  /* 0x000000012e2e9824 */ /* 0x000fe200078e0a27 */
[----:B------:R-:W-:Y:S01]  /*f9d0*/  ISETP.GE.AND P1, PT, R58, RZ, PT ;  /* 0x000000ff3a00720c */ /* 0x000fe20003f26270 */
[----:B------:R-:W-:-:S04]  /*f9e0*/  IMAD.HI.U32 R17, R51, R53, RZ ;  /* 0x0000003533117227 */ /* 0x000fc800078e00ff */
[----:B------:R-:W-:Y:S02]  /*f9f0*/  VIADD R58, R3, 0x2 ;  /* 0x00000002033a7836 */ /* 0x000fe40000000000 */
[----:B------:R-:W-:Y:S01]  /*fa00*/  @!P0 IMAD.MOV R47, RZ, RZ, -R47 ;  /* 0x000000ffff2f8224 */ /* 0x000fe200078e0a2f */
[----:B------:R-:W-:Y:S01]  /*fa10*/  ISETP.GT.U32.AND P0, PT, R39, R35, PT ;  /* 0x000000232700720c */ /* 0x000fe20003f04070 */
[----:B------:R-:W-:Y:S02]  /*fa20*/  IMAD.MOV.U32 R26, RZ, RZ, RZ ;  /* 0x000000ffff1a7224 */ /* 0x000fe400078e00ff */
[----:B------:R-:W-:Y:S02]  /*fa30*/  IMAD R52, R52, R37, RZ ;  /* 0x0000002534347224 */ /* 0x000fe400078e02ff */
[----:B------:R-:W-:Y:S02]  /*fa40*/  IMAD.MOV R59, RZ, RZ, -R59 ;  /* 0x000000ffff3b7224 */ /* 0x000fe400078e0a3b */
[----:B------:R-:W-:Y:S01]  /*fa50*/  IMAD.MOV R17, RZ, RZ, -R17 ;  /* 0x000000ffff117224 */ /* 0x000fe200078e0a11 */
[----:B------:R-:W-:Y:S01]  /*fa60*/  IABS R43, R58 ;  /* 0x0000003a002b7213 */ /* 0x000fe20000000000 */
[----:B------:R-:W-:Y:S01]  /*fa70*/  IMAD.HI.U32 R52, R27, R52, R26 ;  /* 0x000000341b347227 */ /* 0x000fe200078e001a */
[----:B------:R-:W-:-:S03]  /*fa80*/  IABS R26, R3 ;  /* 0x00000003001a7213 */ /* 0x000fc60000000000 */
[C---:B------:R-:W-:Y:S02]  /*fa90*/  IMAD R44, R39.reuse, R59, R44 ;  /* 0x0000003b272c7224 */ /* 0x040fe400078e022c */
[----:B------:R-:W-:Y:S02]  /*faa0*/  IMAD R27, R39, R17, R53 ;  /* 0x00000011271b7224 */ /* 0x000fe400078e0235 */
[----:B------:R-:W-:Y:S01]  /*fab0*/  @!P3 IMAD.IADD R45, R45, 0x1, -R39 ;  /* 0x000000012d2db824 */ /* 0x000fe200078e0a27 */
[----:B------:R-:W-:Y:S01]  /*fac0*/  ISETP.GT.U32.AND P3, PT, R39, R44, PT ;  /* 0x0000002c2700720c */ /* 0x000fe20003f64070 */
[----:B------:R-:W-:-:S04]  /*fad0*/  IMAD.HI.U32 R60, R51, R43, RZ ;  /* 0x0000002b333c7227 */ /* 0x000fc800078e00ff */
[----:B------:R-:W-:Y:S01]  /*fae0*/  @!P2 IMAD.MOV R49, RZ, RZ, -R49 ;  /* 0x000000ffff31a224 */ /* 0x000fe200078e0a31 */
[----:B------:R-:W-:Y:S01]  /*faf0*/  ISETP.GT.U32.AND P2, PT, R39, R2, PT ;  /* 0x000000022700720c */ /* 0x000fe20003f44070 */
[----:B------:R-:W-:-:S04]  /*fb00*/  IMAD.HI.U32 R51, R51, R26, RZ ;  /* 0x0000001a33337227 */ /* 0x000fc800078e00ff */
[----:B------:R-:W-:Y:S01]  /*fb10*/  @!P0 IMAD.IADD R35, R35, 0x1, -R39 ;  /* 0x0000000123238824 */ /* 0x000fe200078e0a27 */
[C---:B------:R-:W-:Y:S01]  /*fb20*/  ISETP.GT.U32.AND P0, PT, R39.reuse, R27, PT ;  /* 0x0000001b2700720c */ /* 0x040fe20003f04070 */
[----:B------:R-:W-:Y:S02]  /*fb30*/  IMAD.MOV R17, RZ, RZ, -R51 ;  /* 0x000000ffff117224 */ /* 0x000fe400078e0a33 */
[----:B------:R-:W-:Y:S02]  /*fb40*/  IMAD.MOV R60, RZ, RZ, -R60 ;  /* 0x000000ffff3c7224 */ /* 0x000fe400078e0a3c */
[----:B------:R-:W-:Y:S02]  /*fb50*/  @!P3 IMAD.IADD R44, R44, 0x1, -R39 ;  /* 0x000000012c2cb824 */ /* 0x000fe400078e0a27 */
[----:B------:R-:W-:Y:S01]  /*fb60*/  IMAD R43, R39, R60, R43 ;  /* 0x0000003c272b7224 */ /* 0x000fe200078e022b */
[----:B------:R-:W-:Y:S01]  /*fb70*/  IABS R60, R61 ;  /* 0x0000003d003c7213 */ /* 0x000fe20000000000 */
[----:B------:R-:W-:-:S02]  /*fb80*/  @!P2 IMAD.IADD R2, R2, 0x1, -R39 ;  /* 0x000000010202a824 */ /* 0x000fc400078e0a27 */
[----:B------:R-:W-:Y:S01]  /*fb90*/  @!P6 IMAD.MOV R50, RZ, RZ, -R50 ;  /* 0x000000ffff32e224 */ /* 0x000fe200078e0a32 */
[C---:B------:R-:W-:Y:S01]  /*fba0*/  ISETP.GT.U32.AND P6, PT, R39.reuse, R44, PT ;  /* 0x0000002c2700720c */ /* 0x040fe20003fc4070 */
[----:B------:R-:W-:Y:S02]  /*fbb0*/  IMAD R26, R39, R17, R26 ;  /* 0x00000011271a7224 */ /* 0x000fe400078e021a */
[----:B------:R-:W-:Y:S01]  /*fbc0*/  @!P0 IMAD.IADD R27, R27, 0x1, -R39 ;  /* 0x000000011b1b8824 */ /* 0x000fe200078e0a27 */
[----:B------:R-:W-:Y:S01]  /*fbd0*/  ISETP.GE.AND P0, PT, R15, RZ, PT ;  /* 0x000000ff0f00720c */ /* 0x000fe20003f06270 */
[----:B------:R-:W-:Y:S01]  /*fbe0*/  IMAD.HI.U32 R17, R52, R60, RZ ;  /* 0x0000003c34117227 */ /* 0x000fe200078e00ff */
[----:B------:R-:W-:-:S03]  /*fbf0*/  ISETP.GT.U32.AND P3, PT, R39, R34, PT ;  /* 0x000000222700720c */ /* 0x000fc60003f64070 */
[----:B------:R-:W-:Y:S01]  /*fc00*/  @!P1 IMAD.MOV R46, RZ, RZ, -R46 ;  /* 0x000000ffff2e9224 */ /* 0x000fe200078e0a2e */
[C---:B------:R-:W-:Y:S01]  /*fc10*/  ISETP.GT.U32.AND P1, PT, R39.reuse, R36, PT ;  /* 0x000000242700720c */ /* 0x040fe20003f24070 */
[----:B------:R-:W-:Y:S01]  /*fc20*/  @!P5 IMAD.MOV R42, RZ, RZ, -R42 ;  /* 0x000000ffff2ad224 */ /* 0x000fe200078e0a2a */
[C---:B------:R-:W-:Y:S01]  /*fc30*/  ISETP.GT.U32.AND P5, PT, R39.reuse, R45, PT ;  /* 0x0000002d2700720c */ /* 0x040fe20003fa4070 */
[--C-:B------:R-:W-:Y:S02]  /*fc40*/  @!P6 IMAD.IADD R44, R44, 0x1, -R39.reuse ;  /* 0x000000012c2ce824 */ /* 0x100fe400078e0a27 */
[----:B------:R-:W-:Y:S02]  /*fc50*/  @!P4 IMAD.MOV R48, RZ, RZ, -R48 ;  /* 0x000000ffff30c224 */ /* 0x000fe400078e0a30 */
[----:B------:R-:W-:Y:S01]  /*fc60*/  @!P0 IMAD.MOV R40, RZ, RZ, -R40 ;  /* 0x000000ffff288224 */ /* 0x000fe200078e0a28 */
[C---:B------:R-:W-:Y:S02]  /*fc70*/  ISETP.GT.U32.AND P0, PT, R39.reuse, R27, PT ;  /* 0x0000001b2700720c */ /* 0x040fe40003f04070 */
[C---:B------:R-:W-:Y:S01]  /*fc80*/  ISETP.GT.U32.AND P4, PT, R39.reuse, R0, PT ;  /* 0x000000002700720c */ /* 0x040fe20003f84070 */
[--C-:B------:R-:W-:Y:S01]  /*fc90*/  @!P3 IMAD.IADD R34, R34, 0x1, -R39.reuse ;  /* 0x000000012222b824 */ /* 0x100fe200078e0a27 */
[----:B------:R-:W-:Y:S01]  /*fca0*/  ISETP.GT.U32.AND P3, PT, R39, R26, PT ;  /* 0x0000001a2700720c */ /* 0x000fe20003f64070 */
[----:B------:R-:W-:-:S02]  /*fcb0*/  @!P1 IMAD.IADD R36, R36, 0x1, -R39 ;  /* 0x0000000124249824 */ /* 0x000fc400078e0a27 */
[----:B------:R-:W-:-:S06]  /*fcc0*/  @!P5 IMAD.IADD R45, R45, 0x1, -R39 ;  /* 0x000000012d2dd824 */ /* 0x000fcc00078e0a27 */
[--C-:B------:R-:W-:Y:S02]  /*fcd0*/  @!P0 IMAD.IADD R27, R27, 0x1, -R39.reuse ;  /* 0x000000011b1b8824 */ /* 0x100fe400078e0a27 */
[--C-:B------:R-:W-:Y:S01]  /*fce0*/  @!P4 IMAD.IADD R0, R0, 0x1, -R39.reuse ;  /* 0x000000010000c824 */ /* 0x100fe200078e0a27 */
[----:B------:R-:W-:Y:S01]  /*fcf0*/  ISETP.GT.U32.AND P1, PT, R39, R43, PT ;  /* 0x0000002b2700720c */ /* 0x000fe20003f24070 */
[----:B------:R-:W-:Y:S01]  /*fd00*/  @!P3 IMAD.IADD R26, R26, 0x1, -R39 ;  /* 0x000000011a1ab824 */ /* 0x000fe200078e0a27 */
[----:B------:R-:W-:-:S11]  /*fd10*/  ISETP.GE.AND P3, PT, R14, RZ, PT ;  /* 0x000000ff0e00720c */ /* 0x000fd60003f66270 */
[----:B------:R-:W-:Y:S01]  /*fd20*/  @!P1 IMAD.IADD R43, R43, 0x1, -R39 ;  /* 0x000000012b2b9824 */ /* 0x000fe200078e0a27 */
[----:B---3--:R-:W-:-:S05]  /*fd30*/  IABS R53, R9 ;  /* 0x0000000900357213 */ /* 0x008fca0000000000 */
[----:B------:R-:W-:Y:S01]  /*fd40*/  IMAD.HI.U32 R20, R52, R53, RZ ;  /* 0x0000003534147227 */ /* 0x000fe200078e00ff */
[----:B----4-:R-:W-:-:S03]  /*fd50*/  IABS R54, R8 ;  /* 0x0000000800367213 */ /* 0x010fc60000000000 */
[----:B------:R-:W-:-:S04]  /*fd60*/  IMAD.MOV R51, RZ, RZ, -R20 ;  /* 0x000000ffff337224 */ /* 0x000fc800078e0a14 */
[C---:B------:R-:W-:Y:S02]  /*fd70*/  IMAD R53, R37.reuse, R51, R53 ;  /* 0x0000003325357224 */ /* 0x040fe400078e0235 */
[C---:B------:R-:W-:Y:S01]  /*fd80*/  IMAD.HI.U32 R19, R52.reuse, R54, RZ ;  /* 0x0000003634137227 */ /* 0x040fe200078e00ff */
[----:B------:R-:W-:Y:S02]  /*fd90*/  IABS R59, R5 ;  /* 0x00000005003b7213 */ /* 0x000fe40000000000 */
[----:B------:R-:W-:Y:S01]  /*fda0*/  ISETP.GT.U32.AND P2, PT, R37, R53, PT ;  /* 0x000000352500720c */ /* 0x000fe20003f44070 */
[----:B------:R-:W-:Y:S02]  /*fdb0*/  IMAD.MOV R19, RZ, RZ, -R19 ;  /* 0x000000ffff137224 */ /* 0x000fe400078e0a13 */
[----:B------:R-:W-:-:S04]  /*fdc0*/  IMAD.HI.U32 R18, R52, R59, RZ ;  /* 0x0000003b34127227 */ /* 0x000fc800078e00ff */
[----:B------:R-:W-:Y:S02]  /*fdd0*/  IMAD R52, R37, R19, R54 ;  /* 0x0000001325347224 */ /* 0x000fe400078e0236 */
[----:B------:R-:W-:-:S04]  /*fde0*/  IMAD.MOV R54, RZ, RZ, -R17 ;  /* 0x000000ffff367224 */ /* 0x000fc800078e0a11 */
[----:B------:R-:W-:Y:S02]  /*fdf0*/  IMAD R54, R37, R54, R60 ;  /* 0x0000003625367224 */ /* 0x000fe400078e023c */
[----:B------:R-:W-:Y:S01]  /*fe00*/  @!P2 IMAD.IADD R53, R53, 0x1, -R37 ;  /* 0x000000013535a824 */ /* 0x000fe200078e0a25 */
[----:B------:R-:W-:Y:S01]  /*fe10*/  ISETP.GE.AND P2, PT, R13, RZ, PT ;  /* 0x000000ff0d00720c */ /* 0x000fe20003f46270 */
[----:B------:R-:W-:Y:S01]  /*fe20*/  IMAD.MOV R18, RZ, RZ, -R18 ;  /* 0x000000ffff127224 */ /* 0x000fe200078e0a12 */
[----:B------:R-:W-:-:S03]  /*fe30*/  ISETP.GT.U32.AND P6, PT, R37, R54, PT ;  /* 0x000000362500720c */ /* 0x000fc60003fc4070 */
[----:B------:R-:W-:-:S05]  /*fe40*/  IMAD R51, R37, R18, R59 ;  /* 0x0000001225337224 */ /* 0x000fca00078e023b */
[----:B------:R-:W-:-:S03]  /*fe50*/  ISETP.GT.U32.AND P5, PT, R37, R51, PT ;  /* 0x000000332500720c */ /* 0x000fc60003fa4070 */
[----:B------:R-:W-:Y:S01]  /*fe60*/  @!P2 IMAD.MOV R36, RZ, RZ, -R36 ;  /* 0x000000ffff24a224 */ /* 0x000fe200078e0a24 */
[----:B------:R-:W-:Y:S01]  /*fe70*/  ISETP.GT.U32.AND P2, PT, R37, R53, PT ;  /* 0x000000352500720c */ /* 0x000fe20003f44070 */
[----:B------:R-:W-:Y:S01]  /*fe80*/  @!P6 IMAD.IADD R54, R54, 0x1, -R37 ;  /* 0x000000013636e824 */ /* 0x000fe200078e0a25 */
[----:B------:R-:W-:Y:S02]  /*fe90*/  ISETP.GE.AND P0, PT, R9, RZ, PT ;  /* 0x000000ff0900720c */ /* 0x000fe40003f06270 */
[C---:B------:R-:W-:Y:S02]  /*fea0*/  ISETP.GT.U32.AND P4, PT, R37.reuse, R52, PT ;  /* 0x000000342500720c */ /* 0x040fe40003f84070 */
[----:B------:R-:W-:-:S03]  /*feb0*/  ISETP.GT.U32.AND P6, PT, R37, R54, PT ;  /* 0x000000362500720c */ /* 0x000fc60003fc4070 */
[----:B------:R-:W-:Y:S01]  /*fec0*/  @!P5 IMAD.IADD R51, R51, 0x1, -R37 ;  /* 0x000000013333d824 */ /* 0x000fe200078e0a25 */
[----:B------:R-:W-:-:S03]  /*fed0*/  ISETP.GE.AND P5, PT, R11, RZ, PT ;  /* 0x000000ff0b00720c */ /* 0x000fc60003fa6270 */
[----:B------:R-:W-:-:S04]  /*fee0*/  @!P2 IMAD.IADD R53, R53, 0x1, -R37 ;  /* 0x000000013535a824 */ /* 0x000fc800078e0a25 */
[----:B------:R-:W-:Y:S01]  /*fef0*/  @!P0 IMAD.MOV R53, RZ, RZ, -R53 ;  /* 0x000000ffff358224 */ /* 0x000fe200078e0a35 */
[----:B------:R-:W-:Y:S01]  /*ff00*/  ISETP.GE.AND P0, PT, R58, RZ, PT ;  /* 0x000000ff3a00720c */ /* 0x000fe20003f06270 */
[--C-:B------:R-:W-:Y:S01]  /*ff10*/  @!P4 IMAD.IADD R52, R52, 0x1, -R37.reuse ;  /* 0x000000013434c824 */ /* 0x100fe200078e0a25 */
[----:B------:R-:W1:Y:S01]  /*ff20*/  S2R R58, SR_TID.X ;  /* 0x00000000003a7919 */ /* 0x000e620000002100 */
[----:B------:R-:W-:Y:S01]  /*ff30*/  ISETP.GE.AND P4, PT, R12, RZ, PT ;  /* 0x000000ff0c00720c */ /* 0x000fe20003f86270 */
[----:B------:R-:W-:Y:S01]  /*ff40*/  @!P6 IMAD.IADD R54, R54, 0x1, -R37 ;  /* 0x000000013636e824 */ /* 0x000fe200078e0a25 */
[----:B------:R-:W-:Y:S01]  /*ff50*/  ISETP.GE.AND P6, PT, R55, RZ, PT ;  /* 0x000000ff3700720c */ /* 0x000fe20003fc6270 */
[----:B------:R-:W-:Y:S01]  /*ff60*/  @!P3 IMAD.MOV R38, RZ, RZ, -R38 ;  /* 0x000000ffff26b224 */ /* 0x000fe200078e0a26 */
[----:B------:R-:W2:Y:S01]  /*ff70*/  LDC R55, c[0x0][0x230] ;  /* 0x00008c00ff377b82 */ /* 0x000ea20000000800 */
[----:B------:R-:W-:Y:S01]  /*ff80*/  ISETP.GE.AND P1, PT, R16, RZ, PT ;  /* 0x000000ff1000720c */ /* 0x000fe20003f26270 */
[----:B------:R-:W-:Y:S01]  /*ff90*/  @!P5 IMAD.MOV R34, RZ, RZ, -R34 ;  /* 0x000000ffff22d224 */ /* 0x000fe200078e0a22 */
[----:B------:R-:W-:-:S02]  /*ffa0*/  ISETP.GT.U32.AND P3, PT, R39, R26, PT ;  /* 0x0000001a2700720c */ /* 0x000fc40003f64070 */
[----:B------:R-:W-:-:S04]  /*ffb0*/  ISETP.GT.U32.AND P5, PT, R37, R51, PT ;  /* 0x000000332500720c */ /* 0x000fc80003fa4070 */
[----:B------:R-:W-:Y:S01]  /*ffc0*/  @!P4 IMAD.MOV R35, RZ, RZ, -R35 ;  /* 0x000000ffff23c224 */ /* 0x000fe200078e0a23 */
[----:B------:R-:W-:-:S04]  /*ffd0*/  ISETP.GT.U32.AND P4, PT, R37, R52, PT ;  /* 0x000000342500720c */ /* 0x000fc80003f84070 */
[----:B------:R-:W-:Y:S01]  /*ffe0*/  @!P1 IMAD.MOV R41, RZ, RZ, -R41 ;  /* 0x000000ffff299224 */ /* 0x000fe200078e0a29 */
[----:B------:R-:W-:Y:S01]  /*fff0*/  ISETP.GT.U32.AND P1, PT, R39, R43, PT ;  /* 0x0000002b2700720c */ /* 0x000fe20003f24070 */
[----:B------:R-:W-:Y:S01]  /*10000*/  @!P3 IMAD.IADD R26, R26, 0x1, -R39 ;  /* 0x000000011a1ab824 */ /* 0x000fe200078e0a27 */
[----:B------:R-:W-:Y:S01]  /*10010*/  ISETP.GE.AND P3, PT, R8, RZ, PT ;  /* 0x000000ff0800720c */ /* 0x000fe20003f66270 */
[----:B------:R-:W-:Y:S01]  /*10020*/  @!P5 IMAD.IADD R51, R51, 0x1, -R37 ;  /* 0x000000013333d824 */ /* 0x000fe200078e0a25 */
[----:B------:R-:W-:-:S04]  /*10030*/  ISETP.GE.AND P5, PT, R5, RZ, PT ;  /* 0x000000ff0500720c */ /* 0x000fc80003fa6270 */
[----:B------:R-:W-:Y:S02]  /*10040*/  @!P4 IMAD.IADD R52, R52, 0x1, -R37 ;  /* 0x000000013434c824 */ /* 0x000fe400078e0a25 */
[----:B--2---:R-:W-:-:S03]  /*10050*/  VIADD R55, R55, 0x1f ;  /* 0x0000001f37377836 */ /* 0x004fc60000000000 */
[----:B------:R-:W-:Y:S02]  /*10060*/  @!P1 IMAD.IADD R43, R43, 0x1, -R39 ;  /* 0x000000012b2b9824 */ /* 0x000fe400078e0a27 */
[----:B------:R-:W-:Y:S01]  /*10070*/  @!P3 IMAD.MOV R52, RZ, RZ, -R52 ;  /* 0x000000ffff34b224 */ /* 0x000fe200078e0a34 */
[----:B------:R-:W-:Y:S01]  /*10080*/  SHF.R.S32.HI R37, RZ, 0x1f, R55 ;  /* 0x0000001fff257819 */ /* 0x000fe20000011437 */
[C---:B-1----:R-:W-:Y:S01]  /*10090*/  IMAD.SHL.U32 R39, R58.reuse, 0x8, RZ ;  /* 0x000000083a277824 */ /* 0x042fe200078e00ff */
[----:B------:R-:W-:Y:S01]  /*100a0*/  ISETP.GE.AND P3, PT, R61, RZ, PT ;  /* 0x000000ff3d00720c */ /* 0x000fe20003f66270 */
[----:B------:R-:W-:Y:S01]  /*100b0*/  @!P5 IMAD.MOV R51, RZ, RZ, -R51 ;  /* 0x000000ffff33d224 */ /* 0x000fe200078e0a33 */
[----:B------:R-:W-:Y:S02]  /*100c0*/  LOP3.LUT R60, R58, 0x7, RZ, 0xc0, !PT ;  /* 0x000000073a3c7812 */ /* 0x000fe400078ec0ff */
[----:B------:R-:W-:Y:S02]  /*100d0*/  ISETP.GE.AND P5, PT, R4, RZ, PT ;  /* 0x000000ff0400720c */ /* 0x000fe40003fa6270 */
[----:B------:R-:W-:-:S02]  /*100e0*/  LEA.HI R4, R37, R55, RZ, 0x5 ;  /* 0x0000003725047211 */ /* 0x000fc400078f28ff */
[----:B------:R-:W-:Y:S01]  /*100f0*/  LOP3.LUT R37, R39, 0x30, RZ, 0xc0, !PT ;  /* 0x0000003027257812 */ /* 0x000fe200078ec0ff */
[----:B------:R-:W-:Y:S02]  /*10100*/  IMAD R59, R60, 0x110, RZ ;  /* 0x000001103c3b7824 */ /* 0x000fe400078e02ff */
[----:B------:R-:W-:Y:S02]  /*10110*/  IMAD.SHL.U32 R39, R58, 0x2, RZ ;  /* 0x000000023a277824 */ /* 0x000fe400078e00ff */
[----:B------:R-:W-:Y:S02]  /*10120*/  IMAD R60, R60, 0x40, R37 ;  /* 0x000000403c3c7824 */ /* 0x000fe400078e0225 */
[----:B------:R-:W-:Y:S01]  /*10130*/  IMAD.SHL.U32 R4, R58, 0x80, RZ ;  /* 0x000000803a047824 */ /* 0x000fe200078e00ff */
[----:B------:R-:W-:Y:S01]  /*10140*/  LOP3.LUT R37, R59, 0x10, R39, 0x78, !PT ;  /* 0x000000103b257812 */ /* 0x000fe200078e7827 */
[----:B------:R-:W-:Y:S01]  /*10150*/  @!P3 IMAD.MOV R54, RZ, RZ, -R54 ;  /* 0x000000ffff36b224 */ /* 0x000fe200078e0a36 */
[----:B------:R-:W-:-:S02]  /*10160*/  ISETP.NE.AND P3, PT, R56, RZ, PT ;  /* 0x000000ff3800720c */ /* 0x000fc40003f65270 */
[----:B------:R-:W-:Y:S02]  /*10170*/  LOP3.LUT R60, R60, 0x30, R39, 0x78, !PT ;  /* 0x000000303c3c7812 */ /* 0x000fe400078e7827 */
[----:B------:R-:W-:Y:S02]  /*10180*/  LOP3.LUT R56, RZ, R56, RZ, 0x33, !PT ;  /* 0x00000038ff387212 */ /* 0x000fe400078e33ff */
[----:B------:R-:W-:Y:S01]  /*10190*/  LOP3.LUT R4, R37, 0x800, R4, 0xf8, !PT ;  /* 0x0000080025047812 */ /* 0x000fe200078ef804 */
[----:B------:R1:W-:Y:S01]  /*101a0*/  STL [R1+0x1e6c], R61 ;  /* 0x001e6c3d01007387 */ /* 0x0003e20000100800 */
[----:B------:R-:W-:Y:S02]  /*101b0*/  SEL R5, R56, R53, !P3 ;  /* 0x0000003538057207 */ /* 0x000fe40005800000 */
[----:B------:R-:W-:Y:S01]  /*101c0*/  LOP3.LUT R58, R58, 0x1f, RZ, 0xc0, !PT ;  /* 0x0000001f3a3a7812 */ /* 0x000fe200078ec0ff */
[----:B------:R2:W-:Y:S04]  /*101d0*/  STL [R1+0x1e70], R60 ;  /* 0x001e703c01007387 */ /* 0x0005e80000100800 */
[----:B------:R3:W-:Y:S01]  /*101e0*/  STL [R1+0x1168], R4 ;  /* 0x0011680401007387 */ /* 0x0007e20000100800 */
[----:B-1----:R-:W-:-:S02]  /*101f0*/  SEL R61, R56, R54, !P3 ;  /* 0x00000036383d7207 */ /* 0x002fc40005800000 */
[C---:B--2---:R-:W-:Y:S01]  /*10200*/  SEL R60, R56.reuse, R51, !P3 ;  /* 0x00000033383c7207 */ /* 0x044fe20005800000 */
[----:B------:R1:W-:Y:S01]  /*10210*/  STL [R1+0x3f8], R5 ;  /* 0x0003f80501007387 */ /* 0x0003e20000100800 */
[----:B---3--:R-:W-:Y:S01]  /*10220*/  SEL R4, R56, R52, !P3 ;  /* 0x0000003438047207 */ /* 0x008fe20005800000 */
[----:B------:R-:W-:Y:S02]  /*10230*/  IMAD R22, R58, UR5, RZ ;  /* 0x000000053a167c24 */ /* 0x000fe4000f8e02ff */
[----:B------:R-:W-:Y:S04]  /*10240*/  STL [R1+0x1e98], R60 ;  /* 0x001e983c01007387 */ /* 0x000fe80000100800 */
[----:B------:R2:W-:Y:S04]  /*10250*/  STL [R1+0x3f4], R4 ;  /* 0x0003f40401007387 */ /* 0x0005e80000100800 */
[----:B------:R-:W-:Y:S04]  /*10260*/  STL [R1+0x1e9c], R61 ;  /* 0x001e9c3d01007387 */ /* 0x000fe80000100800 */
[----:B------:R3:W-:Y:S04]  /*10270*/  STL [R1+0x1e74], R3 ;  /* 0x001e740301007387 */ /* 0x0007e80000100800 */
[----:B------:R-:W-:Y:S04]  /*10280*/  STL [R1+0x434], R22 ;  /* 0x0004341601007387 */ /* 0x000fe80000100800 */
[----:B------:R-:W4:Y:S04]  /*10290*/  LDL.LU R21, [R1+0x430] ;  /* 0x0004300001157983 */ /* 0x000f280000300800 */
[----:B------:R-:W4:Y:S04]  /*102a0*/  LDL.LU R20, [R1+0x42c] ;  /* 0x00042c0001147983 */ /* 0x000f280000300800 */
[----:B------:R-:W4:Y:S04]  /*102b0*/  LDL.LU R19, [R1+0x428] ;  /* 0x0004280001137983 */ /* 0x000f280000300800 */
[----:B------:R-:W4:Y:S04]  /*102c0*/  LDL.LU R18, [R1+0x424] ;  /* 0x0004240001127983 */ /* 0x000f280000300800 */
[----:B------:R-:W4:Y:S04]  /*102d0*/  LDL.LU R17, [R1+0x420] ;  /* 0x0004200001117983 */ /* 0x000f280000300800 */
[----:B------:R-:W3:Y:S04]  /*102e0*/  LDL.LU R16, [R1+0x41c] ;  /* 0x00041c0001107983 */ /* 0x000ee80000300800 */
[----:B------:R-:W4:Y:S04]  /*102f0*/  LDL.LU R15, [R1+0x418] ;  /* 0x00041800010f7983 */ /* 0x000f280000300800 */
[----:B------:R-:W4:Y:S04]  /*10300*/  LDL.LU R14, [R1+0x414] ;  /* 0x00041400010e7983 */ /* 0x000f280000300800 */
[----:B------:R-:W4:Y:S04]  /*10310*/  LDL.LU R13, [R1+0x410] ;  /* 0x00041000010d7983 */ /* 0x000f280000300800 */
[----:B------:R-:W4:Y:S01]  /*10320*/  LDL.LU R12, [R1+0x40c] ;  /* 0x00040c00010c7983 */ /* 0x000f220000300800 */
[----:B------:R-:W-:-:S03]  /*10330*/  ISETP.GE.AND P1, PT, R10, RZ, PT ;  /* 0x000000ff0a00720c */ /* 0x000fc60003f26270 */
[----:B------:R-:W4:Y:S04]  /*10340*/  LDL.LU R11, [R1+0x408] ;  /* 0x00040800010b7983 */ /* 0x000f280000300800 */
[----:B------:R-:W4:Y:S04]  /*10350*/  LDL.LU R10, [R1+0x404] ;  /* 0x00040400010a7983 */ /* 0x000f280000300800 */
[----:B------:R-:W4:Y:S01]  /*10360*/  LDL.LU R9, [R1+0x400] ;  /* 0x0004000001097983 */ /* 0x000f220000300800 */
[----:B------:R-:W-:Y:S02]  /*10370*/  ISETP.GE.AND P2, PT, R7, RZ, PT ;  /* 0x000000ff0700720c */ /* 0x000fe40003f46270 */
[----:B------:R-:W-:Y:S01]  /*10380*/  ISETP.GE.AND P4, PT, R6, RZ, PT ;  /* 0x000000ff0600720c */ /* 0x000fe20003f86270 */
[----:B------:R-:W4:Y:S04]  /*10390*/  LDL.LU R8, [R1+0x3fc] ;  /* 0x0003fc0001087983 */ /* 0x000f280000300800 */
[----:B------:R-:W4:Y:S04]  /*103a0*/  LDL.LU R7, [R1+0x3e8] ;  /* 0x0003e80001077983 */ /* 0x000f280000300800 */
[----:B------:R-:W4:Y:S04]  /*103b0*/  LDL.LU R6, [R1+0x3e4] ;  /* 0x0003e40001067983 */ /* 0x000f280000300800 */
[----:B-1----:R-:W4:Y:S04]  /*103c0*/  LDL.LU R5, [R1+0x3e0] ;  /* 0x0003e00001057983 */ /* 0x002f280000300800 */
[----:B--2---:R-:W2:Y:S04]  /*103d0*/  LDL.LU R4, [R1+0x3dc] ;  /* 0x0003dc0001047983 */ /* 0x004ea80000300800 */
[----:B------:R-:W2:Y:S04]  /*103e0*/  LDL.LU R55, [R1+0x3cc] ;  /* 0x0003cc0001377983 */ /* 0x000ea80000300800 */
[----:B------:R-:W2:Y:S01]  /*103f0*/  LDL.LU R58, [R1+0x3c8] ;  /* 0x0003c800013a7983 */ /* 0x000ea20000300800 */
[----:B------:R-:W-:Y:S01]  /*10400*/  @!P1 IMAD.MOV R2, RZ, RZ, -R2 ;  /* 0x000000ffff029224 */ /* 0x000fe200078e0a02 */
[----:B------:R-:W-:-:S02]  /*10410*/  ISETP.NE.AND P1, PT, R57, RZ, PT ;  /* 0x000000ff3900720c */ /* 0x000fc40003f25270 */
[----:B------:R-:W-:Y:S01]  /*10420*/  LOP3.LUT R57, RZ, R57, RZ, 0x33, !PT ;  /* 0x00000039ff397212 */ /* 0x000fe200078e33ff */
[----:B------:R-:W-:Y:S01]  /*10430*/  @!P2 IMAD.MOV R0, RZ, RZ, -R0 ;  /* 0x000000ffff00a224 */ /* 0x000fe200078e0a00 */
[----:B------:R-:W-:Y:S01]  /*10440*/  LEA R37, P3, R22, UR6, 0x1 ;  /* 0x0000000616257c11 */ /* 0x000fe2000f8608ff */
[----:B------:R-:W-:Y:S01]  /*10450*/  ULDC UR6, c[0x0][0x240] ;  /* 0x0000900000067ab9 */ /* 0x000fe20000000800 */
[----:B------:R-:W-:-:S03]  /*10460*/  ISETP.GE.AND P2, PT, R3, RZ, PT ;  /* 0x000000ff0300720c */ /* 0x000fc60003f46270 */
[----:B------:R-:W-:Y:S01]  /*10470*/  STL [R1+0x1ea0], R37 ;  /* 0x001ea02501007387 */ /* 0x000fe20000100800 */
[C---:B---3--:R-:W-:Y:S02]  /*10480*/  SEL R16, R57.reuse, R16, !P1 ;  /* 0x0000001039107207 */ /* 0x048fe40004800000 */
[----:B----4-:R-:W-:-:S03]  /*10490*/  SEL R3, R57, R15, !P1 ;  /* 0x0000000f39037207 */ /* 0x010fc60004800000 */
[----:B------:R-:W-:Y:S01]  /*104a0*/  STL [R1+0x1b0], R16 ;  /* 0x0001b01001007387 */ /* 0x000fe20000100800 */
[----:B------:R-:W-:-:S03]  /*104b0*/  SEL R14, R57, R14, !P1 ;  /* 0x0000000e390e7207 */ /* 0x000fc60004800000 */
[----:B------:R1:W-:Y:S01]  /*104c0*/  STL [R1+0x1b8], R3 ;  /* 0x0001b80301007387 */ /* 0x0003e20000100800 */
[----:B------:R-:W-:-:S03]  /*104d0*/  SEL R13, R57, R13, !P1 ;  /* 0x0000000d390d7207 */ /* 0x000fc60004800000 */
[----:B------:R-:W-:Y:S01]  /*104e0*/  STL [R1+0x1bc], R14 ;  /* 0x0001bc0e01007387 */ /* 0x000fe20000100800 */
[----:B-1----:R-:W-:-:S03]  /*104f0*/  SEL R3, R57, R12, !P1 ;  /* 0x0000000c39037207 */ /* 0x002fc60004800000 */
[----:B------:R-:W-:Y:S01]  /*10500*/  STL [R1+0x1c0], R13 ;  /* 0x0001c00d01007387 */ /* 0x000fe20000100800 */
[C---:B------:R-:W-:Y:S02]  /*10510*/  SEL R11, R57.reuse, R11, !P1 ;  /* 0x0000000b390b7207 */ /* 0x040fe40004800000 */
[C---:B------:R-:W-:Y:S01]  /*10520*/  SEL R10, R57.reuse, R10, !P1 ;  /* 0x0000000a390a7207 */ /* 0x040fe20004800000 */
[----:B------:R1:W-:Y:S04]  /*10530*/  STL [R1+0x1c4], R3 ;  /* 0x0001c40301007387 */ /* 0x0003e80000100800 */
[----:B------:R-:W-:Y:S01]  /*10540*/  STL [R1+0x1c8], R11 ;  /* 0x0001c80b01007387 */ /* 0x000fe20000100800 */
[----:B-1----:R-:W-:-:S03]  /*10550*/  SEL R3, R57, R9, !P1 ;  /* 0x0000000939037207 */ /* 0x002fc60004800000 */
[----:B------:R-:W-:Y:S01]  /*10560*/  STL [R1+0x1cc], R10 ;  /* 0x0001cc0a01007387 */ /* 0x000fe20000100800 */
[C---:B------:R-:W-:Y:S02]  /*10570*/  SEL R8, R57.reuse, R8, !P1 ;  /* 0x0000000839087207 */ /* 0x040fe40004800000 */
[C---:B------:R-:W-:Y:S01]  /*10580*/  SEL R7, R57.reuse, R7, !P1 ;  /* 0x0000000739077207 */ /* 0x040fe20004800000 */
[----:B------:R1:W-:Y:S01]  /*10590*/  STL [R1+0x1d0], R3 ;  /* 0x0001d00301007387 */ /* 0x0003e20000100800 */
[----:B------:R-:W-:-:S03]  /*105a0*/  SEL R5, R57, R5, !P1 ;  /* 0x0000000539057207 */ /* 0x000fc60004800000 */
[----:B------:R-:W-:Y:S01]  /*105b0*/  STL [R1+0x1d4], R8 ;  /* 0x0001d40801007387 */ /* 0x000fe20000100800 */
[----:B-1----:R-:W-:-:S03]  /*105c0*/  SEL R3, R57, R6, !P1 ;  /* 0x0000000639037207 */ /* 0x002fc60004800000 */
[----:B------:R-:W-:Y:S01]  /*105d0*/  STL [R1+0x1d8], R7 ;  /* 0x0001d80701007387 */ /* 0x000fe20000100800 */
[----:B--2---:R-:W-:-:S03]  /*105e0*/  SEL R4, R57, R4, !P1 ;  /* 0x0000000439047207 */ /* 0x004fc60004800000 */
[----:B------:R1:W-:Y:S04]  /*105f0*/  STL [R1+0x1dc], R3 ;  /* 0x0001dc0301007387 */ /* 0x0003e80000100800 */
[----:B------:R-:W-:Y:S04]  /*10600*/  STL [R1+0x1e0], R5 ;  /* 0x0001e00501007387 */ /* 0x000fe80000100800 */
[----:B------:R-:W2:Y:S01]  /*10610*/  LDL.LU R25, [R1+0x1f0] ;  /* 0x0001f00001197983 */ /* 0x000ea20000300800 */
[----:B-1----:R-:W-:-:S03]  /*10620*/  SEL R3, R57, R55, !P1 ;  /* 0x0000003739037207 */ /* 0x002fc60004800000 */
[----:B------:R-:W-:Y:S04]  /*10630*/  STL [R1+0x1e4], R4 ;  /* 0x0001e40401007387 */ /* 0x000fe80000100800 */
[----:B------:R-:W3:Y:S04]  /*10640*/  LDL.LU R24, [R1+0x1f4] ;  /* 0x0001f40001187983 */ /* 0x000ee80000300800 */
[----:B------:R1:W-:Y:S01]  /*10650*/  STL [R1+0x1e8], R3 ;  /* 0x0001e80301007387 */ /* 0x0003e20000100800 */
[----:B------:R-:W-:-:S03]  /*10660*/  SEL R39, R57, R21, !P1 ;  /* 0x0000001539277207 */ /* 0x000fc60004800000 */
[----:B------:R-:W4:Y:S01]  /*10670*/  LDL.LU R23, [R1+0x1f8] ;  /* 0x0001f80001177983 */ /* 0x000f220000300800 */
[----:B------:R-:W-:-:S03]  /*10680*/  SEL R51, R57, R20, !P1 ;  /* 0x0000001439337207 */ /* 0x000fc60004800000 */
[----:B------:R-:W4:Y:S01]  /*10690*/  LDL.LU R22, [R1+0x1fc] ;  /* 0x0001fc0001167983 */ /* 0x000f220000300800 */
[----:B------:R-:W-:-:S03]  /*106a0*/  SEL R52, R57, R19, !P1 ;  /* 0x0000001339347207 */ /* 0x000fc60004800000 */
[----:B------:R-:W4:Y:S01]  /*106b0*/  LDL.LU R21, [R1+0x2d8] ;  /* 0x0002d80001157983 */ /* 0x000f220000300800 */
[----:B------:R-:W-:-:S03]  /*106c0*/  SEL R53, R57, R18, !P1 ;  /* 0x0000001239357207 */ /* 0x000fc60004800000 */
[----:B------:R-:W4:Y:S01]  /*106d0*/  LDL.LU R20, [R1+0x2d4] ;  /* 0x0002d40001147983 */ /* 0x000f220000300800 */
[----:B------:R-:W-:-:S03]  /*106e0*/  SEL R54, R57, R17, !P1 ;  /* 0x0000001139367207 */ /* 0x000fc60004800000 */
[----:B------:R-:W4:Y:S04]  /*106f0*/  LDL.LU R19, [R1+0x2d0] ;  /* 0x0002d00001137983 */ /* 0x000f280000300800 */
[----:B------:R-:W4:Y:S04]  /*10700*/  LDL.LU R18, [R1+0x2cc] ;  /* 0x0002cc0001127983 */ /* 0x000f280000300800 */
[----:B------:R-:W4:Y:S01]  /*10710*/  LDL.LU R17, [R1+0x2c8] ;  /* 0x0002c80001117983 */ /* 0x000f220000300800 */
[----:B-1----:R-:W-:-:S03]  /*10720*/  SEL R3, R57, R58, !P1 ;  /* 0x0000003a39037207 */ /* 0x002fc60004800000 */
[----:B------:R-:W4:Y:S04]  /*10730*/  LDL.LU R16, [R1+0x2bc] ;  /* 0x0002bc0001107983 */ /* 0x000f280000300800 */
[----:B------:R-:W4:Y:S04]  /*10740*/  LDL.LU R59, [R1+0x2b8] ;  /* 0x0002b800013b7983 */ /* 0x000f280000300800 */
[----:B------:R-:W4:Y:S04]  /*10750*/  LDL.LU R15, [R1+0x2b4] ;  /* 0x0002b400010f7983 */ /* 0x000f280000300800 */
[----:B------:R-:W4:Y:S04]  /*10760*/  LDL.LU R14, [R1+0x2b0] ;  /* 0x0002b000010e7983 */ /* 0x000f280000300800 */
[----:B------:R1:W-:Y:S04]  /*10770*/  STL [R1+0x1ec], R3 ;  /* 0x0001ec0301007387 */ /* 0x0003e80000100800 */
[----:B------:R-:W4:Y:S04]  /*10780*/  LDL.LU R13, [R1+0x25c] ;  /* 0x00025c00010d7983 */ /* 0x000f280000300800 */
        /* <DEDUP_REMOVED lines=12> */
[----:B-1----:R-:W4:Y:S04]  /*10850*/  LDL.LU R3, [R1+0xc] ;  /* 0x00000c0001037983 */ /* 0x002f280000300800 */
[----:B------:R-:W4:Y:S04]  /*10860*/  LDL.LU R61, [R1+0x8] ;  /* 0x00000800013d7983 */ /* 0x000f280000300800 */
[----:B------:R-:W4:Y:S04]  /*10870*/  LDL.LU R56, [R1+0x4] ;  /* 0x0000040001387983 */ /* 0x000f280000300800 */
[----:B------:R-:W4:Y:S01]  /*10880*/  LDL.LU R60, [R1] ;  /* 0x00000000013c7983 */ /* 0x000f220000300800 */
[----:B--2---:R-:W-:-:S05]  /*10890*/  SEL R25, R57, R25, !P1 ;  /* 0x0000001939197207 */ /* 0x004fca0004800000 */
[----:B------:R1:W-:Y:S01]  /*108a0*/  STL [R1+0x1f0], R25 ;  /* 0x0001f01901007387 */ /* 0x0003e20000100800 */
[----:B---3--:R-:W-:-:S03]  /*108b0*/  SEL R24, R57, R24, !P1 ;  /* 0x0000001839187207 */ /* 0x008fc60004800000 */
[----:B-1----:R-:W2:Y:S01]  /*108c0*/  LDL.LU R25, [R1+0x1f7c] ;  /* 0x001f7c0001197983 */ /* 0x002ea20000300800 */
[----:B----4-:R-:W-:-:S03]  /*108d0*/  SEL R23, R57, R23, !P1 ;  /* 0x0000001739177207 */ /* 0x010fc60004800000 */
[----:B------:R1:W-:Y:S01]  /*108e0*/  STL [R1+0x1f4], R24 ;  /* 0x0001f41801007387 */ /* 0x0003e20000100800 */
[C---:B------:R-:W-:Y:S02]  /*108f0*/  SEL R22, R57.reuse, R22, !P1 ;  /* 0x0000001639167207 */ /* 0x040fe40004800000 */
[C---:B------:R-:W-:Y:S01]  /*10900*/  SEL R21, R57.reuse, R21, !P1 ;  /* 0x0000001539157207 */ /* 0x040fe20004800000 */
[----:B-1----:R-:W3:Y:S01]  /*10910*/  LDL.LU R24, [R1+0x1f78] ;  /* 0x001f780001187983 */ /* 0x002ee20000300800 */
[----:B------:R-:W-:-:S03]  /*10920*/  SEL R20, R57, R20, !P1 ;  /* 0x0000001439147207 */ /* 0x000fc60004800000 */
[----:B------:R1:W-:Y:S01]  /*10930*/  STL [R1+0x1f8], R23 ;  /* 0x0001f81701007387 */ /* 0x0003e20000100800 */
[C---:B------:R-:W-:Y:S02]  /*10940*/  SEL R19, R57.reuse, R19, !P1 ;  /* 0x0000001339137207 */ /* 0x040fe40004800000 */
[C---:B------:R-:W-:Y:S01]  /*10950*/  SEL R18, R57.reuse, R18, !P1 ;  /* 0x0000001239127207 */ /* 0x040fe20004800000 */
[----:B-1----:R-:W4:Y:S04]  /*10960*/  LDL.LU R23, [R1+0x1f74] ;  /* 0x001f740001177983 */ /* 0x002f280000300800 */
[----:B------:R1:W-:Y:S01]  /*10970*/  STL [R1+0x1fc], R22 ;  /* 0x0001fc1601007387 */ /* 0x0003e20000100800 */
[C---:B------:R-:W-:Y:S02]  /*10980*/  SEL R17, R57.reuse, R17, !P1 ;  /* 0x0000001139117207 */ /* 0x040fe40004800000 */
[C---:B------:R-:W-:Y:S01]  /*10990*/  SEL R16, R57.reuse, R16, !P1 ;  /* 0x0000001039107207 */ /* 0x040fe20004800000 */
[----:B-1----:R-:W2:Y:S04]  /*109a0*/  LDL.LU R22, [R1+0x1f70] ;  /* 0x001f700001167983 */ /* 0x002ea80000300800 */
[----:B------:R1:W-:Y:S01]  /*109b0*/  STL [R1+0x200], R21 ;  /* 0x0002001501007387 */ /* 0x0003e20000100800 */
[----:B------:R-:W-:-:S03]  /*109c0*/  SEL R59, R57, R59, !P1 ;  /* 0x0000003b393b7207 */ /* 0x000fc60004800000 */
[----:B-1----:R-:W3:Y:S04]  /*109d0*/  LDL.LU R21, [R1+0x1f6c] ;  /* 0x001f6c0001157983 */ /* 0x002ee80000300800 */
[----:B------:R1:W-:Y:S01]  /*109e0*/  STL [R1+0x204], R20 ;  /* 0x0002041401007387 */ /* 0x0003e20000100800 */
[----:B------:R-:W-:-:S03]  /*109f0*/  SEL R15, R57, R15, !P1 ;  /* 0x0000000f390f7207 */ /* 0x000fc60004800000 */
[----:B-1----:R-:W4:Y:S04]  /*10a00*/  LDL.LU R20, [R1+0x1f68] ;  /* 0x001f680001147983 */ /* 0x002f280000300800 */
[----:B------:R1:W-:Y:S01]  /*10a10*/  STL [R1+0x208], R19 ;  /* 0x0002081301007387 */ /* 0x0003e20000100800 */
[----:B------:R-:W-:-:S03]  /*10a20*/  SEL R14, R57, R14, !P1 ;  /* 0x0000000e390e7207 */ /* 0x000fc60004800000 */
        /* <DEDUP_REMOVED lines=21> */
[----:B-1----:R-:W4:Y:S04]  /*10b80*/  LDL.LU R13, [R1+0x1f4c] ;  /* 0x001f4c00010d7983 */ /* 0x002f280000300800 */
[----:B------:R1:W-:Y:S01]  /*10b90*/  STL [R1+0x22c], R12 ;  /* 0x00022c0c01007387 */ /* 0x0003e20000100800 */
[----:B------:R-:W-:-:S03]  /*10ba0*/  SEL R6, R57, R6, !P1 ;  /* 0x0000000639067207 */ /* 0x000fc60004800000 */
[----:B-1----:R-:W3:Y:S04]  /*10bb0*/  LDL.LU R12, [R1+0x1f48] ;  /* 0x001f4800010c7983 */ /* 0x002ee80000300800 */
        /* <DEDUP_REMOVED lines=12> */
[----:B------:R1:W-:Y:S04]  /*10c80*/  STL [R1+0x25c], R7 ;  /* 0x00025c0701007387 */ /* 0x0003e80000100800 */
[----:B-1----:R-:W4:Y:S04]  /*10c90*/  LDL.LU R7, [R1+0x1f34] ;  /* 0x001f340001077983 */ /* 0x002f280000300800 */
[----:B------:R1:W-:Y:S04]  /*10ca0*/  STL [R1+0x258], R6 ;  /* 0x0002580601007387 */ /* 0x0003e80000100800 */
[----:B-1----:R-:W3:Y:S04]  /*10cb0*/  LDL.LU R6, [R1+0x1f30] ;  /* 0x001f300001067983 */ /* 0x002ee80000300800 */
[----:B------:R1:W-:Y:S04]  /*10cc0*/  STL [R1+0x254], R5 ;  /* 0x0002540501007387 */ /* 0x0003e80000100800 */
[----:B-1----:R-:W2:Y:S04]  /*10cd0*/  LDL.LU R5, [R1+0x1f2c] ;  /* 0x001f2c0001057983 */ /* 0x002ea80000300800 */
[----:B------:R1:W-:Y:S04]  /*10ce0*/  STL [R1+0x250], R4 ;  /* 0x0002500401007387 */ /* 0x0003e80000100800 */
[----:B-1----:R-:W4:Y:S04]  /*10cf0*/  LDL.LU R4, [R1+0x1f28] ;  /* 0x001f280001047983 */ /* 0x002f280000300800 */
[----:B------:R1:W-:Y:S04]  /*10d00*/  STL [R1+0x24c], R55 ;  /* 0x00024c3701007387 */ /* 0x0003e80000100800 */
[----:B-1----:R-:W3:Y:S04]  /*10d10*/  LDL.LU R55, [R1+0x1f24] ;  /* 0x001f240001377983 */ /* 0x002ee80000300800 */
[----:B------:R1:W-:Y:S04]  /*10d20*/  STL [R1+0x248], R58 ;  /* 0x0002483a01007387 */ /* 0x0003e80000100800 */
[----:B-1----:R-:W2:Y:S01]  /*10d30*/  LDL.LU R58, [R1+0x1f20] ;  /* 0x001f2000013a7983 */ /* 0x002ea20000300800 */
[----:B------:R-:W-:-:S05]  /*10d40*/  SEL R37, R57, R37, !P1 ;  /* 0x0000002539257207 */ /* 0x000fca0004800000 */
[----:B------:R1:W-:Y:S02]  /*10d50*/  STL [R1+0x29c], R37 ;  /* 0x00029c2501007387 */ /* 0x0003e40000100800 */
[C---:B-1----:R-:W-:Y:S02]  /*10d60*/  SEL R37, R57.reuse, R3, !P1 ;  /* 0x0000000339257207 */ /* 0x042fe40004800000 */
[----:B------:R-:W-:-:S03]  /*10d70*/  SEL R3, R57, R61, !P1 ;  /* 0x0000003d39037207 */ /* 0x000fc60004800000 */
[----:B------:R1:W-:Y:S04]  /*10d80*/  STL [R1+0x298], R37 ;  /* 0x0002982501007387 */ /* 0x0003e80000100800 */
[----:B------:R-:W-:Y:S01]  /*10d90*/  STL [R1+0x294], R3 ;  /* 0x0002940301007387 */ /* 0x000fe20000100800 */
[C---:B-1----:R-:W-:Y:S02]  /*10da0*/  SEL R37, R57.reuse, R56, !P1 ;  /* 0x0000003839257207 */ /* 0x042fe40004800000 */
[----:B------:R-:W-:-:S03]  /*10db0*/  SEL R56, R57, R60, !P1 ;  /* 0x0000003c39387207 */ /* 0x000fc60004800000 */
[----:B------:R3:W-:Y:S04]  /*10dc0*/  STL [R1+0x290], R37 ;  /* 0x0002902501007387 */ /* 0x0007e80000100800 */
[----:B------:R-:W-:Y:S01]  /*10dd0*/  STL [R1+0x28c], R56 ;  /* 0x00028c3801007387 */ /* 0x000fe20000100800 */
[C---:B----4-:R-:W-:Y:S02]  /*10de0*/  SEL R4, R57.reuse, R4, !P1 ;  /* 0x0000000439047207 */ /* 0x050fe40004800000 */
[C---:B---3--:R-:W-:Y:S02]  /*10df0*/  SEL R37, R57.reuse, R55, !P1 ;  /* 0x0000003739257207 */ /* 0x048fe40004800000 */
[----:B--2---:R-:W-:-:S05]  /*10e00*/  SEL R3, R57, R58, !P1 ;  /* 0x0000003a39037207 */ /* 0x004fca0004800000 */
[----:B------:R1:W-:Y:S04]  /*10e10*/  STL [R1+0x288], R3 ;  /* 0x0002880301007387 */ /* 0x0003e80000100800 */
[----:B------:R-:W-:Y:S01]  /*10e20*/  STL [R1+0x284], R37 ;  /* 0x0002842501007387 */ /* 0x000fe20000100800 */
[C---:B-1----:R-:W-:Y:S02]  /*10e30*/  SEL R3, R57.reuse, R5, !P1 ;  /* 0x0000000539037207 */ /* 0x042fe40004800000 */
[C---:B------:R-:W-:Y:S01]  /*10e40*/  SEL R5, R57.reuse, R6, !P1 ;  /* 0x0000000639057207 */ /* 0x040fe20004800000 */
[----:B------:R1:W-:Y:S04]  /*10e50*/  STL [R1+0x280], R4 ;  /* 0x0002800401007387 */ /* 0x0003e80000100800 */
[----:B------:R2:W-:Y:S04]  /*10e60*/  STL [R1+0x27c], R3 ;  /* 0x00027c0301007387 */ /* 0x0005e80000100800 */
[----:B------:R3:W-:Y:S01]  /*10e70*/  STL [R1+0x278], R5 ;  /* 0x0002780501007387 */ /* 0x0007e20000100800 */
[----:B-1----:R-:W-:-:S02]  /*10e80*/  SEL R4, R57, R7, !P1 ;  /* 0x0000000739047207 */ /* 0x002fc40004800000 */
[----:B--2---:R-:W-:-:S03]  /*10e90*/  SEL R3, R57, R8, !P1 ;  /* 0x0000000839037207 */ /* 0x004fc60004800000 */
[----:B------:R1:W-:Y:S01]  /*10ea0*/  STL [R1+0x274], R4 ;  /* 0x0002740401007387 */ /* 0x0003e20000100800 */
[----:B---3--:R-:W-:-:S03]  /*10eb0*/  SEL R5, R57, R9, !P1 ;  /* 0x0000000939057207 */ /* 0x008fc60004800000 */
[----:B------:R2:W-:Y:S04]  /*10ec0*/  STL [R1+0x270], R3 ;  /* 0x0002700301007387 */ /* 0x0005e80000100800 */
[----:B------:R3:W-:Y:S01]  /*10ed0*/  STL [R1+0x26c], R5 ;  /* 0x00026c0501007387 */ /* 0x0007e20000100800 */
[C---:B-1----:R-:W-:Y:S02]  /*10ee0*/  SEL R4, R57.reuse, R10, !P1 ;  /* 0x0000000a39047207 */ /* 0x042fe40004800000 */
[----:B--2---:R-:W-:-:S03]  /*10ef0*/  SEL R3, R57, R11, !P1 ;  /* 0x0000000b39037207 */ /* 0x004fc60004800000 */
[----:B------:R1:W-:Y:S01]  /*10f00*/  STL [R1+0x268], R4 ;  /* 0x0002680401007387 */ /* 0x0003e20000100800 */
[----:B---3--:R-:W-:-:S03]  /*10f10*/  SEL R5, R57, R12, !P1 ;  /* 0x0000000c39057207 */ /* 0x008fc60004800000 */
[----:B------:R2:W-:Y:S04]  /*10f20*/  STL [R1+0x264], R3 ;  /* 0x0002640301007387 */ /* 0x0005e80000100800 */
[----:B------:R-:W-:Y:S01]  /*10f30*/  STL [R1+0x260], R5 ;  /* 0x0002600501007387 */ /* 0x000fe20000100800 */
[----:B-1----:R-:W-:-:S03]  /*10f40*/  SEL R4, R57, R59, !P1 ;  /* 0x0000003b39047207 */ /* 0x002fc60004800000 */
[----:B------:R-:W3:Y:S01]  /*10f50*/  LDL.LU R8, [R1+0x2e0] ;  /* 0x0002e00001087983 */ /* 0x000ee20000300800 */
[----:B--2---:R-:W-:-:S03]  /*10f60*/  SEL R3, R57, R13, !P1 ;  /* 0x0000000d39037207 */ /* 0x004fc60004800000 */
[----:B------:R-:W-:Y:S04]  /*10f70*/  STL [R1+0x2d8], R4 ;  /* 0x0002d80401007387 */ /* 0x000fe80000100800 */
[----:B------:R-:W2:Y:S04]  /*10f80*/  LDL.LU R60, [R1+0x2e4] ;  /* 0x0002e400013c7983 */ /* 0x000ea80000300800 */
[----:B------:R1:W-:Y:S04]  /*10f90*/  STL [R1+0x2d4], R3 ;  /* 0x0002d40301007387 */ /* 0x0003e80000100800 */
[----:B------:R-:W4:Y:S04]  /*10fa0*/  LDL.LU R7, [R1+0x2e8] ;  /* 0x0002e80001077983 */ /* 0x000f280000300800 */
[----:B------:R-:W4:Y:S01]  /*10fb0*/  LDL.LU R6, [R1+0x2ec] ;  /* 0x0002ec0001067983 */ /* 0x000f220000300800 */
[----:B-1----:R-:W-:-:S05]  /*10fc0*/  SEL R3, R57, R14, !P1 ;  /* 0x0000000e39037207 */ /* 0x002fca0004800000 */
[----:B------:R1:W-:Y:S01]  /*10fd0*/  STL [R1+0x2d0], R3 ;  /* 0x0002d00301007387 */ /* 0x0003e20000100800 */
[----:B------:R-:W-:-:S03]  /*10fe0*/  SEL R4, R57, R15, !P1 ;  /* 0x0000000f39047207 */ /* 0x000fc60004800000 */
[----:B-1----:R-:W4:Y:S04]  /*10ff0*/  LDL.LU R3, [R1+0x2f8] ;  /* 0x0002f80001037983 */ /* 0x002f280000300800 */
[----:B------:R-:W4:Y:S01]  /*11000*/  LDL.LU R5, [R1+0x2fc] ;  /* 0x0002fc0001057983 */ /* 0x000f220000300800 */
[----:B------:R-:W-:-:S03]  /*11010*/  SEL R9, R57, R16, !P1 ;  /* 0x0000001039097207 */ /* 0x000fc60004800000 */
[----:B------:R-:W4:Y:S04]  /*11020*/  LDL.LU R59, [R1+0x314] ;  /* 0x00031400013b7983 */ /* 0x000f280000300800 */
[----:B------:R1:W-:Y:S04]  /*11030*/  STL [R1+0x2cc], R4 ;  /* 0x0002cc0401007387 */ /* 0x0003e80000100800 */
[----:B------:R-:W4:Y:S01]  /*11040*/  LDL.LU R58, [R1+0x320] ;  /* 0x00032000013a7983 */ /* 0x000f220000300800 */
[----:B-1----:R-:W-:-:S03]  /*11050*/  SEL R4, R57, R17, !P1 ;  /* 0x0000001139047207 */ /* 0x002fc60004800000 */
[----:B------:R1:W-:Y:S04]  /*11060*/  STL [R1+0x2c8], R9 ;  /* 0x0002c80901007387 */ /* 0x0003e80000100800 */
[----:B------:R0:W-:Y:S04]  /*11070*/  STL [R1+0x2c4], R4 ;  /* 0x0002c40401007387 */ /* 0x0001e80000100800 */
[----:B------:R-:W4:Y:S01]  /*11080*/  LDL.LU R56, [R1+0x324] ;  /* 0x0003240001387983 */ /* 0x000f220000300800 */
[C---:B-1----:R-:W-:Y:S02]  /*11090*/  SEL R9, R57.reuse, R18, !P1 ;  /* 0x0000001239097207 */ /* 0x042fe40004800000 */
[----:B0-----:R-:W-:-:S03]  /*110a0*/  SEL R4, R57, R19, !P1 ;  /* 0x0000001339047207 */ /* 0x001fc60004800000 */
[----:B------:R-:W-:Y:S04]  /*110b0*/  STL [R1+0x2c0], R9 ;  /* 0x0002c00901007387 */ /* 0x000fe80000100800 */
[----:B------:R0:W-:Y:S04]  /*110c0*/  STL [R1+0x2bc], R4 ;  /* 0x0002bc0401007387 */ /* 0x0001e80000100800 */
[----:B0-----:R-:W4:Y:S01]  /*110d0*/  LDL.LU R4, [R1+0x32c] ;  /* 0x00032c0001047983 */ /* 0x001f220000300800 */
[C---:B------:R-:W-:Y:S02]  /*110e0*/  SEL R10, R57.reuse, R20, !P1 ;  /* 0x00000014390a7207 */ /* 0x040fe40004800000 */
[----:B------:R-:W-:-:S02]  /*110f0*/  SEL R9, R57, R21, !P1 ;  /* 0x0000001539097207 */ /* 0x000fc40004800000 */
[C---:B------:R-:W-:Y:S01]  /*11100*/  SEL R11, R57.reuse, R22, !P1 ;  /* 0x00000016390b7207 */ /* 0x040fe20004800000 */
[----:B------:R0:W-:Y:S04]  /*11110*/  STL [R1+0x2b8], R10 ;  /* 0x0002b80a01007387 */ /* 0x0001e80000100800 */
[----:B------:R1:W-:Y:S04]  /*11120*/  STL [R1+0x2b4], R9 ;  /* 0x0002b40901007387 */ /* 0x0003e80000100800 */
[----:B------:R1:W-:Y:S04]  /*11130*/  STL [R1+0x2b0], R11 ;  /* 0x0002b00b01007387 */ /* 0x0003e80000100800 */
[----:B------:R-:W4:Y:S01]  /*11140*/  LDL.LU R55, [R1+0x334] ;  /* 0x0003340001377983 */ /* 0x000f220000300800 */
[----:B0-----:R-:W-:-:S02]  /*11150*/  SEL R10, R57, R23, !P1 ;  /* 0x00000017390a7207 */ /* 0x001fc40004800000 */
[C---:B-1----:R-:W-:Y:S02]  /*11160*/  SEL R9, R57.reuse, R24, !P1 ;  /* 0x0000001839097207 */ /* 0x042fe40004800000 */
[C---:B------:R-:W-:Y:S01]  /*11170*/  SEL R11, R57.reuse, R25, !P1 ;  /* 0x00000019390b7207 */ /* 0x040fe20004800000 */
[----:B------:R0:W-:Y:S04]  /*11180*/  STL [R1+0x2ac], R10 ;  /* 0x0002ac0a01007387 */ /* 0x0001e80000100800 */
[----:B------:R1:W-:Y:S04]  /*11190*/  STL [R1+0x2a8], R9 ;  /* 0x0002a80901007387 */ /* 0x0003e80000100800 */
[----:B------:R1:W-:Y:S01]  /*111a0*/  STL [R1+0x2a4], R11 ;  /* 0x0002a40b01007387 */ /* 0x0003e20000100800 */
[----:B0-----:R-:W-:-:S03]  /*111b0*/  SEL R10, R57, R28, !P1 ;  /* 0x0000001c390a7207 */ /* 0x001fc60004800000 */
[----:B------:R-:W4:Y:S01]  /*111c0*/  LDL.LU R37, [R1+0x338] ;  /* 0x0003380001257983 */ /* 0x000f220000300800 */
[----:B-1----:R-:W-:-:S03]  /*111d0*/  SEL R9, R57, R29, !P1 ;  /* 0x0000001d39097207 */ /* 0x002fc60004800000 */
[----:B------:R0:W-:Y:S01]  /*111e0*/  STL [R1+0x2a0], R10 ;  /* 0x0002a00a01007387 */ /* 0x0001e20000100800 */
[----:B------:R-:W-:-:S03]  /*111f0*/  SEL R11, R57, R30, !P1 ;  /* 0x0000001e390b7207 */ /* 0x000fc60004800000 */
[----:B------:R1:W-:Y:S01]  /*11200*/  STL [R1+0x17c], R9 ;  /* 0x00017c0901007387 */ /* 0x0003e20000100800 */
[----:B0-----:R-:W-:-:S03]  /*11210*/  SEL R10, R57, R31, !P1 ;  /* 0x0000001f390a7207 */ /* 0x001fc60004800000 */
[----:B------:R-:W-:Y:S01]  /*11220*/  STL [R1+0x164], R11 ;  /* 0x0001640b01007387 */ /* 0x000fe20000100800 */
[----:B-1----:R-:W-:-:S03]  /*11230*/  SEL R9, R57, R32, !P1 ;  /* 0x0000002039097207 */ /* 0x002fc60004800000 */
[----:B------:R-:W4:Y:S04]  /*11240*/  LDL.LU R61, [R1+0x344] ;  /* 0x00034400013d7983 */ /* 0x000f280000300800 */
[----:B------:R0:W-:Y:S04]  /*11250*/  STL [R1+0x15c], R10 ;  /* 0x00015c0a01007387 */ /* 0x0001e80000100800 */
[----:B------:R2:W-:Y:S01]  /*11260*/  STL [R1+0x158], R9 ;  /* 0x0001580901007387 */ /* 0x0005e20000100800 */
[----:B0-----:R-:W-:-:S05]  /*11270*/  SEL R10, R57, R33, !P1 ;  /* 0x00000021390a7207 */ /* 0x001fca0004800000 */
[----:B------:R-:W-:Y:S01]  /*11280*/  STL [R1+0x14c], R10 ;  /* 0x00014c0a01007387 */ /* 0x000fe20000100800 */
[C---:B---3--:R-:W-:Y:S02]  /*11290*/  SEL R8, R57.reuse, R8, !P1 ;  /* 0x0000000839087207 */ /* 0x048fe40004800000 */
[C---:B--2---:R-:W-:Y:S02]  /*112a0*/  SEL R9, R57.reuse, R60, !P1 ;  /* 0x0000003c39097207 */ /* 0x044fe40004800000 */
[----:B------:R-:W2:Y:S04]  /*112b0*/  LDL.LU R60, [R1+0x34c] ;  /* 0x00034c00013c7983 */ /* 0x000ea80000300800 */
[----:B------:R0:W-:Y:S04]  /*112c0*/  STL [R1+0x2e0], R8 ;  /* 0x0002e00801007387 */ /* 0x0001e80000100800 */
[----:B------:R-:W-:Y:S01]  /*112d0*/  STL [R1+0x2e4], R9 ;  /* 0x0002e40901007387 */ /* 0x000fe20000100800 */
[----:B----4-:R-:W-:-:S02]  /*112e0*/  SEL R6, R57, R6, !P1 ;  /* 0x0000000639067207 */ /* 0x010fc40004800000 */
[----:B0-----:R-:W-:-:S05]  /*112f0*/  SEL R8, R57, R7, !P1 ;  /* 0x0000000739087207 */ /* 0x001fca0004800000 */
[----:B------:R-:W-:Y:S01]  /*11300*/  STL [R1+0x2e8], R8 ;  /* 0x0002e80801007387 */ /* 0x000fe20000100800 */
[----:B------:R-:W-:-:S03]  /*11310*/  SEL R7, R57, R3, !P1 ;  /* 0x0000000339077207 */ /* 0x000fc60004800000 */
[----:B------:R-:W3:Y:S04]  /*11320*/  LDL.LU R3, [R1+0x354] ;  /* 0x0003540001037983 */ /* 0x000ee80000300800 */
[----:B------:R0:W-:Y:S04]  /*11330*/  STL [R1+0x2ec], R6 ;  /* 0x0002ec0601007387 */ /* 0x0001e80000100800 */
[----:B------:R-:W-:Y:S04]  /*11340*/  STL [R1+0x2f8], R7 ;  /* 0x0002f80701007387 */ /* 0x000fe80000100800 */
[----:B------:R-:W4:Y:S01]  /*11350*/  LDL.LU R18, [R1+0x358] ;  /* 0x0003580001127983 */ /* 0x000f220000300800 */
[----:B0-----:R-:W-:-:S02]  /*11360*/  SEL R6, R57, R5, !P1 ;  /* 0x0000000539067207 */ /* 0x001fc40004800000 */
[----:B------:R-:W-:-:S03]  /*11370*/  SEL R5, R57, R59, !P1 ;  /* 0x0000003b39057207 */ /* 0x000fc60004800000 */
[----:B------:R0:W-:Y:S04]  /*11380*/  STL [R1+0x2fc], R6 ;  /* 0x0002fc0601007387 */ /* 0x0001e80000100800 */
[----:B------:R-:W4:Y:S04]  /*11390*/  LDL.LU R59, [R1+0x35c] ;  /* 0x00035c00013b7983 */ /* 0x000f280000300800 */
[----:B------:R1:W-:Y:S01]  /*113a0*/  STL [R1+0x314], R5 ;  /* 0x0003140501007387 */ /* 0x0003e20000100800 */
[----:B0-----:R-:W-:-:S03]  /*113b0*/  SEL R6, R57, R58, !P1 ;  /* 0x0000003a39067207 */ /* 0x001fc60004800000 */
[----:B------:R-:W4:Y:S04]  /*113c0*/  LDL.LU R58, [R1+0x374] ;  /* 0x00037400013a7983 */ /* 0x000f280000300800 */
[----:B------:R-:W-:Y:S01]  /*113d0*/  STL [R1+0x320], R6 ;  /* 0x0003200601007387 */ /* 0x000fe20000100800 */
[----:B-1----:R-:W-:-:S03]  /*113e0*/  SEL R5, R57, R56, !P1 ;  /* 0x0000003839057207 */ /* 0x002fc60004800000 */
[----:B------:R-:W4:Y:S04]  /*113f0*/  LDL.LU R17, [R1+0x378] ;  /* 0x0003780001117983 */ /* 0x000f280000300800 */
[----:B------:R-:W4:Y:S04]  /*11400*/  LDL.LU R16, [R1+0x380] ;  /* 0x0003800001107983 */ /* 0x000f280000300800 */
[----:B------:R-:W-:Y:S04]  /*11410*/  STL [R1+0x324], R5 ;  /* 0x0003240501007387 */ /* 0x000fe80000100800 */
[----:B------:R-:W4:Y:S01]  /*11420*/  LDL.LU R56, [R1+0x384] ;  /* 0x0003840001387983 */ /* 0x000f220000300800 */
[----:B------:R-:W-:-:S03]  /*11430*/  SEL R4, R57, R4, !P1 ;  /* 0x0000000439047207 */ /* 0x000fc60004800000 */
[----:B------:R-:W4:Y:S04]  /*11440*/  LDL.LU R15, [R1+0x394] ;  /* 0x00039400010f7983 */ /* 0x000f280000300800 */
[----:B------:R-:W4:Y:S04]  /*11450*/  LDL.LU R14, [R1+0x398] ;  /* 0x00039800010e7983 */ /* 0x000f280000300800 */
[----:B------:R0:W-:Y:S04]  /*11460*/  STL [R1+0x32c], R4 ;  /* 0x00032c0401007387 */ /* 0x0001e80000100800 */
[----:B0-----:R-:W4:Y:S01]  /*11470*/  LDL.LU R4, [R1+0x3a4] ;  /* 0x0003a40001047983 */ /* 0x001f220000300800 */
[----:B------:R-:W-:-:S03]  /*11480*/  SEL R5, R57, R55, !P1 ;  /* 0x0000003739057207 */ /* 0x000fc60004800000 */
[----:B------:R-:W4:Y:S04]  /*11490*/  LDL.LU R13, [R1+0x3a8] ;  /* 0x0003a800010d7983 */ /* 0x000f280000300800 */
[----:B------:R-:W4:Y:S04]  /*114a0*/  LDL.LU R12, [R1+0x3c0] ;  /* 0x0003c000010c7983 */ /* 0x000f280000300800 */
[----:B------:R0:W-:Y:S04]  /*114b0*/  STL [R1+0x334], R5 ;  /* 0x0003340501007387 */ /* 0x0001e80000100800 */
[----:B------:R-:W4:Y:S04]  /*114c0*/  LDL.LU R55, [R1+0x3c4] ;  /* 0x0003c40001377983 */ /* 0x000f280000300800 */
[----:B------:R-:W4:Y:S01]  /*114d0*/  LDL.LU R11, [R1+0x3b4] ;  /* 0x0003b400010b7983 */ /* 0x000f220000300800 */
[----:B0-----:R-:W-:-:S03]  /*114e0*/  SEL R5, R57, R37, !P1 ;  /* 0x0000002539057207 */ /* 0x001fc60004800000 */
        /* <DEDUP_REMOVED lines=8> */
[----:B------:R-:W4:Y:S04]  /*11570*/  LDL.LU R7, [R1+0x3a0] ;  /* 0x0003a00001077983 */ /* 0x000f280000300800 */
[----:B------:R-:W4:Y:S01]  /*11580*/  LDL.LU R6, [R1+0x39c] ;  /* 0x00039c0001067983 */ /* 0x000f220000300800 */
[----:B--2---:R-:W-:-:S05]  /*11590*/  SEL R5, R57, R60, !P1 ;  /* 0x0000003c39057207 */ /* 0x004fca0004800000 */
[----:B------:R0:W-:Y:S04]  /*115a0*/  STL [R1+0x34c], R5 ;  /* 0x00034c0501007387 */ /* 0x0001e80000100800 */
[----:B------:R-:W2:Y:S04]  /*115b0*/  LDL.LU R60, [R1+0x390] ;  /* 0x00039000013c7983 */ /* 0x000ea80000300800 */
[----:B0-----:R-:W2:Y:S01]  /*115c0*/  LDL.LU R5, [R1+0x38c] ;  /* 0x00038c0001057983 */ /* 0x001ea20000300800 */
[----:B---3--:R-:W-:-:S03]  /*115d0*/  SEL R19, R57, R3, !P1 ;  /* 0x0000000339137207 */ /* 0x008fc60004800000 */
[----:B------:R-:W3:Y:S04]  /*115e0*/  LDL.LU R3, [R1+0x3b8] ;  /* 0x0003b80001037983 */ /* 0x000ee80000300800 */
[----:B------:R4:W-:Y:S02]  /*115f0*/  STL [R1+0x354], R19 ;  /* 0x0003541301007387 */ /* 0x0009e40000100800 */
[C---:B----4-:R-:W-:Y:S02]  /*11600*/  SEL R19, R57.reuse, R18, !P1 ;  /* 0x0000001239137207 */ /* 0x050fe40004800000 */
[C---:B------:R-:W-:Y:S02]  /*11610*/  SEL R18, R57.reuse, R59, !P1 ;  /* 0x0000003b39127207 */ /* 0x040fe40004800000 */
[----:B------:R-:W4:Y:S04]  /*11620*/  LDL.LU R59, [R1+0x3b0] ;  /* 0x0003b000013b7983 */ /* 0x000f280000300800 */
[----:B------:R0:W-:Y:S04]  /*11630*/  STL [R1+0x358], R19 ;  /* 0x0003581301007387 */ /* 0x0001e80000100800 */
[----:B------:R1:W-:Y:S01]  /*11640*/  STL [R1+0x35c], R18 ;  /* 0x00035c1201007387 */ /* 0x0003e20000100800 */
[----:B0-----:R-:W-:-:S03]  /*11650*/  SEL R19, R57, R58, !P1 ;  /* 0x0000003a39137207 */ /* 0x001fc60004800000 */
[----:B------:R-:W4:Y:S01]  /*11660*/  LDL.LU R58, [R1+0x388] ;  /* 0x00038800013a7983 */ /* 0x000f220000300800 */
[C---:B-1----:R-:W-:Y:S02]  /*11670*/  SEL R18, R57.reuse, R17, !P1 ;  /* 0x0000001139127207 */ /* 0x042fe40004800000 */
[C---:B------:R-:W-:Y:S01]  /*11680*/  SEL R16, R57.reuse, R16, !P1 ;  /* 0x0000001039107207 */ /* 0x040fe20004800000 */
[----:B------:R-:W-:Y:S04]  /*11690*/  STL [R1+0x374], R19 ;  /* 0x0003741301007387 */ /* 0x000fe80000100800 */
[----:B------:R-:W-:Y:S01]  /*116a0*/  STL [R1+0x378], R18 ;  /* 0x0003781201007387 */ /* 0x000fe20000100800 */
[----:B------:R-:W-:-:S03]  /*116b0*/  SEL R17, R57, R56, !P1 ;  /* 0x0000003839117207 */ /* 0x000fc60004800000 */
[----:B------:R-:W4:Y:S04]  /*116c0*/  LDL.LU R56, [R1+0x37c] ;  /* 0x00037c0001387983 */ /* 0x000f280000300800 */
[----:B------:R0:W-:Y:S04]  /*116d0*/  STL [R1+0x380], R16 ;  /* 0x0003801001007387 */ /* 0x0001e80000100800 */
[----:B------:R-:W-:Y:S01]  /*116e0*/  STL [R1+0x384], R17 ;  /* 0x0003841101007387 */ /* 0x000fe20000100800 */
[C---:B0-----:R-:W-:Y:S02]  /*116f0*/  SEL R16, R57.reuse, R15, !P1 ;  /* 0x0000000f39107207 */ /* 0x041fe40004800000 */
[----:B------:R-:W-:-:S03]  /*11700*/  SEL R15, R57, R4, !P1 ;  /* 0x00000004390f7207 */ /* 0x000fc60004800000 */
[----:B------:R-:W-:Y:S04]  /*11710*/  STL [R1+0x394], R16 ;  /* 0x0003941001007387 */ /* 0x000fe80000100800 */
[----:B------:R-:W4:Y:S01]  /*11720*/  LDL.LU R4, [R1+0x370] ;  /* 0x0003700001047983 */ /* 0x000f220000300800 */
[----:B------:R-:W-:-:S05]  /*11730*/  SEL R14, R57, R14, !P1 ;  /* 0x0000000e390e7207 */ /* 0x000fca0004800000 */
[----:B------:R0:W-:Y:S04]  /*11740*/  STL [R1+0x398], R14 ;  /* 0x0003980e01007387 */ /* 0x0001e80000100800 */
[----:B------:R-:W-:Y:S01]  /*11750*/  STL [R1+0x3a4], R15 ;  /* 0x0003a40f01007387 */ /* 0x000fe20000100800 */
[C---:B0-----:R-:W-:Y:S02]  /*11760*/  SEL R14, R57.reuse, R13, !P1 ;  /* 0x0000000d390e7207 */ /* 0x041fe40004800000 */
[----:B------:R-:W-:-:S03]  /*11770*/  SEL R13, R57, R55, !P1 ;  /* 0x00000037390d7207 */ /* 0x000fc60004800000 */
[----:B------:R-:W-:Y:S04]  /*11780*/  STL [R1+0x3a8], R14 ;  /* 0x0003a80e01007387 */ /* 0x000fe80000100800 */
[----:B------:R-:W4:Y:S01]  /*11790*/  LDL.LU R55, [R1+0x36c] ;  /* 0x00036c0001377983 */ /* 0x000f220000300800 */
[C---:B------:R-:W-:Y:S02]  /*117a0*/  SEL R12, R57.reuse, R12, !P1 ;  /* 0x0000000c390c7207 */ /* 0x040fe40004800000 */
[----:B------:R-:W-:-:S03]  /*117b0*/  SEL R10, R57, R10, !P1 ;  /* 0x0000000a390a7207 */ /* 0x000fc60004800000 */
[----:B------:R0:W-:Y:S04]  /*117c0*/  STL [R1+0x3c0], R12 ;  /* 0x0003c00c01007387 */ /* 0x0001e80000100800 */
[----:B------:R-:W-:Y:S01]  /*117d0*/  STL [R1+0x3cc], R13 ;  /* 0x0003cc0d01007387 */ /* 0x000fe20000100800 */
[C---:B0-----:R-:W-:Y:S02]  /*117e0*/  SEL R12, R57.reuse, R11, !P1 ;  /* 0x0000000b390c7207 */ /* 0x041fe40004800000 */
[----:B------:R-:W-:-:S03]  /*117f0*/  SEL R11, R57, R37, !P1 ;  /* 0x00000025390b7207 */ /* 0x000fc60004800000 */
[----:B------:R-:W-:Y:S04]  /*11800*/  STL [R1+0x3c8], R12 ;  /* 0x0003c80c01007387 */ /* 0x000fe80000100800 */
[----:B------:R-:W4:Y:S01]  /*11810*/  LDL.LU R37, [R1+0x368] ;  /* 0x0003680001257983 */ /* 0x000f220000300800 */
        /* <DEDUP_REMOVED lines=10> */
[----:B0-----:R-:W-:-:S05]  /*118c0*/  SEL R8, R57, R7, !P1 ;  /* 0x0000000739087207 */ /* 0x001fca0004800000 */
[----:B------:R-:W-:Y:S01]  /*118d0*/  STL [R1+0x3dc], R8 ;  /* 0x0003dc0801007387 */ /* 0x000fe20000100800 */
[----:B--2---:R-:W-:-:S03]  /*118e0*/  SEL R7, R57, R60, !P1 ;  /* 0x0000003c39077207 */ /* 0x004fc60004800000 */
[----:B------:R-:W2:Y:S04]  /*118f0*/  LDL.LU R60, [R1+0x360] ;  /* 0x00036000013c7983 */ /* 0x000ea80000300800 */
[----:B------:R0:W-:Y:S04]  /*11900*/  STL [R1+0x3d8], R6 ;  /* 0x0003d80601007387 */ /* 0x0001e80000100800 */
[----:B------:R-:W-:Y:S04]  /*11910*/  STL [R1+0x3d4], R7 ;  /* 0x0003d40701007387 */ /* 0x000fe80000100800 */
[----:B------:R-:W2:Y:S01]  /*11920*/  LDL.LU R18, [R1+0x350] ;  /* 0x0003500001127983 */ /* 0x000ea20000300800 */
[----:B0-----:R-:W-:-:S05]  /*11930*/  SEL R6, R57, R5, !P1 ;  /* 0x0000000539067207 */ /* 0x001fca0004800000 */
[----:B------:R4:W-:Y:S01]  /*11940*/  STL [R1+0x3bc], R6 ;  /* 0x0003bc0601007387 */ /* 0x0009e20000100800 */
[----:B---3--:R-:W-:-:S03]  /*11950*/  SEL R5, R57, R3, !P1 ;  /* 0x0000000339057207 */ /* 0x008fc60004800000 */
[----:B------:R-:W3:Y:S04]  /*11960*/  LDL.LU R3, [R1+0x348] ;  /* 0x0003480001037983 */ /* 0x000ee80000300800 */
[----:B------:R0:W-:Y:S01]  /*11970*/  STL [R1+0x3b8], R5 ;  /* 0x0003b80501007387 */ /* 0x0001e20000100800 */
[----:B----4-:R-:W-:-:S03]  /*11980*/  SEL R6, R57, R59, !P1 ;  /* 0x0000003b39067207 */ /* 0x010fc60004800000 */
[----:B------:R-:W4:Y:S04]  /*11990*/  LDL.LU R59, [R1+0x340] ;  /* 0x00034000013b7983 */ /* 0x000f280000300800 */
[----:B------:R-:W-:Y:S04]  /*119a0*/  STL [R1+0x3b4], R6 ;  /* 0x0003b40601007387 */ /* 0x000fe80000100800 */
[----:B------:R-:W4:Y:S04]  /*119b0*/  LDL.LU R17, [R1+0x33c] ;  /* 0x00033c0001117983 */ /* 0x000f280000300800 */
[----:B------:R-:W4:Y:S01]  /*119c0*/  LDL.LU R16, [R1+0x330] ;  /* 0x0003300001107983 */ /* 0x000f220000300800 */
[----:B0-----:R-:W-:-:S05]  /*119d0*/  SEL R5, R57, R58, !P1 ;  /* 0x0000003a39057207 */ /* 0x001fca0004800000 */
[----:B------:R0:W-:Y:S04]  /*119e0*/  STL [R1+0x3b0], R5 ;  /* 0x0003b00501007387 */ /* 0x0001e80000100800 */
[----:B------:R-:W4:Y:S04]  /*119f0*/  LDL.LU R58, [R1+0x31c] ;  /* 0x00031c00013a7983 */ /* 0x000f280000300800 */
[----:B------:R-:W4:Y:S01]  /*11a00*/  LDL.LU R15, [R1+0x318] ;  /* 0x00031800010f7983 */ /* 0x000f220000300800 */
[----:B0-----:R-:W-:-:S03]  /*11a10*/  SEL R5, R57, R56, !P1 ;  /* 0x0000003839057207 */ /* 0x001fc60004800000 */
[----:B------:R-:W4:Y:S04]  /*11a20*/  LDL.LU R14, [R1+0x30c] ;  /* 0x00030c00010e7983 */ /* 0x000f280000300800 */
[----:B------:R-:W-:Y:S04]  /*11a30*/  STL [R1+0x3ac], R5 ;  /* 0x0003ac0501007387 */ /* 0x000fe80000100800 */
[----:B------:R-:W4:Y:S04]  /*11a40*/  LDL.LU R56, [R1+0x304] ;  /* 0x0003040001387983 */ /* 0x000f280000300800 */
[----:B------:R-:W4:Y:S04]  /*11a50*/  LDL.LU R13, [R1+0x2f0] ;  /* 0x0002f000010d7983 */ /* 0x000f280000300800 */
[----:B------:R-:W4:Y:S01]  /*11a60*/  LDL.LU R12, [R1+0x148] ;  /* 0x00014800010c7983 */ /* 0x000f220000300800 */
[----:B------:R-:W-:-:S05]  /*11a70*/  SEL R4, R57, R4, !P1 ;  /* 0x0000000439047207 */ /* 0x000fca0004800000 */
[----:B------:R0:W-:Y:S04]  /*11a80*/  STL [R1+0x3a0], R4 ;  /* 0x0003a00401007387 */ /* 0x0001e80000100800 */
[----:B0-----:R-:W4:Y:S04]  /*11a90*/  LDL.LU R4, [R1+0x130] ;  /* 0x0001300001047983 */ /* 0x001f280000300800 */
[----:B------:R-:W4:Y:S04]  /*11aa0*/  LDL.LU R11, [R1+0x310] ;  /* 0x00031000010b7983 */ /* 0x000f280000300800 */
[----:B------:R-:W4:Y:S01]  /*11ab0*/  LDL.LU R10, [R1+0x11c] ;  /* 0x00011c00010a7983 */ /* 0x000f220000300800 */
[----:B------:R-:W-:-:S05]  /*11ac0*/  SEL R5, R57, R55, !P1 ;  /* 0x0000003739057207 */ /* 0x000fca0004800000 */
[----:B------:R0:W-:Y:S04]  /*11ad0*/  STL [R1+0x39c], R5 ;  /* 0x00039c0501007387 */ /* 0x0001e80000100800 */
[----:B------:R-:W4:Y:S04]  /*11ae0*/  LDL.LU R55, [R1+0x308] ;  /* 0x0003080001377983 */ /* 0x000f280000300800 */
[----:B------:R-:W4:Y:S04]  /*11af0*/  LDL.LU R9, [R1+0x328] ;  /* 0x0003280001097983 */ /* 0x000f280000300800 */
[----:B------:R-:W4:Y:S01]  /*11b00*/  LDL.LU R8, [R1+0x300] ;  /* 0x0003000001087983 */ /* 0x000f220000300800 */
[----:B0-----:R-:W-:-:S05]  /*11b10*/  SEL R5, R57, R37, !P1 ;  /* 0x0000002539057207 */ /* 0x001fca0004800000 */
[----:B------:R0:W-:Y:S04]  /*11b20*/  STL [R1+0x390], R5 ;  /* 0x0003900501007387 */ /* 0x0001e80000100800 */
[----:B------:R-:W4:Y:S04]  /*11b30*/  LDL.LU R37, [R1+0x2f4] ;  /* 0x0002f40001257983 */ /* 0x000f280000300800 */
[----:B------:R-:W4:Y:S04]  /*11b40*/  LDL.LU R7, [R1+0x8c] ;  /* 0x00008c0001077983 */ /* 0x000f280000300800 */
[----:B------:R-:W4:Y:S01]  /*11b50*/  LDL.LU R6, [R1+0x2dc] ;  /* 0x0002dc0001067983 */ /* 0x000f220000300800 */
[----:B0-----:R-:W-:-:S05]  /*11b60*/  SEL R5, R57, R61, !P1 ;  /* 0x0000003d39057207 */ /* 0x001fca0004800000 */
[----:B------:R0:W-:Y:S04]  /*11b70*/  STL [R1+0x38c], R5 ;  /* 0x00038c0501007387 */ /* 0x0001e80000100800 */
[----:B------:R-:W4:Y:S04]  /*11b80*/  LDL.LU R61, [R1+0x3c] ;  /* 0x00003c00013d7983 */ /* 0x000f280000300800 */
[----:B0-----:R-:W4:Y:S01]  /*11b90*/  LDL.LU R5, [R1+0x140] ;  /* 0x0001400001057983 */ /* 0x001f220000300800 */
[----:B--2---:R-:W-:-:S03]  /*11ba0*/  SEL R19, R57, R60, !P1 ;  /* 0x0000003c39137207 */ /* 0x004fc60004800000 */
[----:B------:R-:W2:Y:S04]  /*11bb0*/  LDL.LU R60, [R1+0x144] ;  /* 0x00014400013c7983 */ /* 0x000ea80000300800 */
[----:B------:R0:W-:Y:S02]  /*11bc0*/  STL [R1+0x388], R19 ;  /* 0x0003881301007387 */ /* 0x0001e40000100800 */
[C---:B0-----:R-:W-:Y:S02]  /*11bd0*/  SEL R19, R57.reuse, R18, !P1 ;  /* 0x0000001239137207 */ /* 0x041fe40004800000 */
[C---:B---3--:R-:W-:Y:S02]  /*11be0*/  SEL R18, R57.reuse, R3, !P1 ;  /* 0x0000000339127207 */ /* 0x048fe40004800000 */
[----:B------:R-:W3:Y:S04]  /*11bf0*/  LDL.LU R3, [R1+0x13c] ;  /* 0x00013c0001037983 */ /* 0x000ee80000300800 */
[----:B------:R4:W-:Y:S04]  /*11c00*/  STL [R1+0x37c], R19 ;  /* 0x00037c1301007387 */ /* 0x0009e80000100800 */
[----:B------:R0:W-:Y:S01]  /*11c10*/  STL [R1+0x370], R18 ;  /* 0x0003701201007387 */ /* 0x0001e20000100800 */
[----:B----4-:R-:W-:-:S03]  /*11c20*/  SEL R19, R57, R59, !P1 ;  /* 0x0000003b39137207 */ /* 0x010fc60004800000 */
[----:B------:R-:W4:Y:S01]  /*11c30*/  LDL.LU R59, [R1+0x134] ;  /* 0x00013400013b7983 */ /* 0x000f220000300800 */
[----:B0-----:R-:W-:-:S03]  /*11c40*/  SEL R18, R57, R17, !P1 ;  /* 0x0000001139127207 */ /* 0x001fc60004800000 */
[----:B------:R-:W-:Y:S01]  /*11c50*/  STL [R1+0x36c], R19 ;  /* 0x00036c1301007387 */ /* 0x000fe20000100800 */
[----:B------:R-:W-:-:S03]  /*11c60*/  SEL R16, R57, R16, !P1 ;  /* 0x0000001039107207 */ /* 0x000fc60004800000 */
[----:B------:R-:W-:Y:S01]  /*11c70*/  STL [R1+0x368], R18 ;  /* 0x0003681201007387 */ /* 0x000fe20000100800 */
[----:B------:R-:W-:-:S03]  /*11c80*/  SEL R17, R57, R58, !P1 ;  /* 0x0000003a39117207 */ /* 0x000fc60004800000 */
[----:B------:R-:W4:Y:S04]  /*11c90*/  LDL.LU R58, [R1+0x12c] ;  /* 0x00012c00013a7983 */ /* 0x000f280000300800 */
[----:B------:R0:W-:Y:S01]  /*11ca0*/  STL [R1+0x364], R16 ;  /* 0x0003641001007387 */ /* 0x0001e20000100800 */
[----:B------:R-:W-:-:S03]  /*11cb0*/  SEL R14, R57, R14, !P1 ;  /* 0x0000000e390e7207 */ /* 0x000fc60004800000 */
[----:B------:R-:W-:Y:S01]  /*11cc0*/  STL [R1+0x360], R17 ;  /* 0x0003601101007387 */ /* 0x000fe20000100800 */
[C---:B0-----:R-:W-:Y:S02]  /*11cd0*/  SEL R16, R57.reuse, R15, !P1 ;  /* 0x0000000f39107207 */ /* 0x041fe40004800000 */
[----:B------:R-:W-:-:S03]  /*11ce0*/  SEL R15, R57, R56, !P1 ;  /* 0x00000038390f7207 */ /* 0x000fc60004800000 */
[----:B------:R-:W-:Y:S04]  /*11cf0*/  STL [R1+0x350], R16 ;  /* 0x0003501001007387 */ /* 0x000fe80000100800 */
[----:B------:R-:W4:Y:S04]  /*11d00*/  LDL.LU R56, [R1+0x124] ;  /* 0x0001240001387983 */ /* 0x000f280000300800 */
[----:B------:R0:W-:Y:S04]  /*11d10*/  STL [R1+0x348], R14 ;  /* 0x0003480e01007387 */ /* 0x0001e80000100800 */
[----:B------:R-:W-:Y:S01]  /*11d20*/  STL [R1+0x340], R15 ;  /* 0x0003400f01007387 */ /* 0x000fe20000100800 */
[----:B0-----:R-:W-:-:S02]  /*11d30*/  SEL R14, R57, R13, !P1 ;  /* 0x0000000d390e7207 */ /* 0x001fc40004800000 */
        /* <DEDUP_REMOVED lines=24> */
[----:B------:R-:W4:Y:S04]  /*11ec0*/  LDL.LU R61, [R1+0x104] ;  /* 0x00010400013d7983 */ /* 0x000f280000300800 */
[----:B------:R0:W-:Y:S04]  /*11ed0*/  STL [R1+0x2f0], R6 ;  /* 0x0002f00601007387 */ /* 0x0001e80000100800 */
[----:B------:R-:W-:Y:S04]  /*11ee0*/  STL [R1+0x2dc], R7 ;  /* 0x0002dc0701007387 */ /* 0x000fe80000100800 */
[----:B------:R-:W4:Y:S01]  /*11ef0*/  LDL.LU R18, [R1+0x118] ;  /* 0x0001180001127983 */ /* 0x000f220000300800 */
[----:B0-----:R-:W-:-:S05]  /*11f00*/  SEL R6, R57, R5, !P1 ;  /* 0x0000000539067207 */ /* 0x001fca0004800000 */
[----:B------:R3:W-:Y:S01]  /*11f10*/  STL [R1+0x148], R6 ;  /* 0x0001480601007387 */ /* 0x0007e20000100800 */
[----:B--2---:R-:W-:-:S03]  /*11f20*/  SEL R5, R57, R60, !P1 ;  /* 0x0000003c39057207 */ /* 0x004fc60004800000 */
[----:B------:R-:W2:Y:S04]  /*11f30*/  LDL.LU R60, [R1+0x114] ;  /* 0x00011400013c7983 */ /* 0x000ea80000300800 */
[----:B------:R4:W-:Y:S01]  /*11f40*/  STL [R1+0x144], R5 ;  /* 0x0001440501007387 */ /* 0x0009e20000100800 */
[----:B---3--:R-:W-:-:S03]  /*11f50*/  SEL R6, R57, R3, !P1 ;  /* 0x0000000339067207 */ /* 0x008fc60004800000 */
[----:B------:R-:W3:Y:S04]  /*11f60*/  LDL.LU R3, [R1+0x10c] ;  /* 0x00010c0001037983 */ /* 0x000ee80000300800 */
[----:B------:R-:W-:Y:S04]  /*11f70*/  STL [R1+0x140], R6 ;  /* 0x0001400601007387 */ /* 0x000fe80000100800 */
[----:B------:R-:W3:Y:S04]  /*11f80*/  LDL.LU R17, [R1+0x100] ;  /* 0x0001000001117983 */ /* 0x000ee80000300800 */
[----:B------:R-:W3:Y:S01]  /*11f90*/  LDL.LU R16, [R1+0xfc] ;  /* 0x0000fc0001107983 */ /* 0x000ee20000300800 */
[----:B----4-:R-:W-:-:S05]  /*11fa0*/  SEL R5, R57, R59, !P1 ;  /* 0x0000003b39057207 */ /* 0x010fca0004800000 */
        /* <DEDUP_REMOVED lines=28> */
[----:B------:R-:W-:-:S03]  /*12170*/  SEL R19, R57, R61, !P1 ;  /* 0x0000003d39137207 */ /* 0x000fc60004800000 */
[----:B------:R-:W4:Y:S04]  /*12180*/  LDL.LU R61, [R1+0xac] ;  /* 0x0000ac00013d7983 */ /* 0x000f280000300800 */
[----:B------:R0:W-:Y:S02]  /*12190*/  STL [R1+0x11c], R19 ;  /* 0x00011c1301007387 */ /* 0x0001e40000100800 */
[C---:B0-----:R-:W-:Y:S02]  /*121a0*/  SEL R19, R57.reuse, R18, !P1 ;  /* 0x0000001239137207 */ /* 0x041fe40004800000 */
[C---:B--2---:R-:W-:Y:S02]  /*121b0*/  SEL R18, R57.reuse, R60, !P1 ;  /* 0x0000003c39127207 */ /* 0x044fe40004800000 */
[----:B------:R-:W2:Y:S04]  /*121c0*/  LDL.LU R60, [R1+0x20c] ;  /* 0x00020c00013c7983 */ /* 0x000ea80000300800 */
[----:B------:R3:W-:Y:S04]  /*121d0*/  STL [R1+0x118], R19 ;  /* 0x0001181301007387 */ /* 0x0007e80000100800 */
[----:B------:R0:W-:Y:S01]  /*121e0*/  STL [R1+0x114], R18 ;  /* 0x0001141201007387 */ /* 0x0001e20000100800 */
[----:B---3--:R-:W-:-:S03]  /*121f0*/  SEL R19, R57, R3, !P1 ;  /* 0x0000000339137207 */ /* 0x008fc60004800000 */
[----:B------:R-:W3:Y:S01]  /*12200*/  LDL.LU R3, [R1+0x9c] ;  /* 0x00009c0001037983 */ /* 0x000ee20000300800 */
[----:B0-----:R-:W-:-:S03]  /*12210*/  SEL R18, R57, R17, !P1 ;  /* 0x0000001139127207 */ /* 0x001fc60004800000 */
[----:B------:R-:W-:Y:S01]  /*12220*/  STL [R1+0x10c], R19 ;  /* 0x00010c1301007387 */ /* 0x000fe20000100800 */
[----:B------:R-:W-:-:S03]  /*12230*/  SEL R16, R57, R16, !P1 ;  /* 0x0000001039107207 */ /* 0x000fc60004800000 */
[----:B------:R-:W-:Y:S01]  /*12240*/  STL [R1+0x104], R18 ;  /* 0x0001041201007387 */ /* 0x000fe20000100800 */
[----:B----4-:R-:W-:-:S03]  /*12250*/  SEL R17, R57, R59, !P1 ;  /* 0x0000003b39117207 */ /* 0x010fc60004800000 */
[----:B------:R-:W4:Y:S04]  /*12260*/  LDL.LU R59, [R1+0x94] ;  /* 0x00009400013b7983 */ /* 0x000f280000300800 */
[----:B------:R0:W-:Y:S01]  /*12270*/  STL [R1+0x100], R16 ;  /* 0x0001001001007387 */ /* 0x0001e20000100800 */
[----:B------:R-:W-:-:S03]  /*12280*/  SEL R14, R57, R14, !P1 ;  /* 0x0000000e390e7207 */ /* 0x000fc60004800000 */
[----:B------:R-:W-:Y:S01]  /*12290*/  STL [R1+0xfc], R17 ;  /* 0x0000fc1101007387 */ /* 0x000fe20000100800 */
[----:B0-----:R-:W-:-:S05]  /*122a0*/  SEL R16, R57, R15, !P1 ;  /* 0x0000000f39107207 */ /* 0x001fca0004800000 */
[----:B------:R-:W-:Y:S01]  /*122b0*/  STL [R1+0xf8], R16 ;  /* 0x0000f81001007387 */ /* 0x000fe20000100800 */
[----:B------:R-:W-:-:S03]  /*122c0*/  SEL R15, R57, R58, !P1 ;  /* 0x0000003a390f7207 */ /* 0x000fc60004800000 */
        /* <DEDUP_REMOVED lines=8> */
[----:B------:R0:W-:Y:S04]  /*12350*/  STL [R1+0xe4], R12 ;  /* 0x0000e40c01007387 */ /* 0x0001e80000100800 */
[----:B------:R-:W-:Y:S01]  /*12360*/  STL [R1+0xdc], R13 ;  /* 0x0000dc0d01007387 */ /* 0x000fe20000100800 */
[----:B0-----:R-:W-:-:S05]  /*12370*/  SEL R12, R57, R11, !P1 ;  /* 0x0000000b390c7207 */ /* 0x001fca0004800000 */
[----:B------:R-:W-:Y:S01]  /*12380*/  STL [R1+0xd8], R12 ;  /* 0x0000d80c01007387 */ /* 0x000fe20000100800 */
[----:B------:R-:W-:-:S03]  /*12390*/  SEL R11, R57, R4, !P1 ;  /* 0x00000004390b7207 */ /* 0x000fc60004800000 */
        /* <DEDUP_REMOVED lines=19> */
[----:B0-----:R-:W-:-:S02]  /*124d0*/  SEL R6, R57, R5, !P1 ;  /* 0x0000000539067207 */ /* 0x001fc40004800000 */
[----:B------:R-:W-:-:S03]  /*124e0*/  SEL R5, R57, R61, !P1 ;  /* 0x0000003d39057207 */ /* 0x000fc60004800000 */
[----:B------:R-:W-:Y:S04]  /*124f0*/  STL [R1+0xb0], R6 ;  /* 0x0000b00601007387 */ /* 0x000fe80000100800 */
[----:B------:R-:W4:Y:S04]  /*12500*/  LDL.LU R61, [R1+0x68] ;  /* 0x00006800013d7983 */ /* 0x000f280000300800 */
[----:B------:R2:W-:Y:S02]  /*12510*/  STL [R1+0xac], R5 ;  /* 0x0000ac0501007387 */ /* 0x0005e40000100800 */
[----:B--2---:R-:W-:-:S02]  /*12520*/  SEL R5, R57, R60, !P1 ;  /* 0x0000003c39057207 */ /* 0x004fc40004800000 */
[----:B------:R-:W2:Y:S04]  /*12530*/  LDL.LU R60, [R1+0x64] ;  /* 0x00006400013c7983 */ /* 0x000ea80000300800 */
[----:B------:R-:W-:Y:S04]  /*12540*/  STL [R1+0xa4], R5 ;  /* 0x0000a40501007387 */ /* 0x000fe80000100800 */
[----:B------:R-:W2:Y:S04]  /*12550*/  LDL.LU R17, [R1+0x60] ;  /* 0x0000600001117983 */ /* 0x000ea80000300800 */
[----:B------:R-:W2:Y:S01]  /*12560*/  LDL.LU R16, [R1+0x5c] ;  /* 0x00005c0001107983 */ /* 0x000ea20000300800 */
[----:B---3--:R-:W-:-:S05]  /*12570*/  SEL R3, R57, R3, !P1 ;  /* 0x0000000339037207 */ /* 0x008fca0004800000 */
[----:B------:R0:W-:Y:S04]  /*12580*/  STL [R1+0x9c], R3 ;  /* 0x00009c0301007387 */ /* 0x0001e80000100800 */
[----:B0-----:R-:W3:Y:S04]  /*12590*/  LDL.LU R3, [R1+0x58] ;  /* 0x0000580001037983 */ /* 0x001ee80000300800 */
        /* <DEDUP_REMOVED lines=24> */
[----:B0-----:R-:W4:Y:S04]  /*12720*/  LDL.LU R5, [R1+0x18c] ;  /* 0x00018c0001057983 */ /* 0x001f280000300800 */
[----:B------:R-:W4:Y:S01]  /*12730*/  LDL.LU R55, [R1+0x188] ;  /* 0x0001880001377983 */ /* 0x000f220000300800 */
[----:B------:R-:W-:-:S03]  /*12740*/  SEL R19, R57, R37, !P1 ;  /* 0x0000002539137207 */ /* 0x000fc60004800000 */
[----:B------:R-:W4:Y:S04]  /*12750*/  LDL.LU R37, [R1+0x184] ;  /* 0x0001840001257983 */ /* 0x000f280000300800 */
[----:B------:R0:W-:Y:S02]  /*12760*/  STL [R1+0x74], R19 ;  /* 0x0000741301007387 */ /* 0x0001e40000100800 */
[C---:B0-----:R-:W-:Y:S02]  /*12770*/  SEL R19, R57.reuse, R18, !P1 ;  /* 0x0000001239137207 */ /* 0x041fe40004800000 */
[C---:B------:R-:W-:Y:S02]  /*12780*/  SEL R18, R57.reuse, R61, !P1 ;  /* 0x0000003d39127207 */ /* 0x040fe40004800000 */
[----:B------:R-:W4:Y:S04]  /*12790*/  LDL.LU R61, [R1+0x180] ;  /* 0x00018000013d7983 */ /* 0x000f280000300800 */
[----:B------:R2:W-:Y:S04]  /*127a0*/  STL [R1+0x70], R19 ;  /* 0x0000701301007387 */ /* 0x0005e80000100800 */
[----:B------:R0:W-:Y:S01]  /*127b0*/  STL [R1+0x6c], R18 ;  /* 0x00006c1201007387 */ /* 0x0001e20000100800 */
[----:B--2---:R-:W-:-:S03]  /*127c0*/  SEL R19, R57, R60, !P1 ;  /* 0x0000003c39137207 */ /* 0x004fc60004800000 */
[----:B------:R-:W2:Y:S01]  /*127d0*/  LDL.LU R60, [R1+0x178] ;  /* 0x00017800013c7983 */ /* 0x000ea20000300800 */
[----:B0-----:R-:W-:-:S03]  /*127e0*/  SEL R18, R57, R17, !P1 ;  /* 0x0000001139127207 */ /* 0x001fc60004800000 */
[----:B------:R-:W-:Y:S01]  /*127f0*/  STL [R1+0x68], R19 ;  /* 0x0000681301007387 */ /* 0x000fe20000100800 */
[----:B------:R-:W-:-:S03]  /*12800*/  SEL R16, R57, R16, !P1 ;  /* 0x0000001039107207 */ /* 0x000fc60004800000 */
[----:B------:R-:W-:Y:S01]  /*12810*/  STL [R1+0x64], R18 ;  /* 0x0000641201007387 */ /* 0x000fe20000100800 */
[----:B---3--:R-:W-:-:S03]  /*12820*/  SEL R17, R57, R3, !P1 ;  /* 0x0000000339117207 */ /* 0x008fc60004800000 */
[----:B------:R-:W3:Y:S04]  /*12830*/  LDL.LU R3, [R1+0x174] ;  /* 0x0001740001037983 */ /* 0x000ee80000300800 */
[----:B------:R0:W-:Y:S01]  /*12840*/  STL [R1+0x60], R16 ;  /* 0x0000601001007387 */ /* 0x0001e20000100800 */
[----:B------:R-:W-:-:S03]  /*12850*/  SEL R14, R57, R14, !P1 ;  /* 0x0000000e390e7207 */ /* 0x000fc60004800000 */
[----:B------:R-:W-:Y:S01]  /*12860*/  STL [R1+0x5c], R17 ;  /* 0x00005c1101007387 */ /* 0x000fe20000100800 */
[----:B0-----:R-:W-:-:S05]  /*12870*/  SEL R16, R57, R15, !P1 ;  /* 0x0000000f39107207 */ /* 0x001fca0004800000 */
        /* <DEDUP_REMOVED lines=19> */
[C---:B0-----:R-:W-:Y:S02]  /*129b0*/  SEL R10, R57.reuse, R9, !P1 ;  /* 0x00000009390a7207 */ /* 0x041fe40004800000 */
[----:B------:R-:W-:-:S03]  /*129c0*/  SEL R9, R57, R8, !P1 ;  /* 0x0000000839097207 */ /* 0x000fc60004800000 */
[----:B------:R-:W-:Y:S01]  /*129d0*/  STL [R1+0x30], R10 ;  /* 0x0000300a01007387 */ /* 0x000fe20000100800 */
[----:B------:R-:W-:-:S03]  /*129e0*/  SEL R8, R57, R4, !P1 ;  /* 0x0000000439087207 */ /* 0x000fc60004800000 */
[----:B------:R-:W4:Y:S04]  /*129f0*/  LDL.LU R4, [R1+0x168] ;  /* 0x0001680001047983 */ /* 0x000f280000300800 */
[----:B------:R0:W-:Y:S04]  /*12a00*/  STL [R1+0x2c], R9 ;  /* 0x00002c0901007387 */ /* 0x0001e80000100800 */
[----:B------:R1:W-:Y:S01]  /*12a10*/  STL [R1+0x20], R8 ;  /* 0x0000200801007387 */ /* 0x0003e20000100800 */
[C---:B0-----:R-:W-:Y:S02]  /*12a20*/  SEL R9, R57.reuse, R7, !P1 ;  /* 0x0000000739097207 */ /* 0x041fe40004800000 */
[----:B-1----:R-:W-:-:S03]  /*12a30*/  SEL R8, R57, R6, !P1 ;  /* 0x0000000639087207 */ /* 0x002fc60004800000 */
[----:B------:R0:W-:Y:S04]  /*12a40*/  STL [R1+0x1c], R9 ;  /* 0x00001c0901007387 */ /* 0x0001e80000100800 */
[----:B------:R-:W4:Y:S01]  /*12a50*/  LDL.LU R6, [R1+0x128] ;  /* 0x0001280001067983 */ /* 0x000f220000300800 */
[----:B------:R-:W-:-:S03]  /*12a60*/  SEL R7, R57, R5, !P1 ;  /* 0x0000000539077207 */ /* 0x000fc60004800000 */
[----:B------:R-:W-:Y:S01]  /*12a70*/  STL [R1+0x18], R8 ;  /* 0x0000180801007387 */ /* 0x000fe20000100800 */
[----:B------:R-:W-:-:S03]  /*12a80*/  SEL R5, R57, R55, !P1 ;  /* 0x0000003739057207 */ /* 0x000fc60004800000 */
[----:B------:R-:W-:Y:S04]  /*12a90*/  STL [R1+0x14], R7 ;  /* 0x0000140701007387 */ /* 0x000fe80000100800 */
[----:B------:R-:W4:Y:S01]  /*12aa0*/  LDL.LU R55, [R1+0x160] ;  /* 0x0001600001377983 */ /* 0x000f220000300800 */
[----:B------:R-:W-:-:S03]  /*12ab0*/  SEL R37, R57, R37, !P1 ;  /* 0x0000002539257207 */ /* 0x000fc60004800000 */
[----:B------:R1:W-:Y:S04]  /*12ac0*/  STL [R1+0x10], R5 ;  /* 0x0000100501007387 */ /* 0x0003e80000100800 */
[----:B------:R-:W-:Y:S01]  /*12ad0*/  STL [R1+0x1ea4], R37 ;  /* 0x001ea42501007387 */ /* 0x000fe20000100800 */
[----:B------:R-:W-:-:S05]  /*12ae0*/  SEL R61, R57, R61, !P1 ;  /* 0x0000003d393d7207 */ /* 0x000fca0004800000 */
[----:B------:R-:W-:Y:S04]  /*12af0*/  STL [R1+0x1ea8], R61 ;  /* 0x001ea83d01007387 */ /* 0x000fe80000100800 */
[----:B------:R-:W4:Y:S04]  /*12b00*/  LDL.LU R13, [R1+0x138] ;  /* 0x00013800010d7983 */ /* 0x000f280000300800 */
[----:B------:R-:W4:Y:S01]  /*12b10*/  LDL.LU R14, [R1+0x154] ;  /* 0x00015400010e7983 */ /* 0x000f220000300800 */
[----:B--2---:R-:W-:-:S05]  /*12b20*/  SEL R60, R57, R60, !P1 ;  /* 0x0000003c393c7207 */ /* 0x004fca0004800000 */
[----:B------:R-:W-:Y:S04]  /*12b30*/  STL [R1+0x1eac], R60 ;  /* 0x001eac3c01007387 */ /* 0x000fe80000100800 */
[----:B------:R-:W2:Y:S04]  /*12b40*/  LDL.LU R15, [R1+0x150] ;  /* 0x00015000010f7983 */ /* 0x000ea80000300800 */
[----:B------:R-:W2:Y:S01]  /*12b50*/  LDL.LU R16, [R1+0xd0] ;  /* 0x0000d00001107983 */ /* 0x000ea20000300800 */
[----:B---3--:R-:W-:-:S05]  /*12b60*/  SEL R3, R57, R3, !P1 ;  /* 0x0000000339037207 */ /* 0x008fca0004800000 */
[----:B------:R-:W-:Y:S04]  /*12b70*/  STL [R1+0x1eb0], R3 ;  /* 0x001eb00301007387 */ /* 0x000fe80000100800 */
[----:B------:R-:W3:Y:S04]  /*12b80*/  LDL.LU R17, [R1+0xe0] ;  /* 0x0000e00001117983 */ /* 0x000ee80000300800 */
[----:B------:R-:W3:Y:S01]  /*12b90*/  LDL.LU R18, [R1+0xe8] ;  /* 0x0000e80001127983 */ /* 0x000ee20000300800 */
[----:B----4-:R-:W-:-:S05]  /*12ba0*/  SEL R59, R57, R59, !P1 ;  /* 0x0000003b393b7207 */ /* 0x010fca0004800000 */
[----:B------:R-:W-:Y:S04]  /*12bb0*/  STL [R1+0x1eb4], R59 ;  /* 0x001eb43b01007387 */ /* 0x000fe80000100800 */
[----:B------:R-:W4:Y:S04]  /*12bc0*/  LDL.LU R19, [R1+0x110] ;  /* 0x0001100001137983 */ /* 0x000f280000300800 */
[----:B------:R-:W4:Y:S01]  /*12bd0*/  LDL.LU R20, [R1+0x108] ;  /* 0x0001080001147983 */ /* 0x000f220000300800 */
[----:B------:R-:W-:-:S05]  /*12be0*/  SEL R58, R57, R58, !P1 ;  /* 0x0000003a393a7207 */ /* 0x000fca0004800000 */
[----:B------:R-:W-:Y:S04]  /*12bf0*/  STL [R1+0x1eb8], R58 ;  /* 0x001eb83a01007387 */ /* 0x000fe80000100800 */
[----:B------:R-:W4:Y:S04]  /*12c00*/  LDL.LU R21, [R1+0xa0] ;  /* 0x0000a00001157983 */ /* 0x000f280000300800 */
[----:B0-----:R-:W4:Y:S01]  /*12c10*/  LDL.LU R9, [R1+0x98] ;  /* 0x0000980001097983 */ /* 0x001f220000300800 */
[----:B------:R-:W-:-:S05]  /*12c20*/  SEL R56, R57, R56, !P1 ;  /* 0x0000003839387207 */ /* 0x000fca0004800000 */
[----:B------:R-:W-:Y:S01]  /*12c30*/  STL [R1+0x1ebc], R56 ;  /* 0x001ebc3801007387 */ /* 0x000fe20000100800 */
[----:B------:R-:W-:-:S03]  /*12c40*/  SEL R10, R57, R4, !P1 ;  /* 0x00000004390a7207 */ /* 0x000fc60004800000 */
[----:B------:R-:W4:Y:S04]  /*12c50*/  LDL.LU R4, [R1+0x90] ;  /* 0x0000900001047983 */ /* 0x000f280000300800 */
[----:B-1----:R-:W4:Y:S04]  /*12c60*/  LDL.LU R5, [R1+0x80] ;  /* 0x0000800001057983 */ /* 0x002f280000300800 */
[----:B------:R-:W-:Y:S01]  /*12c70*/  STL [R1+0x1ec0], R10 ;  /* 0x001ec00a01007387 */ /* 0x000fe20000100800 */
[----:B------:R-:W-:-:S03]  /*12c80*/  SEL R11, R57, R6, !P1 ;  /* 0x00000006390b7207 */ /* 0x000fc60004800000 */
[----:B------:R-:W4:Y:S04]  /*12c90*/  LDL.LU R6, [R1+0x78] ;  /* 0x0000780001067983 */ /* 0x000f280000300800 */
[----:B------:R-:W4:Y:S04]  /*12ca0*/  LDL.LU R7, [R1+0x50] ;  /* 0x0000500001077983 */ /* 0x000f280000300800 */
[----:B------:R-:W-:Y:S04]  /*12cb0*/  STL [R1+0x1ec4], R11 ;  /* 0x001ec40b01007387 */ /* 0x000fe80000100800 */
[----:B------:R-:W4:Y:S01]  /*12cc0*/  LDL.LU R8, [R1+0x28] ;  /* 0x0000280001087983 */ /* 0x000f220000300800 */
[----:B------:R-:W-:-:S03]  /*12cd0*/  SEL R12, R57, R55, !P1 ;  /* 0x00000037390c7207 */ /* 0x000fc60004800000 */
[----:B------:R-:W4:Y:S04]  /*12ce0*/  LDL.LU R55, [R1+0x24] ;  /* 0x0000240001377983 */ /* 0x000f280000300800 */
[----:B------:R-:W-:Y:S01]  /*12cf0*/  STL [R1+0x1ec8], R12 ;  /* 0x001ec80c01007387 */ /* 0x000fe20000100800 */
[C---:B------:R-:W-:Y:S02]  /*12d00*/  SEL R13, R57.reuse, R13, !P1 ;  /* 0x0000000d390d7207 */ /* 0x040fe40004800000 */
[----:B------:R-:W-:-:S03]  /*12d10*/  SEL R14, R57, R14, !P1 ;  /* 0x0000000e390e7207 */ /* 0x000fc60004800000 */
[----:B------:R-:W-:Y:S04]  /*12d20*/  STL [R1+0x1ecc], R13 ;  /* 0x001ecc0d01007387 */ /* 0x000fe80000100800 */
[----:B------:R-:W-:Y:S01]  /*12d30*/  STL [R1+0x1ed0], R14 ;  /* 0x001ed00e01007387 */ /* 0x000fe20000100800 */
[C---:B--2---:R-:W-:Y:S02]  /*12d40*/  SEL R15, R57.reuse, R15, !P1 ;  /* 0x0000000f390f7207 */ /* 0x044fe40004800000 */
[----:B------:R-:W-:-:S03]  /*12d50*/  SEL R16, R57, R16, !P1 ;  /* 0x0000001039107207 */ /* 0x000fc60004800000 */
[----:B------:R-:W-:Y:S04]  /*12d60*/  STL [R1+0x1ed4], R15 ;  /* 0x001ed40f01007387 */ /* 0x000fe80000100800 */
[----:B------:R-:W-:Y:S01]  /*12d70*/  STL [R1+0x1ed8], R16 ;  /* 0x001ed81001007387 */ /* 0x000fe20000100800 */
[C---:B---3--:R-:W-:Y:S02]  /*12d80*/  SEL R17, R57.reuse, R17, !P1 ;  /* 0x0000001139117207 */ /* 0x048fe40004800000 */
[----:B------:R-:W-:-:S03]  /*12d90*/  SEL R18, R57, R18, !P1 ;  /* 0x0000001239127207 */ /* 0x000fc60004800000 */
[----:B------:R-:W-:Y:S04]  /*12da0*/  STL [R1+0x1edc], R17 ;  /* 0x001edc1101007387 */ /* 0x000fe80000100800 */
[----:B------:R0:W-:Y:S01]  /*12db0*/  STL [R1+0x1ee0], R18 ;  /* 0x001ee01201007387 */ /* 0x0001e20000100800 */
[C---:B----4-:R-:W-:Y:S02]  /*12dc0*/  SEL R19, R57.reuse, R19, !P1 ;  /* 0x0000001339137207 */ /* 0x050fe40004800000 */
[----:B------:R-:W-:-:S03]  /*12dd0*/  SEL R20, R57, R20, !P1 ;  /* 0x0000001439147207 */ /* 0x000fc60004800000 */
[----:B------:R-:W-:Y:S04]  /*12de0*/  STL [R1+0x1ee4], R19 ;  /* 0x001ee41301007387 */ /* 0x000fe80000100800 */
[----:B------:R-:W-:Y:S01]  /*12df0*/  STL [R1+0x1ee8], R20 ;  /* 0x001ee81401007387 */ /* 0x000fe20000100800 */
[C---:B------:R-:W-:Y:S02]  /*12e00*/  SEL R21, R57.reuse, R21, !P1 ;  /* 0x0000001539157207 */ /* 0x040fe40004800000 */
        /* <DEDUP_REMOVED lines=9> */
[----:B------:R1:W-:Y:S01]  /*12ea0*/  STL [R1+0x1efc], R6 ;  /* 0x001efc0601007387 */ /* 0x0003e20000100800 */
[----:B------:R-:W-:-:S03]  /*12eb0*/  SEL R8, R57, R8, !P1 ;  /* 0x0000000839087207 */ /* 0x000fc60004800000 */
[----:B------:R-:W-:Y:S04]  /*12ec0*/  STL [R1+0x1f00], R7 ;  /* 0x001f000701007387 */ /* 0x000fe80000100800 */
[----:B------:R-:W-:Y:S04]  /*12ed0*/  STL [R1+0x1f04], R8 ;  /* 0x001f040801007387 */ /* 0x000fe80000100800 */
[----:B------:R-:W2:Y:S04]  /*12ee0*/  LDL.LU R23, [R1+0x434] ;  /* 0x0004340001177983 */ /* 0x000ea80000300800 */
[----:B------:R-:W3:Y:S04]  /*12ef0*/  LDL.LU R31, [R1+0x1b0] ;  /* 0x0001b000011f7983 */ /* 0x000ee80000300800 */
[----:B------:R-:W4:Y:S04]  /*12f00*/  LDL.LU R32, [R1+0x1b8] ;  /* 0x0001b80001207983 */ /* 0x000f280000300800 */
[----:B------:R-:W4:Y:S04]  /*12f10*/  LDL.LU R33, [R1+0x1bc] ;  /* 0x0001bc0001217983 */ /* 0x000f280000300800 */
[----:B0-----:R-:W2:Y:S01]  /*12f20*/  LDL.LU R18, [R1+0x1c0] ;  /* 0x0001c00001127983 */ /* 0x001ea20000300800 */
[----:B------:R-:W-:-:S03]  /*12f30*/  SEL R9, R57, R55, !P1 ;  /* 0x0000003739097207 */ /* 0x000fc60004800000 */
[----:B------:R-:W3:Y:S04]  /*12f40*/  LDL.LU R17, [R1+0x1c4] ;  /* 0x0001c40001117983 */ /* 0x000ee80000300800 */
[----:B------:R-:W4:Y:S04]  /*12f50*/  LDL.LU R16, [R1+0x1c8] ;  /* 0x0001c80001107983 */ /* 0x000f280000300800 */
[----:B------:R-:W4:Y:S04]  /*12f60*/  LDL.LU R15, [R1+0x1cc] ;  /* 0x0001cc00010f7983 */ /* 0x000f280000300800 */
[----:B------:R-:W4:Y:S04]  /*12f70*/  LDL.LU R14, [R1+0x1d0] ;  /* 0x0001d000010e7983 */ /* 0x000f280000300800 */
[----:B------:R-:W4:Y:S04]  /*12f80*/  LDL.LU R55, [R1+0x1d4] ;  /* 0x0001d40001377983 */ /* 0x000f280000300800 */
[----:B------:R-:W4:Y:S04]  /*12f90*/  LDL.LU R13, [R1+0x1d8] ;  /* 0x0001d800010d7983 */ /* 0x000f280000300800 */
[----:B------:R-:W1:Y:S04]  /*12fa0*/  LDL.LU R12, [R1+0x1dc] ;  /* 0x0001dc00010c7983 */ /* 0x000e680000300800 */
[----:B------:R-:W2:Y:S04]  /*12fb0*/  LDL.LU R11, [R1+0x1e0] ;  /* 0x0001e000010b7983 */ /* 0x000ea80000300800 */
[----:B------:R-:W3:Y:S04]  /*12fc0*/  LDL.LU R10, [R1+0x1e4] ;  /* 0x0001e400010a7983 */ /* 0x000ee80000300800 */
[----:B------:R-:W4:Y:S04]  /*12fd0*/  LDL.LU R56, [R1+0x1e8] ;  /* 0x0001e80001387983 */ /* 0x000f280000300800 */
[----:B------:R-:W4:Y:S04]  /*12fe0*/  LDL.LU R58, [R1+0x1ec] ;  /* 0x0001ec00013a7983 */ /* 0x000f280000300800 */
[----:B------:R-:W4:Y:S04]  /*12ff0*/  LDL.LU R59, [R1+0x1f0] ;  /* 0x0001f000013b7983 */ /* 0x000f280000300800 */
[----:B------:R-:W4:Y:S04]  /*13000*/  LDL.LU R3, [R1+0x1f4] ;  /* 0x0001f40001037983 */ /* 0x000f280000300800 */
[----:B------:R-:W4:Y:S04]  /*13010*/  LDL.LU R60, [R1+0x1f8] ;  /* 0x0001f800013c7983 */ /* 0x000f280000300800 */
[----:B------:R-:W4:Y:S04]  /*13020*/  LDL.LU R61, [R1+0x1fc] ;  /* 0x0001fc00013d7983 */ /* 0x000f280000300800 */
[----:B------:R-:W4:Y:S01]  /*13030*/  LDL.LU R37, [R1+0x200] ;  /* 0x0002000001257983 */ /* 0x000f220000300800 */
[----:B------:R-:W-:-:S02]  /*13040*/  SEL R46, R57, R46, !P1 ;  /* 0x0000002e392e7207 */ /* 0x000fc40004800000 */
[C---:B------:R-:W-:Y:S02]  /*13050*/  SEL R47, R57.reuse, R47, !P1 ;  /* 0x0000002f392f7207 */ /* 0x040fe40004800000 */
[C---:B------:R-:W-:Y:S01]  /*13060*/  SEL R48, R57.reuse, R48, !P1 ;  /* 0x0000003039307207 */ /* 0x040fe20004800000 */
[----:B------:R-:W-:Y:S01]  /*13070*/  STL [R1+0x1f08], R9 ;  /* 0x001f080901007387 */ /* 0x000fe20000100800 */
[C---:B------:R-:W-:Y:S02]  /*13080*/  SEL R49, R57.reuse, R49, !P1 ;  /* 0x0000003139317207 */ /* 0x040fe40004800000 */
[----:B------:R-:W-:Y:S01]  /*13090*/  SEL R50, R57, R50, !P1 ;  /* 0x0000003239327207 */ /* 0x000fe20004800000 */
[----:B------:R-:W-:Y:S04]  /*130a0*/  STL [R1+0x1f0c], R46 ;  /* 0x001f0c2e01007387 */ /* 0x000fe80000100800 */
[----:B------:R-:W-:Y:S04]  /*130b0*/  STL [R1+0x1f10], R47 ;  /* 0x001f102f01007387 */ /* 0x000fe80000100800 */
[----:B------:R-:W-:Y:S04]  /*130c0*/  STL [R1+0x1f14], R48 ;  /* 0x001f143001007387 */ /* 0x000fe80000100800 */
[----:B------:R-:W-:Y:S04]  /*130d0*/  STL [R1+0x1f18], R49 ;  /* 0x001f183101007387 */ /* 0x000fe80000100800 */
[----:B------:R-:W-:Y:S01]  /*130e0*/  STL [R1+0x1f1c], R50 ;  /* 0x001f1c3201007387 */ /* 0x000fe20000100800 */
[----:B------:R-:W-:-:S02]  /*130f0*/  IMAD R24, R39, UR6, RZ ;  /* 0x0000000627187c24 */ /* 0x000fc4000f8e02ff */
[----:B------:R-:W-:Y:S02]  /*13100*/  IMAD R25, R51, UR6, RZ ;  /* 0x0000000633197c24 */ /* 0x000fe4000f8e02ff */
[----:B------:R-:W-:Y:S02]  /*13110*/  IMAD R28, R52, UR6, RZ ;  /* 0x00000006341c7c24 */ /* 0x000fe4000f8e02ff */
[----:B------:R-:W-:Y:S02]  /*13120*/  @!P4 IMAD.MOV R45, RZ, RZ, -R45 ;  /* 0x000000ffff2dc224 */ /* 0x000fe400078e0a2d */
[----:B------:R-:W-:Y:S02]  /*13130*/  @!P6 IMAD.MOV R44, RZ, RZ, -R44 ;  /* 0x000000ffff2ce224 */ /* 0x000fe400078e0a2c */
[----:B------:R-:W-:Y:S02]  /*13140*/  @!P0 IMAD.MOV R43, RZ, RZ, -R43 ;  /* 0x000000ffff2b8224 */ /* 0x000fe400078e0a2b */
[----:B------:R-:W-:-:S02]  /*13150*/  @!P5 IMAD.MOV R27, RZ, RZ, -R27 ;  /* 0x000000ffff1bd224 */ /* 0x000fc400078e0a1b */
[----:B------:R-:W-:Y:S02]  /*13160*/  @!P2 IMAD.MOV R26, RZ, RZ, -R26 ;  /* 0x000000ffff1aa224 */ /* 0x000fe400078e0a1a */
[----:B------:R-:W-:Y:S02]  /*13170*/  IMAD R29, R53, UR6, RZ ;  /* 0x00000006351d7c24 */ /* 0x000fe4000f8e02ff */
[----:B------:R-:W-:Y:S01]  /*13180*/  IMAD R30, R54, UR6, RZ ;  /* 0x00000006361e7c24 */ /* 0x000fe2000f8e02ff */
[C---:B------:R-:W-:Y:S02]  /*13190*/  SEL R42, R57.reuse, R42, !P1 ;  /* 0x0000002a392a7207 */ /* 0x040fe40004800000 */
[C---:B------:R-:W-:Y:S02]  /*131a0*/  SEL R41, R57.reuse, R41, !P1 ;  /* 0x0000002939297207 */ /* 0x040fe40004800000 */
[C---:B------:R-:W-:Y:S02]  /*131b0*/  SEL R40, R57.reuse, R40, !P1 ;  /* 0x0000002839287207 */ /* 0x040fe40004800000 */
[----:B------:R-:W-:-:S02]  /*131c0*/  SEL R38, R57, R38, !P1 ;  /* 0x0000002639267207 */ /* 0x000fc40004800000 */
[C---:B------:R-:W-:Y:S02]  /*131d0*/  SEL R36, R57.reuse, R36, !P1 ;  /* 0x0000002439247207 */ /* 0x040fe40004800000 */
[C---:B------:R-:W-:Y:S02]  /*131e0*/  SEL R35, R57.reuse, R35, !P1 ;  /* 0x0000002339237207 */ /* 0x040fe40004800000 */
[C---:B------:R-:W-:Y:S02]  /*131f0*/  SEL R34, R57.reuse, R34, !P1 ;  /* 0x0000002239227207 */ /* 0x040fe40004800000 */
[C---:B------:R-:W-:Y:S02]  /*13200*/  SEL R2, R57.reuse, R2, !P1 ;  /* 0x0000000239027207 */ /* 0x040fe40004800000 */
[C---:B------:R-:W-:Y:S02]  /*13210*/  SEL R0, R57.reuse, R0, !P1 ;  /* 0x0000000039007207 */ /* 0x040fe40004800000 */
[----:B------:R-:W-:-:S02]  /*13220*/  SEL R45, R57, R45, !P1 ;  /* 0x0000002d392d7207 */ /* 0x000fc40004800000 */
[C---:B------:R-:W-:Y:S02]  /*13230*/  SEL R44, R57.reuse, R44, !P1 ;  /* 0x0000002c392c7207 */ /* 0x040fe40004800000 */
[C---:B------:R-:W-:Y:S02]  /*13240*/  SEL R43, R57.reuse, R43, !P1 ;  /* 0x0000002b392b7207 */ /* 0x040fe40004800000 */
[C---:B------:R-:W-:Y:S02]  /*13250*/  SEL R26, R57.reuse, R26, !P1 ;  /* 0x0000001a391a7207 */ /* 0x040fe40004800000 */
[----:B------:R-:W-:Y:S01]  /*13260*/  SEL R27, R57, R27, !P1 ;  /* 0x0000001b391b7207 */ /* 0x000fe20004800000 */
[----:B-1----:R-:W-:Y:S02]  /*13270*/  IMAD R6, R12, UR6, RZ ;  /* 0x000000060c067c24 */ /* 0x002fe4000f8e02ff */
[----:B--2---:R-:W-:-:S03]  /*13280*/  IMAD R5, R11, UR6, RZ ;  /* 0x000000060b057c24 */ /* 0x004fc6000f8e02ff */
[----:B------:R4:W-:Y:S01]  /*13290*/  STL [R1+0x24], R6 ;  /* 0x0000240601007387 */ /* 0x0009e20000100800 */
[----:B---3--:R-:W-:-:S03]  /*132a0*/  IMAD R4, R10, UR6, RZ ;  /* 0x000000060a047c24 */ /* 0x008fc6000f8e02ff */
[----:B------:R0:W-:Y:S01]  /*132b0*/  STL [R1+0x28], R5 ;  /* 0x0000280501007387 */ /* 0x0001e20000100800 */
[----:B----4-:R-:W-:-:S03]  /*132c0*/  IMAD R6, R56, UR6, RZ ;  /* 0x0000000638067c24 */ /* 0x010fc6000f8e02ff */
[----:B------:R1:W-:Y:S01]  /*132d0*/  STL [R1+0x50], R4 ;  /* 0x0000500401007387 */ /* 0x0003e20000100800 */
[----:B0-----:R-:W-:-:S03]  /*132e0*/  IMAD R5, R58, UR6, RZ ;  /* 0x000000063a057c24 */ /* 0x001fc6000f8e02ff */
[----:B------:R-:W-:Y:S01]  /*132f0*/  STL [R1+0x78], R6 ;  /* 0x0000780601007387 */ /* 0x000fe20000100800 */
[----:B------:R-:W-:-:S03]  /*13300*/  IMAD R3, R3, UR6, RZ ;  /* 0x0000000603037c24 */ /* 0x000fc6000f8e02ff */
[----:B------:R0:W-:Y:S01]  /*13310*/  STL [R1+0x80], R5 ;  /* 0x0000800501007387 */ /* 0x0001e20000100800 */
[----:B-1----:R-:W-:-:S05]  /*13320*/  IMAD R4, R59, UR6, RZ ;  /* 0x000000063b047c24 */ /* 0x002fca000f8e02ff */
[----:B------:R1:W-:Y:S01]  /*13330*/  STL [R1+0x90], R4 ;  /* 0x0000900401007387 */ /* 0x0003e20000100800 */
[----:B0-----:R-:W-:-:S03]  /*13340*/  IMAD R5, R60, UR6, RZ ;  /* 0x000000063c057c24 */ /* 0x001fc6000f8e02ff */
[----:B------:R0:W-:Y:S04]  /*13350*/  STL [R1+0x98], R3 ;  /* 0x0000980301007387 */ /* 0x0001e80000100800 */
[----:B------:R2:W-:Y:S01]  /*13360*/  STL [R1+0xa0], R5 ;  /* 0x0000a00501007387 */ /* 0x0005e20000100800 */
[----:B-1----:R-:W-:-:S03]  /*13370*/  IMAD R4, R61, UR6, RZ ;  /* 0x000000063d047c24 */ /* 0x002fc6000f8e02ff */
[----:B------:R-:W3:Y:S01]  /*13380*/  LDL.LU R50, [R1+0x204] ;  /* 0x0002040001327983 */ /* 0x000ee20000300800 */
[----:B0-----:R-:W-:-:S03]  /*13390*/  IMAD R3, R37, UR6, RZ ;  /* 0x0000000625037c24 */ /* 0x001fc6000f8e02ff */
[----:B------:R0:W-:Y:S04]  /*133a0*/  STL [R1+0xa8], R4 ;  /* 0x0000a80401007387 */ /* 0x0001e80000100800 */
        /* <DEDUP_REMOVED lines=9> */
[----:B--2---:R-:W2:Y:S04]  /*13440*/  LDL.LU R5, [R1+0x22c] ;  /* 0x00022c0001057983 */ /* 0x004ea80000300800 */
[----:B0-----:R-:W2:Y:S04]  /*13450*/  LDL.LU R4, [R1+0x230] ;  /* 0x0002300001047983 */ /* 0x001ea80000300800 */
[----:B------:R-:W2:Y:S04]  /*13460*/  LDL.LU R22, [R1+0x234] ;  /* 0x0002340001167983 */ /* 0x000ea80000300800 */
[----:B------:R-:W2:Y:S04]  /*13470*/  LDL.LU R21, [R1+0x23c] ;  /* 0x00023c0001157983 */ /* 0x000ea80000300800 */
[----:B------:R-:W2:Y:S01]  /*13480*/  LDL.LU R20, [R1+0x244] ;  /* 0x0002440001147983 */ /* 0x000ea20000300800 */
[----:B------:R-:W-:-:S02]  /*13490*/  IMAD R39, R18, UR6, RZ ;  /* 0x0000000612277c24 */ /* 0x000fc4000f8e02ff */
[----:B------:R-:W-:Y:S01]  /*134a0*/  IMAD R51, R17, UR6, RZ ;  /* 0x0000000611337c24 */ /* 0x000fe2000f8e02ff */
[----:B------:R-:W2:Y:S04]  /*134b0*/  LDL.LU R19, [R1+0x25c] ;  /* 0x00025c0001137983 */ /* 0x000ea80000300800 */
[----:B------:R-:W2:Y:S01]  /*134c0*/  LDL.LU R18, [R1+0x258] ;  /* 0x0002580001127983 */ /* 0x000ea20000300800 */
[----:B------:R-:W-:-:S03]  /*134d0*/  IMAD R52, R16, UR6, RZ ;  /* 0x0000000610347c24 */ /* 0x000fc6000f8e02ff */
[----:B------:R-:W2:Y:S01]  /*134e0*/  LDL.LU R17, [R1+0x254] ;  /* 0x0002540001117983 */ /* 0x000ea20000300800 */
[----:B------:R-:W-:Y:S02]  /*134f0*/  IMAD R53, R15, UR6, RZ ;  /* 0x000000060f357c24 */ /* 0x000fe4000f8e02ff */
[----:B------:R-:W-:Y:S01]  /*13500*/  IMAD R54, R14, UR6, RZ ;  /* 0x000000060e367c24 */ /* 0x000fe2000f8e02ff */
[----:B------:R-:W2:Y:S04]  /*13510*/  LDL.LU R16, [R1+0x250] ;  /* 0x0002500001107983 */ /* 0x000ea80000300800 */
[----:B------:R-:W2:Y:S01]  /*13520*/  LDL.LU R15, [R1+0x24c] ;  /* 0x00024c00010f7983 */ /* 0x000ea20000300800 */
[----:B------:R-:W-:-:S03]  /*13530*/  IMAD R57, R13, UR6, RZ ;  /* 0x000000060d397c24 */ /* 0x000fc6000f8e02ff */
[----:B------:R-:W2:Y:S04]  /*13540*/  LDL.LU R14, [R1+0x248] ;  /* 0x00024800010e7983 */ /* 0x000ea80000300800 */
[----:B------:R-:W2:Y:S04]  /*13550*/  LDL.LU R13, [R1+0x29c] ;  /* 0x00029c00010d7983 */ /* 0x000ea80000300800 */
[----:B------:R-:W2:Y:S04]  /*13560*/  LDL.LU R12, [R1+0x298] ;  /* 0x00029800010c7983 */ /* 0x000ea80000300800 */
[----:B------:R-:W2:Y:S04]  /*13570*/  LDL.LU R11, [R1+0x294] ;  /* 0x00029400010b7983 */ /* 0x000ea80000300800 */
[----:B------:R-:W2:Y:S04]  /*13580*/  LDL.LU R10, [R1+0x290] ;  /* 0x00029000010a7983 */ /* 0x000ea80000300800 */
[----:B------:R-:W2:Y:S04]  /*13590*/  LDL.LU R56, [R1+0x28c] ;  /* 0x00028c0001387983 */ /* 0x000ea80000300800 */
[----:B------:R-:W2:Y:S04]  /*135a0*/  LDL.LU R58, [R1+0x288] ;  /* 0x00028800013a7983 */ /* 0x000ea80000300800 */
[----:B------:R-:W2:Y:S04]  /*135b0*/  LDL.LU R59, [R1+0x284] ;  /* 0x00028400013b7983 */ /* 0x000ea80000300800 */
[----:B-1----:R-:W2:Y:S04]  /*135c0*/  LDL.LU R3, [R1+0x280] ;  /* 0x0002800001037983 */ /* 0x002ea80000300800 */
[----:B------:R-:W2:Y:S04]  /*135d0*/  LDL.LU R60, [R1+0x27c] ;  /* 0x00027c00013c7983 */ /* 0x000ea80000300800 */
[----:B------:R-:W2:Y:S04]  /*135e0*/  LDL.LU R61, [R1+0x278] ;  /* 0x00027800013d7983 */ /* 0x000ea80000300800 */
[----:B------:R-:W2:Y:S01]  /*135f0*/  LDL.LU R37, [R1+0x274] ;  /* 0x0002740001257983 */ /* 0x000ea20000300800 */
[----:B---3--:R-:W-:-:S05]  /*13600*/  IMAD R50, R50, UR6, RZ ;  /* 0x0000000632327c24 */ /* 0x008fca000f8e02ff */
[----:B------:R4:W-:Y:S02]  /*13610*/  STL [R1+0xe0], R50 ;  /* 0x0000e03201007387 */ /* 0x0009e40000100800 */
[----:B----4-:R-:W-:Y:S02]  /*13620*/  IMAD R50, R49, UR6, RZ ;  /* 0x0000000631327c24 */ /* 0x010fe4000f8e02ff */
[----:B------:R-:W-:Y:S02]  /*13630*/  IMAD R49, R48, UR6, RZ ;  /* 0x0000000630317c24 */ /* 0x000fe4000f8e02ff */
[----:B------:R-:W-:Y:S01]  /*13640*/  IMAD R48, R47, UR6, RZ ;  /* 0x000000062f307c24 */ /* 0x000fe2000f8e02ff */
[----:B------:R-:W-:Y:S01]  /*13650*/  STL [R1+0xe8], R50 ;  /* 0x0000e83201007387 */ /* 0x000fe20000100800 */
[----:B------:R-:W-:-:S03]  /*13660*/  IMAD R47, R46, UR6, RZ ;  /* 0x000000062e2f7c24 */ /* 0x000fc6000f8e02ff */
        /* <DEDUP_REMOVED lines=9> */
[----:B--2---:R-:W-:-:S03]  /*13700*/  IMAD R6, R5, UR6, RZ ;  /* 0x0000000605067c24 */ /* 0x004fc6000f8e02ff */
[----:B------:R-:W-:Y:S01]  /*13710*/  STL [R1+0x154], R8 ;  /* 0x0001540801007387 */ /* 0x000fe20000100800 */
[----:B------:R-:W-:-:S03]  /*13720*/  IMAD R5, R4, UR6, RZ ;  /* 0x0000000604057c24 */ /* 0x000fc6000f8e02ff */
[----:B------:R-:W-:Y:S01]  /*13730*/  STL [R1+0x160], R7 ;  /* 0x0001600701007387 */ /* 0x000fe20000100800 */
[----:B------:R-:W-:-:S03]  /*13740*/  IMAD R4, R22, UR6, RZ ;  /* 0x0000000616047c24 */ /* 0x000fc6000f8e02ff */
[----:B------:R0:W-:Y:S04]  /*13750*/  STL [R1+0x168], R6 ;  /* 0x0001680601007387 */ /* 0x0001e80000100800 */
[----:B------:R1:W-:Y:S01]  /*13760*/  STL [R1+0x16c], R5 ;  /* 0x00016c0501007387 */ /* 0x0003e20000100800 */
[----:B0-----:R-:W-:-:S03]  /*13770*/  IMAD R6, R21, UR6, RZ ;  /* 0x0000000615067c24 */ /* 0x001fc6000f8e02ff */
[----:B------:R0:W-:Y:S01]  /*13780*/  STL [R1+0x170], R4 ;  /* 0x0001700401007387 */ /* 0x0001e20000100800 */
[----:B-1----:R-:W-:-:S03]  /*13790*/  IMAD R5, R20, UR6, RZ ;  /* 0x0000000614057c24 */ /* 0x002fc6000f8e02ff */
[----:B------:R1:W-:Y:S04]  /*137a0*/  STL [R1+0x174], R6 ;  /* 0x0001740601007387 */ /* 0x0003e80000100800 */
[----:B------:R2:W-:Y:S01]  /*137b0*/  STL [R1+0x178], R5 ;  /* 0x0001780501007387 */ /* 0x0005e20000100800 */
[----:B0-----:R-:W-:Y:S02]  /*137c0*/  IMAD R4, R19, UR6, RZ ;  /* 0x0000000613047c24 */ /* 0x001fe4000f8e02ff */
[----:B-1----:R-:W-:-:S03]  /*137d0*/  IMAD R6, R18, UR6, RZ ;  /* 0x0000000612067c24 */ /* 0x002fc6000f8e02ff */
[----:B------:R0:W-:Y:S01]  /*137e0*/  STL [R1+0x180], R4 ;  /* 0x0001800401007387 */ /* 0x0001e20000100800 */
[----:B--2---:R-:W-:-:S03]  /*137f0*/  IMAD R5, R17, UR6, RZ ;  /* 0x0000000611057c24 */ /* 0x004fc6000f8e02ff */
        /* <DEDUP_REMOVED lines=18> */
[----:B------:R-:W-:Y:S01]  /*13920*/  STL [R1+0x1a8], R6 ;  /* 0x0001a80601007387 */ /* 0x000fe20000100800 */
[----:B------:R-:W-:-:S03]  /*13930*/  IMAD R3, R3, UR6, RZ ;  /* 0x0000000603037c24 */ /* 0x000fc6000f8e02ff */
[----:B------:R1:W-:Y:S01]  /*13940*/  STL [R1+0x1ac], R5 ;  /* 0x0001ac0501007387 */ /* 0x0003e20000100800 */
[----:B0-----:R-:W-:-:S05]  /*13950*/  IMAD R4, R59, UR6, RZ ;  /* 0x000000063b047c24 */ /* 0x001fca000f8e02ff */
[----:B------:R0:W-:Y:S01]  /*13960*/  STL [R1+0x1b0], R4 ;  /* 0x0001b00401007387 */ /* 0x0001e20000100800 */
[----:B-1----:R-:W-:-:S03]  /*13970*/  IMAD R5, R60, UR6, RZ ;  /* 0x000000063c057c24 */ /* 0x002fc6000f8e02ff */
[----:B------:R1:W-:Y:S04]  /*13980*/  STL [R1+0x1b4], R3 ;  /* 0x0001b40301007387 */ /* 0x0003e80000100800 */
[----:B------:R2:W-:Y:S01]  /*13990*/  STL [R1+0x1b8], R5 ;  /* 0x0001b80501007387 */ /* 0x0005e20000100800 */
[----:B0-----:R-:W-:-:S03]  /*139a0*/  IMAD R4, R61, UR6, RZ ;  /* 0x000000063d047c24 */ /* 0x001fc6000f8e02ff */
[----:B------:R-:W3:Y:S01]  /*139b0*/  LDL.LU R50, [R1+0x270] ;  /* 0x0002700001327983 */ /* 0x000ee20000300800 */
[----:B-1----:R-:W-:-:S03]  /*139c0*/  IMAD R3, R37, UR6, RZ ;  /* 0x0000000625037c24 */ /* 0x002fc6000f8e02ff */
        /* <DEDUP_REMOVED lines=357> */
[----:B------:R1:W-:Y:S01]  /*15020*/  STL [R1+0xd4], R5 ;  /* 0x0000d40501007387 */ /* 0x0003e20000100800 */
[----:B------:R-:W-:-:S03]  /*15030*/  IMAD R3, R3, UR6, RZ ;  /* 0x0000000603037c24 */ /* 0x000fc6000f8e02ff */
[----:B------:R2:W-:Y:S01]  /*15040*/  STL [R1+0xcc], R4 ;  /* 0x0000cc0401007387 */ /* 0x0005e20000100800 */
[----:B0-----:R-:W-:Y:S02]  /*15050*/  IMAD R6, R56, UR6, RZ ;  /* 0x0000000638067c24 */ /* 0x001fe4000f8e02ff */
[----:B-1----:R-:W-:-:S03]  /*15060*/  IMAD R5, R58, UR6, RZ ;  /* 0x000000063a057c24 */ /* 0x002fc6000f8e02ff */
[----:B------:R-:W-:Y:S01]  /*15070*/  STL [R1+0xc8], R6 ;  /* 0x0000c80601007387 */ /* 0x000fe20000100800 */
[----:B--2---:R-:W-:-:S03]  /*15080*/  IMAD R4, R59, UR6, RZ ;  /* 0x000000063b047c24 */ /* 0x004fc6000f8e02ff */
[----:B------:R0:W-:Y:S04]  /*15090*/  STL [R1+0xc4], R5 ;  /* 0x0000c40501007387 */ /* 0x0001e80000100800 */
[----:B------:R1:W-:Y:S01]  /*150a0*/  STL [R1+0xc0], R4 ;  /* 0x0000c00401007387 */ /* 0x0003e20000100800 */
[----:B0-----:R-:W-:-:S03]  /*150b0*/  IMAD R5, R60, UR6, RZ ;  /* 0x000000063c057c24 */ /* 0x001fc6000f8e02ff */
[----:B------:R0:W-:Y:S01]  /*150c0*/  STL [R1+0xbc], R3 ;  /* 0x0000bc0301007387 */ /* 0x0001e20000100800 */
[----:B-1----:R-:W-:-:S03]  /*150d0*/  IMAD R4, R61, UR6, RZ ;  /* 0x000000063d047c24 */ /* 0x002fc6000f8e02ff */
[----:B------:R1:W-:Y:S04]  /*150e0*/  STL [R1+0xb8], R5 ;  /* 0x0000b80501007387 */ /* 0x0003e80000100800 */
[----:B------:R-:W2:Y:S01]  /*150f0*/  LDL.LU R50, [R1+0xac] ;  /* 0x0000ac0001327983 */ /* 0x000ea20000300800 */
[----:B0-----:R-:W-:-:S03]  /*15100*/  IMAD R3, R37, UR6, RZ ;  /* 0x0000000625037c24 */ /* 0x001fc6000f8e02ff */
[----:B------:R0:W-:Y:S04]  /*15110*/  STL [R1+0xb4], R4 ;  /* 0x0000b40401007387 */ /* 0x0001e80000100800 */
[----:B------:R-:W3:Y:S04]  /*15120*/  LDL.LU R49, [R1+0xa4] ;  /* 0x0000a40001317983 */ /* 0x000ee80000300800 */
[----:B------:R4:W-:Y:S04]  /*15130*/  STL [R1+0xb0], R3 ;  /* 0x0000b00301007387 */ /* 0x0009e80000100800 */
[----:B------:R-:W3:Y:S04]  /*15140*/  LDL.LU R48, [R1+0x9c] ;  /* 0x00009c0001307983 */ /* 0x000ee80000300800 */
[----:B------:R-:W3:Y:S04]  /*15150*/  LDL.LU R47, [R1+0x94] ;  /* 0x00009400012f7983 */ /* 0x000ee80000300800 */
[----:B------:R-:W3:Y:S04]  /*15160*/  LDL.LU R46, [R1+0x8c] ;  /* 0x00008c00012e7983 */ /* 0x000ee80000300800 */
[----:B------:R-:W3:Y:S04]  /*15170*/  LDL.LU R9, [R1+0x88] ;  /* 0x0000880001097983 */ /* 0x000ee80000300800 */
[----:B------:R-:W3:Y:S04]  /*15180*/  LDL.LU R8, [R1+0x84] ;  /* 0x0000840001087983 */ /* 0x000ee80000300800 */
[----:B------:R-:W3:Y:S04]  /*15190*/  LDL.LU R7, [R1+0x7c] ;  /* 0x00007c0001077983 */ /* 0x000ee80000300800 */
[----:B------:R-:W3:Y:S04]  /*151a0*/  LDL.LU R6, [R1+0x74] ;  /* 0x0000740001067983 */ /* 0x000ee80000300800 */
[----:B-1----:R-:W3:Y:S04]  /*151b0*/  LDL.LU R5, [R1+0x70] ;  /* 0x0000700001057983 */ /* 0x002ee80000300800 */
[----:B0-----:R-:W3:Y:S04]  /*151c0*/  LDL.LU R4, [R1+0x6c] ;  /* 0x00006c0001047983 */ /* 0x001ee80000300800 */
[----:B------:R-:W3:Y:S04]  /*151d0*/  LDL.LU R22, [R1+0x68] ;  /* 0x0000680001167983 */ /* 0x000ee80000300800 */
        /* <DEDUP_REMOVED lines=15> */
[----:B----4-:R-:W4:Y:S04]  /*152d0*/  LDL.LU R3, [R1+0x1c] ;  /* 0x00001c0001037983 */ /* 0x010f280000300800 */
[----:B------:R-:W4:Y:S04]  /*152e0*/  LDL.LU R60, [R1+0x18] ;  /* 0x00001800013c7983 */ /* 0x000f280000300800 */
[----:B------:R-:W4:Y:S04]  /*152f0*/  LDL.LU R61, [R1+0x14] ;  /* 0x00001400013d7983 */ /* 0x000f280000300800 */
[----:B------:R-:W4:Y:S01]  /*15300*/  LDL.LU R37, [R1+0x10] ;  /* 0x0000100001257983 */ /* 0x000f220000300800 */
[----:B--2---:R-:W-:-:S05]  /*15310*/  IMAD R50, R50, UR6, RZ ;  /* 0x0000000632327c24 */ /* 0x004fca000f8e02ff */
[----:B------:R0:W-:Y:S01]  /*15320*/  STL [R1+0xac], R50 ;  /* 0x0000ac3201007387 */ /* 0x0001e20000100800 */
[----:B---3--:R-:W-:-:S03]  /*15330*/  IMAD R49, R49, UR6, RZ ;  /* 0x0000000631317c24 */ /* 0x008fc6000f8e02ff */
[----:B0-----:R-:W2:Y:S01]  /*15340*/  LDL.LU R50, [R1+0x1f1c] ;  /* 0x001f1c0001327983 */ /* 0x001ea20000300800 */
[----:B------:R-:W-:-:S03]  /*15350*/  IMAD R48, R48, UR6, RZ ;  /* 0x0000000630307c24 */ /* 0x000fc6000f8e02ff */
[----:B------:R0:W-:Y:S01]  /*15360*/  STL [R1+0xa4], R49 ;  /* 0x0000a43101007387 */ /* 0x0001e20000100800 */
[----:B------:R-:W-:Y:S02]  /*15370*/  IMAD R47, R47, UR6, RZ ;  /* 0x000000062f2f7c24 */ /* 0x000fe4000f8e02ff */
[----:B------:R-:W-:Y:S01]  /*15380*/  IMAD R46, R46, UR6, RZ ;  /* 0x000000062e2e7c24 */ /* 0x000fe2000f8e02ff */
[----:B0-----:R-:W3:Y:S01]  /*15390*/  LDL.LU R49, [R1+0x1f18] ;  /* 0x001f180001317983 */ /* 0x001ee20000300800 */
[----:B------:R-:W-:-:S03]  /*153a0*/  IMAD R9, R9, UR6, RZ ;  /* 0x0000000609097c24 */ /* 0x000fc6000f8e02ff */
[----:B------:R0:W-:Y:S01]  /*153b0*/  STL [R1+0x9c], R48 ;  /* 0x00009c3001007387 */ /* 0x0001e20000100800 */
[----:B------:R-:W-:Y:S02]  /*153c0*/  IMAD R8, R8, UR6, RZ ;  /* 0x0000000608087c24 */ /* 0x000fe4000f8e02ff */
[----:B------:R-:W-:Y:S01]  /*153d0*/  IMAD R7, R7, UR6, RZ ;  /* 0x0000000607077c24 */ /* 0x000fe2000f8e02ff */
[----:B0-----:R-:W2:Y:S04]  /*153e0*/  LDL.LU R48, [R1+0x1f14] ;  /* 0x001f140001307983 */ /* 0x001ea80000300800 */
[----:B------:R0:W-:Y:S01]  /*153f0*/  STL [R1+0x94], R47 ;  /* 0x0000942f01007387 */ /* 0x0001e20000100800 */
[----:B------:R-:W-:Y:S02]  /*15400*/  IMAD R6, R6, UR6, RZ ;  /* 0x0000000606067c24 */ /* 0x000fe4000f8e02ff */
[----:B------:R-:W-:Y:S01]  /*15410*/  IMAD R5, R5, UR6, RZ ;  /* 0x0000000605057c24 */ /* 0x000fe2000f8e02ff */
[----:B0-----:R-:W3:Y:S04]  /*15420*/  LDL.LU R47, [R1+0x1f10] ;  /* 0x001f1000012f7983 */ /* 0x001ee80000300800 */
[----:B------:R0:W-:Y:S01]  /*15430*/  STL [R1+0x8c], R46 ;  /* 0x00008c2e01007387 */ /* 0x0001e20000100800 */
[----:B------:R-:W-:-:S03]  /*15440*/  IMAD R4, R4, UR6, RZ ;  /* 0x0000000604047c24 */ /* 0x000fc6000f8e02ff */
[----:B0-----:R-:W2:Y:S04]  /*15450*/  LDL.LU R46, [R1+0x1f0c] ;  /* 0x001f0c00012e7983 */ /* 0x001ea80000300800 */
[----:B------:R0:W-:Y:S01]  /*15460*/  STL [R1+0x88], R9 ;  /* 0x0000880901007387 */ /* 0x0001e20000100800 */
[----:B------:R-:W-:-:S03]  /*15470*/  IMAD R22, R22, UR6, RZ ;  /* 0x0000000616167c24 */ /* 0x000fc6000f8e02ff */
        /* <DEDUP_REMOVED lines=47> */
[----:B----4-:R-:W-:-:S03]  /*15770*/  IMAD R3, R3, UR6, RZ ;  /* 0x0000000603037c24 */ /* 0x010fc6000f8e02ff */
[----:B0-----:R-:W4:Y:S04]  /*15780*/  LDL.LU R12, [R1+0x1ec8] ;  /* 0x001ec800010c7983 */ /* 0x001f280000300800 */
        /* <DEDUP_REMOVED lines=8> */
[----:B0-----:R-:W4:Y:S04]  /*15810*/  LDL.LU R56, [R1+0x1ebc] ;  /* 0x001ebc0001387983 */ /* 0x001f280000300800 */
[----:B------:R0:W-:Y:S04]  /*15820*/  STL [R1+0x2c], R58 ;  /* 0x00002c3a01007387 */ /* 0x0001e80000100800 */
[----:B0-----:R-:W3:Y:S04]  /*15830*/  LDL.LU R58, [R1+0x1eb8] ;  /* 0x001eb800013a7983 */ /* 0x001ee80000300800 */
[----:B------:R0:W-:Y:S04]  /*15840*/  STL [R1+0x20], R59 ;  /* 0x0000203b01007387 */ /* 0x0001e80000100800 */
[----:B0-----:R-:W2:Y:S04]  /*15850*/  LDL.LU R59, [R1+0x1eb4] ;  /* 0x001eb400013b7983 */ /* 0x001ea80000300800 */
[----:B------:R0:W-:Y:S04]  /*15860*/  STL [R1+0x1c], R3 ;  /* 0x00001c0301007387 */ /* 0x0001e80000100800 */
[----:B0-----:R-:W4:Y:S04]  /*15870*/  LDL.LU R3, [R1+0x1eb0] ;  /* 0x001eb00001037983 */ /* 0x001f280000300800 */
[----:B------:R0:W-:Y:S04]  /*15880*/  STL [R1+0x18], R60 ;  /* 0x0000183c01007387 */ /* 0x0001e80000100800 */
[----:B0-----:R-:W3:Y:S04]  /*15890*/  LDL.LU R60, [R1+0x1eac] ;  /* 0x001eac00013c7983 */ /* 0x001ee80000300800 */
[----:B------:R0:W-:Y:S04]  /*158a0*/  STL [R1+0x14], R61 ;  /* 0x0000143d01007387 */ /* 0x0001e80000100800 */
[----:B0-----:R-:W2:Y:S04]  /*158b0*/  LDL.LU R61, [R1+0x1ea8] ;  /* 0x001ea800013d7983 */ /* 0x001ea80000300800 */
[----:B------:R0:W-:Y:S04]  /*158c0*/  STL [R1+0x10], R37 ;  /* 0x0000102501007387 */ /* 0x0001e80000100800 */
[----:B0-----:R-:W4:Y:S02]  /*158d0*/  LDL.LU R37, [R1+0x1ea4] ;  /* 0x001ea40001257983 */ /* 0x001f240000300800 */
[----:B----4-:R-:W-:-:S05]  /*158e0*/  IMAD R37, R37, UR6, RZ ;  /* 0x0000000625257c24 */ /* 0x010fca000f8e02ff */
[----:B------:R0:W-:Y:S04]  /*158f0*/  STL [R1+0xc], R37 ;  /* 0x00000c2501007387 */ /* 0x0001e80000100800 */
[----:B0-----:R-:W4:Y:S01]  /*15900*/  LDL.LU R37, [R1+0x1ea0] ;  /* 0x001ea00001257983 */ /* 0x001f220000300800 */
[----:B--2---:R-:W-:Y:S02]  /*15910*/  IMAD R61, R61, UR6, RZ ;  /* 0x000000063d3d7c24 */ /* 0x004fe4000f8e02ff */
[----:B---3--:R-:W-:Y:S02]  /*15920*/  IMAD R60, R60, UR6, RZ ;  /* 0x000000063c3c7c24 */ /* 0x008fe4000f8e02ff */
[----:B------:R-:W-:Y:S01]  /*15930*/  IMAD R3, R3, UR6, RZ ;  /* 0x0000000603037c24 */ /* 0x000fe2000f8e02ff */
[----:B------:R0:W-:Y:S01]  /*15940*/  STL [R1+0x8], R61 ;  /* 0x0000083d01007387 */ /* 0x0001e20000100800 */
[----:B------:R-:W-:-:S02]  /*15950*/  IMAD R59, R59, UR6, RZ ;  /* 0x000000063b3b7c24 */ /* 0x000fc4000f8e02ff */
[----:B------:R-:W-:Y:S02]  /*15960*/  IMAD R58, R58, UR6, RZ ;  /* 0x000000063a3a7c24 */ /* 0x000fe4000f8e02ff */
[----:B------:R-:W-:Y:S01]  /*15970*/  IMAD R56, R56, UR6, RZ ;  /* 0x0000000638387c24 */ /* 0x000fe2000f8e02ff */
[----:B0-----:R-:W2:Y:S01]  /*15980*/  LDL.LU R61, [R1+0x1e9c] ;  /* 0x001e9c00013d7983 */ /* 0x001ea20000300800 */
[----:B------:R-:W-:-:S03]  /*15990*/  IMAD R10, R10, UR6, RZ ;  /* 0x000000060a0a7c24 */ /* 0x000fc6000f8e02ff */
[----:B------:R0:W-:Y:S01]  /*159a0*/  STL [R1+0x4], R60 ;  /* 0x0000043c01007387 */ /* 0x0001e20000100800 */
[----:B------:R-:W-:Y:S02]  /*159b0*/  IMAD R11, R11, UR6, RZ ;  /* 0x000000060b0b7c24 */ /* 0x000fe4000f8e02ff */
[----:B------:R-:W-:Y:S02]  /*159c0*/  IMAD R12, R12, UR6, RZ ;  /* 0x000000060c0c7c24 */ /* 0x000fe4000f8e02ff */
[----:B------:R-:W-:Y:S01]  /*159d0*/  IMAD R13, R13, UR6, RZ ;  /* 0x000000060d0d7c24 */ /* 0x000fe2000f8e02ff */
[----:B0-----:R-:W3:Y:S04]  /*159e0*/  LDL.LU R60, [R1+0x1e98] ;  /* 0x001e9800013c7983 */ /* 0x001ee80000300800 */
[----:B------:R0:W-:Y:S01]  /*159f0*/  STL [R1], R3 ;  /* 0x0000000301007387 */ /* 0x0001e20000100800 */
[----:B------:R-:W-:-:S02]  /*15a00*/  IMAD R14, R14, UR6, RZ ;  /* 0x000000060e0e7c24 */ /* 0x000fc4000f8e02ff */
[----:B------:R-:W-:Y:S01]  /*15a10*/  IMAD R0, R0, UR6, RZ ;  /* 0x0000000600007c24 */ /* 0x000fe2000f8e02ff */
[----:B0-----:R-:W2:Y:S04]  /*15a20*/  LDL.LU R3, [R1+0x3f4] ;  /* 0x0003f40001037983 */ /* 0x001ea80000300800 */
[----:B------:R0:W-:Y:S01]  /*15a30*/  STL [R1+0x1e78], R59 ;  /* 0x001e783b01007387 */ /* 0x0001e20000100800 */
[----:B------:R-:W-:Y:S01]  /*15a40*/  LEA.HI.X.SX32 R23, R23, UR7, 0x1, P3 ;  /* 0x0000000717177c11 */ /* 0x000fe200098f0eff */
[----:B------:R-:W-:Y:S01]  /*15a50*/  IMAD R31, R31, UR6, RZ ;  /* 0x000000061f1f7c24 */ /* 0x000fe2000f8e02ff */
[----:B------:R-:W-:Y:S01]  /*15a60*/  ULDC UR7, c[0x0][0x234] ;  /* 0x00008d0000077ab9 */ /* 0x000fe20000000800 */
[----:B0-----:R-:W3:Y:S04]  /*15a70*/  LDL.LU R59, [R1+0x3f8] ;  /* 0x0003f800013b7983 */ /* 0x001ee80000300800 */
[----:B------:R-:W-:Y:S04]  /*15a80*/  STL [R1+0x1e7c], R58 ;  /* 0x001e7c3a01007387 */ /* 0x000fe80000100800 */
[----:B------:R-:W-:Y:S04]  /*15a90*/  STL [R1+0x1e80], R56 ;  /* 0x001e803801007387 */ /* 0x000fe80000100800 */
[----:B------:R4:W-:Y:S04]  /*15aa0*/  STL [R1+0x1e84], R10 ;  /* 0x001e840a01007387 */ /* 0x0009e80000100800 */
[----:B------:R-:W-:Y:S04]  /*15ab0*/  STL [R1+0x1e88], R11 ;  /* 0x001e880b01007387 */ /* 0x000fe80000100800 */
[----:B------:R0:W-:Y:S04]  /*15ac0*/  STL [R1+0x1e8c], R12 ;  /* 0x001e8c0c01007387 */ /* 0x0001e80000100800 */
[----:B------:R-:W-:Y:S04]  /*15ad0*/  STL [R1+0x1e90], R13 ;  /* 0x001e900d01007387 */ /* 0x000fe80000100800 */
[----:B------:R-:W-:Y:S01]  /*15ae0*/  STL [R1+0x1e94], R14 ;  /* 0x001e940e01007387 */ /* 0x000fe20000100800 */
[----:B------:R-:W-:-:S03]  /*15af0*/  IMAD R32, R32, UR6, RZ ;  /* 0x0000000620207c24 */ /* 0x000fc6000f8e02ff */
[----:B------:R-:W-:Y:S01]  /*15b00*/  STL [R1+0x320], R0 ;  /* 0x0003200001007387 */ /* 0x000fe20000100800 */
[----:B------:R-:W-:Y:S01]  /*15b10*/  IMAD R33, R33, UR6, RZ ;  /* 0x0000000621217c24 */ /* 0x000fe2000f8e02ff */
[-C--:B----4-:R-:W-:Y:S02]  /*15b20*/  LEA R10, P0, R24, R37.reuse, 0x1 ;  /* 0x00000025180a7211 */ /* 0x090fe400078008ff */
[-C--:B0-----:R-:W-:Y:S02]  /*15b30*/  LEA R12, P1, R25, R37.reuse, 0x1 ;  /* 0x00000025190c7211 */ /* 0x081fe400078208ff */
[-C--:B------:R-:W-:Y:S01]  /*15b40*/  LEA R11, P2, R28, R37.reuse, 0x1 ;  /* 0x000000251c0b7211 */ /* 0x080fe200078408ff */
[----:B------:R0:W-:Y:S04]  /*15b50*/  STL [R1+0x1e40], R10 ;  /* 0x001e400a01007387 */ /* 0x0001e80000100800 */
[----:B------:R1:W-:Y:S01]  /*15b60*/  STL [R1+0x1e44], R12 ;  /* 0x001e440c01007387 */ /* 0x0003e20000100800 */
[----:B0-----:R-:W-:-:S03]  /*15b70*/  LEA R10, P3, R29, R37, 0x1 ;  /* 0x000000251d0a7211 */ /* 0x001fc600078608ff */
[----:B------:R0:W-:Y:S01]  /*15b80*/  STL [R1+0x1e48], R11 ;  /* 0x001e480b01007387 */ /* 0x0001e20000100800 */
[----:B-1----:R-:W-:-:S03]  /*15b90*/  LEA R12, P4, R30, R37, 0x1 ;  /* 0x000000251e0c7211 */ /* 0x002fc600078808ff */
[----:B------:R1:W-:Y:S01]  /*15ba0*/  STL [R1+0x1e4c], R10 ;  /* 0x001e4c0a01007387 */ /* 0x0003e20000100800 */
[----:B0-----:R-:W-:-:S03]  /*15bb0*/  LEA R11, P5, R31, R37, 0x1 ;  /* 0x000000251f0b7211 */ /* 0x001fc600078a08ff */
[----:B------:R0:W-:Y:S01]  /*15bc0*/  STL [R1+0x1e50], R12 ;  /* 0x001e500c01007387 */ /* 0x0001e20000100800 */
[----:B-1----:R-:W-:-:S03]  /*15bd0*/  LEA R10, P6, R32, R37, 0x1 ;  /* 0x00000025200a7211 */ /* 0x002fc600078c08ff */
[----:B------:R1:W-:Y:S01]  /*15be0*/  STL [R1+0x1e54], R11 ;  /* 0x001e540b01007387 */ /* 0x0003e20000100800 */
[----:B0-----:R-:W-:-:S03]  /*15bf0*/  LEA.HI.X.SX32 R12, R24, R23, 0x1, P0 ;  /* 0x00000017180c7211 */ /* 0x001fc600000f0eff */
[----:B------:R0:W-:Y:S01]  /*15c00*/  STL [R1+0x1e58], R10 ;  /* 0x001e580a01007387 */ /* 0x0001e20000100800 */
[----:B-1----:R-:W-:-:S03]  /*15c10*/  LEA R11, P0, R33, R37, 0x1 ;  /* 0x00000025210b7211 */ /* 0x002fc600078008ff */
[----:B------:R-:W-:Y:S01]  /*15c20*/  STL [R1+0x1e38], R12 ;  /* 0x001e380c01007387 */ /* 0x000fe20000100800 */
[----:B0-----:R-:W-:-:S03]  /*15c30*/  LEA.HI.X.SX32 R10, R25, R23, 0x1, P1 ;  /* 0x00000017190a7211 */ /* 0x001fc600008f0eff */
[----:B------:R-:W4:Y:S04]  /*15c40*/  LDL.LU R25, [R1+0x50] ;  /* 0x0000500001197983 */ /* 0x000f280000300800 */
[----:B------:R0:W-:Y:S04]  /*15c50*/  STL [R1+0x1e3c], R11 ;  /* 0x001e3c0b01007387 */ /* 0x0001e80000100800 */
[----:B------:R1:W-:Y:S01]  /*15c60*/  STL [R1+0x1e30], R10 ;  /* 0x001e300a01007387 */ /* 0x0003e20000100800 */
[----:B0-----:R-:W-:Y:S02]  /*15c70*/  LEA R11, P1, R39, R37, 0x1 ;  /* 0x00000025270b7211 */ /* 0x001fe400078208ff */
[----:B-1----:R-:W-:-:S02]  /*15c80*/  LEA.HI.X.SX32 R10, R28, R23, 0x1, P2 ;  /* 0x000000171c0a7211 */ /* 0x002fc400010f0eff */
[----:B------:R-:W2:Y:S04]  /*15c90*/  LDL.LU R28, [R1+0x28] ;  /* 0x00002800011c7983 */ /* 0x000ea80000300800 */
[----:B------:R-:W-:Y:S04]  /*15ca0*/  STL [R1+0x1e34], R11 ;  /* 0x001e340b01007387 */ /* 0x000fe80000100800 */
[----:B------:R-:W3:Y:S04]  /*15cb0*/  LDL.LU R24, [R1+0x80] ;  /* 0x0000800001187983 */ /* 0x000ee80000300800 */
[----:B------:R0:W-:Y:S02]  /*15cc0*/  STL [R1+0x1e28], R10 ;  /* 0x001e280a01007387 */ /* 0x0001e40000100800 */
[----:B0-----:R-:W-:-:S02]  /*15cd0*/  LEA.HI.X.SX32 R10, R29, R23, 0x1, P3 ;  /* 0x000000171d0a7211 */ /* 0x001fc400018f0eff */
[----:B------:R-:W4:Y:S01]  /*15ce0*/  LDL.LU R29, [R1+0x24] ;  /* 0x00002400011d7983 */ /* 0x000f220000300800 */
[----:B------:R-:W-:-:S05]  /*15cf0*/  LEA R11, P2, R51, R37, 0x1 ;  /* 0x00000025330b7211 */ /* 0x000fca00078408ff */
[----:B------:R0:W-:Y:S04]  /*15d00*/  STL [R1+0x1e2c], R11 ;  /* 0x001e2c0b01007387 */ /* 0x0001e80000100800 */
[----:B------:R1:W-:Y:S04]  /*15d10*/  STL [R1+0x1e20], R10 ;  /* 0x001e200a01007387 */ /* 0x0003e80000100800 */
[----:B------:R-:W3:Y:S01]  /*15d20*/  LDL.LU R14, [R1+0x98] ;  /* 0x00009800010e7983 */ /* 0x000ee20000300800 */
[----:B0-----:R-:W-:Y:S02]  /*15d30*/  LEA R11, P3, R52, R37, 0x1 ;  /* 0x00000025340b7211 */ /* 0x001fe400078608ff */
[----:B-1----:R-:W-:-:S03]  /*15d40*/  LEA.HI.X.SX32 R10, R30, R23, 0x1, P4 ;  /* 0x000000171e0a7211 */ /* 0x002fc600020f0eff */
[----:B------:R0:W-:Y:S04]  /*15d50*/  STL [R1+0x1e24], R11 ;  /* 0x001e240b01007387 */ /* 0x0001e80000100800 */
[----:B------:R1:W-:Y:S01]  /*15d60*/  STL [R1+0x1e18], R10 ;  /* 0x001e180a01007387 */ /* 0x0003e20000100800 */
[----:B------:R-:W-:-:S03]  /*15d70*/  IMAD R55, R55, UR6, RZ ;  /* 0x0000000637377c24 */ /* 0x000fc6000f8e02ff */
[----:B------:R-:W3:Y:S01]  /*15d80*/  LDL.LU R13, [R1+0xa0] ;  /* 0x0000a000010d7983 */ /* 0x000ee20000300800 */
[----:B0-----:R-:W-:Y:S02]  /*15d90*/  LEA R11, P4, R53, R37, 0x1 ;  /* 0x00000025350b7211 */ /* 0x001fe400078808ff */
[----:B-1----:R-:W-:-:S03]  /*15da0*/  LEA.HI.X.SX32 R10, R31, R23, 0x1, P5 ;  /* 0x000000171f0a7211 */ /* 0x002fc600028f0eff */
[----:B------:R0:W-:Y:S04]  /*15db0*/  STL [R1+0x1e1c], R11 ;  /* 0x001e1c0b01007387 */ /* 0x0001e80000100800 */
[----:B------:R1:W-:Y:S01]  /*15dc0*/  STL [R1+0x1e10], R10 ;  /* 0x001e100a01007387 */ /* 0x0003e20000100800 */
[----:B0-----:R-:W-:Y:S02]  /*15dd0*/  LEA R11, P5, R54, R37, 0x1 ;  /* 0x00000025360b7211 */ /* 0x001fe400078a08ff */
[----:B-1----:R-:W-:Y:S02]  /*15de0*/  LEA.HI.X.SX32 R10, R32, R23, 0x1, P6 ;  /* 0x00000017200a7211 */ /* 0x002fe400030f0eff */
[----:B------:R-:W3:Y:S04]  /*15df0*/  LDL.LU R32, [R1+0xa8] ;  /* 0x0000a80001207983 */ /* 0x000ee80000300800 */
[----:B------:R0:W-:Y:S04]  /*15e00*/  STL [R1+0x1e14], R11 ;  /* 0x001e140b01007387 */ /* 0x0001e80000100800 */
[----:B------:R1:W-:Y:S01]  /*15e10*/  STL [R1+0x1e08], R10 ;  /* 0x001e080a01007387 */ /* 0x0003e20000100800 */
[----:B0-----:R-:W-:-:S02]  /*15e20*/  LEA R11, P6, R55, R37, 0x1 ;  /* 0x00000025370b7211 */ /* 0x001fc400078c08ff */
[-C--:B-1----:R-:W-:Y:S02]  /*15e30*/  LEA.HI.X.SX32 R10, R33, R23.reuse, 0x1, P0 ;  /* 0x00000017210a7211 */ /* 0x082fe400000f0eff */
[----:B------:R-:W3:Y:S04]  /*15e40*/  LDL.LU R33, [R1+0x90] ;  /* 0x0000900001217983 */ /* 0x000ee80000300800 */
[----:B------:R-:W-:Y:S04]  /*15e50*/  STL [R1+0x1e0c], R11 ;  /* 0x001e0c0b01007387 */ /* 0x000fe80000100800 */
[----:B------:R-:W3:Y:S04]  /*15e60*/  LDL.LU R12, [R1+0xd0] ;  /* 0x0000d000010c7983 */ /* 0x000ee80000300800 */
[----:B------:R0:W-:Y:S02]  /*15e70*/  STL [R1+0x1e00], R10 ;  /* 0x001e000a01007387 */ /* 0x0001e40000100800 */
[----:B0-----:R-:W-:-:S02]  /*15e80*/  LEA.HI.X.SX32 R10, R39, R23, 0x1, P1 ;  /* 0x00000017270a7211 */ /* 0x001fc400008f0eff */
[----:B------:R-:W3:Y:S01]  /*15e90*/  LDL.LU R39, [R1+0x78] ;  /* 0x0000780001277983 */ /* 0x000ee20000300800 */
[----:B------:R-:W-:-:S05]  /*15ea0*/  LEA R11, P0, R57, R37, 0x1 ;  /* 0x00000025390b7211 */ /* 0x000fca00078008ff */
[----:B------:R0:W-:Y:S04]  /*15eb0*/  STL [R1+0x1e04], R11 ;  /* 0x001e040b01007387 */ /* 0x0001e80000100800 */
[----:B0-----:R-:W3:Y:S04]  /*15ec0*/  LDL.LU R11, [R1+0xe0] ;  /* 0x0000e000010b7983 */ /* 0x001ee80000300800 */
[----:B------:R0:W-:Y:S04]  /*15ed0*/  STL [R1+0x1df8], R10 ;  /* 0x001df80a01007387 */ /* 0x0001e80000100800 */
[----:B------:R-:W3:Y:S01]  /*15ee0*/  LDL.LU R31, [R1+0xe8] ;  /* 0x0000e800011f7983 */ /* 0x000ee20000300800 */
[----:B0-----:R-:W-:-:S02]  /*15ef0*/  LEA.HI.X.SX32 R10, R51, R23, 0x1, P2 ;  /* 0x00000017330a7211 */ /* 0x001fc400010f0eff */
[----:B----4-:R-:W-:-:S05]  /*15f00*/  LEA R30, P1, R29, R37, 0x1 ;  /* 0x000000251d1e7211 */ /* 0x010fca00078208ff */
[----:B------:R-:W-:Y:S04]  /*15f10*/  STL [R1+0x1dfc], R30 ;  /* 0x001dfc1e01007387 */ /* 0x000fe80000100800 */
[----:B------:R0:W-:Y:S04]  /*15f20*/  STL [R1+0x1df0], R10 ;  /* 0x001df00a01007387 */ /* 0x0001e80000100800 */
[----:B0-----:R-:W4:Y:S01]  /*15f30*/  LDL.LU R10, [R1+0x108] ;  /* 0x00010800010a7983 */ /* 0x001f220000300800 */
[----:B--2---:R-:W-:Y:S02]  /*15f40*/  LEA R51, P2, R28, R37, 0x1 ;  /* 0x000000251c337211 */ /* 0x004fe400078408ff */
[----:B------:R-:W-:-:S03]  /*15f50*/  LEA.HI.X.SX32 R30, R52, R23, 0x1, P3 ;  /* 0x00000017341e7211 */ /* 0x000fc600018f0eff */
[----:B------:R0:W-:Y:S04]  /*15f60*/  STL [R1+0x1df4], R51 ;  /* 0x001df43301007387 */ /* 0x0001e80000100800 */
[----:B------:R1:W-:Y:S04]  /*15f70*/  STL [R1+0x1de8], R30 ;  /* 0x001de81e01007387 */ /* 0x0003e80000100800 */
[----:B------:R-:W2:Y:S01]  /*15f80*/  LDL.LU R56, [R1+0x110] ;  /* 0x0001100001387983 */ /* 0x000ea20000300800 */
[----:B0-----:R-:W-:Y:S02]  /*15f90*/  LEA R51, P3, R25, R37, 0x1 ;  /* 0x0000002519337211 */ /* 0x001fe400078608ff */
[----:B-1----:R-:W-:-:S03]  /*15fa0*/  LEA.HI.X.SX32 R30, R53, R23, 0x1, P4 ;  /* 0x00000017351e7211 */ /* 0x002fc600020f0eff */
[----:B------:R-:W-:Y:S04]  /*15fb0*/  STL [R1+0x1dec], R51 ;  /* 0x001dec3301007387 */ /* 0x000fe80000100800 */
[----:B------:R0:W-:Y:S04]  /*15fc0*/  STL [R1+0x1de0], R30 ;  /* 0x001de01e01007387 */ /* 0x0001e80000100800 */
[----:B------:R-:W2:Y:S01]  /*15fd0*/  LDL.LU R58, [R1+0x128] ;  /* 0x00012800013a7983 */ /* 0x000ea20000300800 */
[----:B---3--:R-:W-:Y:S01]  /*15fe0*/  IMAD R0, R59, UR7, RZ ;  /* 0x000000073b007c24 */ /* 0x008fe2000f8e02ff */
[----:B0-----:R-:W-:-:S02]  /*15ff0*/  LEA.HI.X.SX32 R30, R54, R23, 0x1, P5 ;  /* 0x00000017361e7211 */ /* 0x001fc400028f0eff */
[----:B------:R-:W-:-:S05]  /*16000*/  LEA R51, P4, R39, R37, 0x1 ;  /* 0x0000002527337211 */ /* 0x000fca00078808ff */
[----:B------:R0:W-:Y:S04]  /*16010*/  STL [R1+0x1de4], R51 ;  /* 0x001de43301007387 */ /* 0x0001e80000100800 */
[----:B------:R1:W-:Y:S04]  /*16020*/  STL [R1+0x1dd8], R30 ;  /* 0x001dd81e01007387 */ /* 0x0003e80000100800 */
[----:B------:R-:W3:Y:S01]  /*16030*/  LDL.LU R59, [R1+0x138] ;  /* 0x00013800013b7983 */ /* 0x000ee20000300800 */
[----:B0-----:R-:W-:Y:S02]  /*16040*/  LEA R51, P5, R24, R37, 0x1 ;  /* 0x0000002518337211 */ /* 0x001fe400078a08ff */
[----:B-1----:R-:W-:-:S03]  /*16050*/  LEA.HI.X.SX32 R30, R55, R23, 0x1, P6 ;  /* 0x00000017371e7211 */ /* 0x002fc600030f0eff */
[----:B------:R0:W-:Y:S01]  /*16060*/  STL [R1+0x1ddc], R51 ;  /* 0x001ddc3301007387 */ /* 0x0001e20000100800 */
[----:B------:R-:W-:-:S03]  /*16070*/  LEA R52, P6, R33, R37, 0x1 ;  /* 0x0000002521347211 */ /* 0x000fc600078c08ff */
[----:B------:R1:W-:Y:S01]  /*16080*/  STL [R1+0x1678], R30 ;  /* 0x0016781e01007387 */ /* 0x0003e20000100800 */
[----:B0-----:R-:W-:-:S03]  /*16090*/  LEA.HI.X.SX32 R51, R57, R23, 0x1, P0 ;  /* 0x0000001739337211 */ /* 0x001fc600000f0eff */
[----:B-1----:R-:W3:Y:S04]  /*160a0*/  LDL.LU R30, [R1+0x150] ;  /* 0x00015000011e7983 */ /* 0x002ee80000300800 */
[----:B------:R0:W-:Y:S04]  /*160b0*/  STL [R1+0x1698], R52 ;  /* 0x0016983401007387 */ /* 0x0001e80000100800 */
[----:B------:R1:W-:Y:S01]  /*160c0*/  STL [R1+0x167c], R51 ;  /* 0x00167c3301007387 */ /* 0x0003e20000100800 */
[----:B0-----:R-:W-:Y:S02]  /*160d0*/  LEA R52, P0, R14, R37, 0x1 ;  /* 0x000000250e347211 */ /* 0x001fe400078008ff */
[----:B-1----:R-:W-:-:S02]  /*160e0*/  LEA.HI.X.SX32 R51, R29, R23, 0x1, P1 ;  /* 0x000000171d337211 */ /* 0x002fc400008f0eff */
[----:B------:R-:W3:Y:S04]  /*160f0*/  LDL.LU R29, [R1+0x154] ;  /* 0x00015400011d7983 */ /* 0x000ee80000300800 */
        /* <DEDUP_REMOVED lines=10> */
[----:B------:R-:W-:Y:S04]  /*161a0*/  STL [R1+0x16b0], R52 ;  /* 0x0016b03401007387 */ /* 0x000fe80000100800 */
[----:B------:R0:W-:Y:S02]  /*161b0*/  STL [R1+0x1688], R51 ;  /* 0x0016883301007387 */ /* 0x0001e40000100800 */
[----:B0-----:R-:W-:-:S02]  /*161c0*/  LEA.HI.X.SX32 R51, R39, R23, 0x1, P4 ;  /* 0x0000001727337211 */ /* 0x001fc400020f0eff */
[----:B------:R-:W3:Y:S01]  /*161d0*/  LDL.LU R39, [R1+0x16c] ;  /* 0x00016c0001277983 */ /* 0x000ee20000300800 */
[----:B------:R-:W-:-:S05]  /*161e0*/  LEA R52, P3, R12, R37, 0x1 ;  /* 0x000000250c347211 */ /* 0x000fca00078608ff */
        /* <DEDUP_REMOVED lines=11> */
[----:B------:R0:W-:Y:S02]  /*162a0*/  STL [R1+0x1694], R51 ;  /* 0x0016943301007387 */ /* 0x0001e40000100800 */
[----:B0-----:R-:W-:-:S02]  /*162b0*/  LEA.HI.X.SX32 R51, R14, R23, 0x1, P0 ;  /* 0x000000170e337211 */ /* 0x001fc400000f0eff */
[----:B------:R-:W3:Y:S01]  /*162c0*/  LDL.LU R14, [R1+0x178] ;  /* 0x00017800010e7983 */ /* 0x000ee20000300800 */
[----:B----4-:R-:W-:-:S05]  /*162d0*/  LEA R52, P6, R10, R37, 0x1 ;  /* 0x000000250a347211 */ /* 0x010fca00078c08ff */
[----:B------:R-:W-:Y:S04]  /*162e0*/  STL [R1+0x16d0], R52 ;  /* 0x0016d03401007387 */ /* 0x000fe80000100800 */
[----:B------:R0:W-:Y:S02]  /*162f0*/  STL [R1+0x169c], R51 ;  /* 0x00169c3301007387 */ /* 0x0001e40000100800 */
[----:B0-----:R-:W-:Y:S02]  /*16300*/  LEA.HI.X.SX32 R51, R13, R23, 0x1, P1 ;  /* 0x000000170d337211 */ /* 0x001fe400008f0eff */
[----:B------:R-:W4:Y:S01]  /*16310*/  LDL.LU R13, [R1+0x180] ;  /* 0x00018000010d7983 */ /* 0x000f220000300800 */
[----:B--2---:R-:W-:-:S05]  /*16320*/  LEA R52, P0, R56, R37, 0x1 ;  /* 0x0000002538347211 */ /* 0x004fca00078008ff */
[----:B------:R0:W-:Y:S04]  /*16330*/  STL [R1+0x16d8], R52 ;  /* 0x0016d83401007387 */ /* 0x0001e80000100800 */
[----:B------:R1:W-:Y:S01]  /*16340*/  STL [R1+0x16a4], R51 ;  /* 0x0016a43301007387 */ /* 0x0003e20000100800 */
[----:B0-----:R-:W-:Y:S02]  /*16350*/  LEA R52, P1, R58, R37, 0x1 ;  /* 0x000000253a347211 */ /* 0x001fe400078208ff */
[-C--:B-1----:R-:W-:Y:S02]  /*16360*/  LEA.HI.X.SX32 R51, R32, R23.reuse, 0x1, P2 ;  /* 0x0000001720337211 */ /* 0x082fe400010f0eff */
[----:B------:R-:W2:Y:S04]  /*16370*/  LDL.LU R32, [R1+0x184] ;  /* 0x0001840001207983 */ /* 0x000ea80000300800 */
[----:B------:R-:W-:Y:S04]  /*16380*/  STL [R1+0x16e0], R52 ;  /* 0x0016e03401007387 */ /* 0x000fe80000100800 */
[----:B------:R0:W-:Y:S02]  /*16390*/  STL [R1+0x16ac], R51 ;  /* 0x0016ac3301007387 */ /* 0x0001e40000100800 */
[----:B0-----:R-:W-:-:S02]  /*163a0*/  LEA.HI.X.SX32 R51, R12, R23, 0x1, P3 ;  /* 0x000000170c337211 */ /* 0x001fc400018f0eff */
[----:B------:R-:W2:Y:S01]  /*163b0*/  LDL.LU R12, [R1+0x188] ;  /* 0x00018800010c7983 */ /* 0x000ea20000300800 */
[----:B---3--:R-:W-:-:S05]  /*163c0*/  LEA R52, P2, R59, R37, 0x1 ;  /* 0x000000253b347211 */ /* 0x008fca00078408ff */
[----:B------:R-:W-:Y:S04]  /*163d0*/  STL [R1+0x16e8], R52 ;  /* 0x0016e83401007387 */ /* 0x000fe80000100800 */
[----:B------:R0:W-:Y:S02]  /*163e0*/  STL [R1+0x16b4], R51 ;  /* 0x0016b43301007387 */ /* 0x0001e40000100800 */
[----:B0-----:R-:W-:Y:S02]  /*163f0*/  LEA.HI.X.SX32 R51, R11, R23, 0x1, P4 ;  /* 0x000000170b337211 */ /* 0x001fe400020f0eff */
[----:B------:R-:W-:Y:S01]  /*16400*/  LEA R52, P3, R30, R37, 0x1 ;  /* 0x000000251e347211 */ /* 0x000fe200078608ff */
[----:B------:R-:W3:Y:S04]  /*16410*/  LDL.LU R11, [R1+0x18c] ;  /* 0x00018c00010b7983 */ /* 0x000ee80000300800 */
[----:B------:R-:W-:Y:S04]  /*16420*/  STL [R1+0x16f0], R52 ;  /* 0x0016f03401007387 */ /* 0x000fe80000100800 */
[----:B------:R0:W-:Y:S02]  /*16430*/  STL [R1+0x16bc], R51 ;  /* 0x0016bc3301007387 */ /* 0x0001e40000100800 */
[----:B0-----:R-:W-:-:S02]  /*16440*/  LEA.HI.X.SX32 R51, R31, R23, 0x1, P5 ;  /* 0x000000171f337211 */ /* 0x001fc400028f0eff */
[-C--:B------:R-:W-:Y:S01]  /*16450*/  LEA R52, P4, R29, R37.reuse, 0x1 ;  /* 0x000000251d347211 */ /* 0x080fe200078808ff */
[----:B------:R-:W3:Y:S04]  /*16460*/  LDL.LU R31, [R1+0x190] ;  /* 0x00019000011f7983 */ /* 0x000ee80000300800 */
[----:B------:R0:W-:Y:S04]  /*16470*/  STL [R1+0x16f8], R52 ;  /* 0x0016f83401007387 */ /* 0x0001e80000100800 */
[----:B------:R1:W-:Y:S01]  /*16480*/  STL [R1+0x16c4], R51 ;  /* 0x0016c43301007387 */ /* 0x0003e20000100800 */
[----:B0-----:R-:W-:-:S02]  /*16490*/  LEA R52, P5, R28, R37, 0x1 ;  /* 0x000000251c347211 */ /* 0x001fc400078a08ff */
[----:B-1----:R-:W-:Y:S02]  /*164a0*/  LEA.HI.X.SX32 R51, R10, R23, 0x1, P6 ;  /* 0x000000170a337211 */ /* 0x002fe400030f0eff */
        /* <DEDUP_REMOVED lines=15> */
[----:B------:R-:W-:-:S05]  /*165a0*/  LEA R52, P1, R24, R37, 0x1 ;  /* 0x0000002518347211 */ /* 0x000fca00078208ff */
[----:B------:R-:W-:Y:S04]  /*165b0*/  STL [R1+0x1718], R52 ;  /* 0x0017183401007387 */ /* 0x000fe80000100800 */
[----:B------:R0:W-:Y:S02]  /*165c0*/  STL [R1+0x16e4], R51 ;  /* 0x0016e43301007387 */ /* 0x0001e40000100800 */
[----:B0-----:R-:W-:Y:S02]  /*165d0*/  LEA.HI.X.SX32 R51, R30, R23, 0x1, P3 ;  /* 0x000000171e337211 */ /* 0x001fe400018f0eff */
[----:B------:R-:W3:Y:S01]  /*165e0*/  LDL.LU R30, [R1+0x1a4] ;  /* 0x0001a400011e7983 */ /* 0x000ee20000300800 */
[----:B------:R-:W-:-:S05]  /*165f0*/  LEA R52, P2, R33, R37, 0x1 ;  /* 0x0000002521347211 */ /* 0x000fca00078408ff */
[----:B------:R0:W-:Y:S04]  /*16600*/  STL [R1+0x1720], R52 ;  /* 0x0017203401007387 */ /* 0x0001e80000100800 */
[----:B------:R1:W-:Y:S01]  /*16610*/  STL [R1+0x16ec], R51 ;  /* 0x0016ec3301007387 */ /* 0x0003e20000100800 */
[----:B0-----:R-:W-:Y:S02]  /*16620*/  LEA R52, P3, R14, R37, 0x1 ;  /* 0x000000250e347211 */ /* 0x001fe400078608ff */
        /* <DEDUP_REMOVED lines=12> */
[----:B------:R-:W-:Y:S04]  /*166f0*/  STL [R1+0x1738], R52 ;  /* 0x0017383401007387 */ /* 0x000fe80000100800 */
[----:B------:R0:W-:Y:S02]  /*16700*/  STL [R1+0x1704], R51 ;  /* 0x0017043301007387 */ /* 0x0001e40000100800 */
[----:B0-----:R-:W-:Y:S02]  /*16710*/  LEA.HI.X.SX32 R51, R39, R23, 0x1, P0 ;  /* 0x0000001727337211 */ /* 0x001fe400000f0eff */
[----:B------:R-:W-:Y:S01]  /*16720*/  LEA R52, P6, R12, R37, 0x1 ;  /* 0x000000250c347211 */ /* 0x000fe200078c08ff */
        /* <DEDUP_REMOVED lines=502> */
[----:B------:R0:W-:Y:S01]  /*18690*/  STL [R1+0x1a2c], R51 ;  /* 0x001a2c3301007387 */ /* 0x0001e20000100800 */
[----:B------:R-:W-:-:S02]  /*186a0*/  LEA.HI.X.SX32 R39, R39, R23, 0x1, P4 ;  /* 0x0000001727277211 */ /* 0x000fc400020f0eff */
[----:B0-----:R-:W-:Y:S02]  /*186b0*/  LEA.HI.X.SX32 R51, R25, R23, 0x1, P3 ;  /* 0x0000001719337211 */ /* 0x001fe400018f0eff */
[----:B------:R-:W3:Y:S01]  /*186c0*/  LDL.LU R25, [R1+0x130] ;  /* 0x0001300001197983 */ /* 0x000ee20000300800 */
[----:B------:R-:W-:-:S05]  /*186d0*/  LEA R52, P2, R32, R37, 0x1 ;  /* 0x0000002520347211 */ /* 0x000fca00078408ff */
[----:B------:R-:W-:Y:S04]  /*186e0*/  STL [R1+0x1a68], R52 ;  /* 0x001a683401007387 */ /* 0x000fe80000100800 */
[----:B------:R0:W-:Y:S04]  /*186f0*/  STL [R1+0x1a34], R51 ;  /* 0x001a343301007387 */ /* 0x0001e80000100800 */
[----:B0-----:R-:W3:Y:S01]  /*18700*/  LDL.LU R51, [R1+0x12c] ;  /* 0x00012c0001337983 */ /* 0x001ee20000300800 */
[----:B------:R-:W-:-:S05]  /*18710*/  LEA R52, P3, R12, R37, 0x1 ;  /* 0x000000250c347211 */ /* 0x000fca00078608ff */
[----:B------:R-:W-:Y:S04]  /*18720*/  STL [R1+0x1a70], R52 ;  /* 0x001a703401007387 */ /* 0x000fe80000100800 */
[----:B------:R0:W-:Y:S02]  /*18730*/  STL [R1+0x1a3c], R39 ;  /* 0x001a3c2701007387 */ /* 0x0001e40000100800 */
[----:B0-----:R-:W-:Y:S02]  /*18740*/  LEA.HI.X.SX32 R39, R24, R23, 0x1, P5 ;  /* 0x0000001718277211 */ /* 0x001fe400028f0eff */
[----:B------:R-:W3:Y:S01]  /*18750*/  LDL.LU R24, [R1+0x124] ;  /* 0x0001240001187983 */ /* 0x000ee20000300800 */
[----:B------:R-:W-:-:S05]  /*18760*/  LEA R52, P4, R11, R37, 0x1 ;  /* 0x000000250b347211 */ /* 0x000fca00078808ff */
[----:B------:R-:W-:Y:S04]  /*18770*/  STL [R1+0x1a78], R52 ;  /* 0x001a783401007387 */ /* 0x000fe80000100800 */
[----:B------:R0:W-:Y:S01]  /*18780*/  STL [R1+0x1a44], R39 ;  /* 0x001a442701007387 */ /* 0x0001e20000100800 */
[----:B------:R-:W-:-:S03]  /*18790*/  LEA.HI.X.SX32 R33, R33, R23, 0x1, P6 ;  /* 0x0000001721217211 */ /* 0x000fc600030f0eff */
[----:B0-----:R-:W3:Y:S01]  /*187a0*/  LDL.LU R39, [R1+0x120] ;  /* 0x0001200001277983 */ /* 0x001ee20000300800 */
        /* <DEDUP_REMOVED lines=12> */
[----:B------:R0:W-:Y:S04]  /*18870*/  STL [R1+0x1a5c], R33 ;  /* 0x001a5c2101007387 */ /* 0x0001e80000100800 */
[----:B0-----:R-:W4:Y:S01]  /*18880*/  LDL.LU R33, [R1+0x114] ;  /* 0x0001140001217983 */ /* 0x001f220000300800 */
[----:B------:R-:W-:Y:S02]  /*18890*/  LEA.HI.X.SX32 R32, R32, R23, 0x1, P2 ;  /* 0x0000001720207211 */ /* 0x000fe400010f0eff */
[----:B--2---:R-:W-:-:S05]  /*188a0*/  LEA R52, P1, R58, R37, 0x1 ;  /* 0x000000253a347211 */ /* 0x004fca00078208ff */
[----:B------:R-:W-:Y:S04]  /*188b0*/  STL [R1+0x1a98], R52 ;  /* 0x001a983401007387 */ /* 0x000fe80000100800 */
[----:B------:R0:W-:Y:S02]  /*188c0*/  STL [R1+0x1a64], R32 ;  /* 0x001a642001007387 */ /* 0x0001e40000100800 */
[----:B0-----:R-:W-:Y:S02]  /*188d0*/  LEA.HI.X.SX32 R32, R12, R23, 0x1, P3 ;  /* 0x000000170c207211 */ /* 0x001fe400018f0eff */
[----:B------:R-:W-:Y:S01]  /*188e0*/  LEA R52, P2, R59, R37, 0x1 ;  /* 0x000000253b347211 */ /* 0x000fe200078408ff */
[----:B------:R-:W2:Y:S04]  /*188f0*/  LDL.LU R12, [R1+0x10c] ;  /* 0x00010c00010c7983 */ /* 0x000ea80000300800 */
[----:B------:R-:W-:Y:S04]  /*18900*/  STL [R1+0x1aa0], R52 ;  /* 0x001aa03401007387 */ /* 0x000fe80000100800 */
[----:B------:R0:W-:Y:S01]  /*18910*/  STL [R1+0x1a6c], R32 ;  /* 0x001a6c2001007387 */ /* 0x0001e20000100800 */
[----:B------:R-:W-:-:S02]  /*18920*/  LEA.HI.X.SX32 R31, R31, R23, 0x1, P5 ;  /* 0x000000171f1f7211 */ /* 0x000fc400028f0eff */
[-C--:B0-----:R-:W-:Y:S02]  /*18930*/  LEA.HI.X.SX32 R32, R11, R23.reuse, 0x1, P4 ;  /* 0x000000170b207211 */ /* 0x081fe400020f0eff */
[----:B------:R-:W2:Y:S01]  /*18940*/  LDL.LU R11, [R1+0x104] ;  /* 0x00010400010b7983 */ /* 0x000ea20000300800 */
[----:B------:R-:W-:Y:S02]  /*18950*/  LEA.HI.X.SX32 R53, R58, R23, 0x1, P1 ;  /* 0x000000173a357211 */ /* 0x000fe400008f0eff */
[----:B---3--:R-:W-:-:S05]  /*18960*/  LEA R52, P3, R30, R37, 0x1 ;  /* 0x000000251e347211 */ /* 0x008fca00078608ff */
[----:B------:R-:W-:Y:S04]  /*18970*/  STL [R1+0x1aa8], R52 ;  /* 0x001aa83401007387 */ /* 0x000fe80000100800 */
[----:B------:R0:W-:Y:S04]  /*18980*/  STL [R1+0x1a74], R32 ;  /* 0x001a742001007387 */ /* 0x0001e80000100800 */
[----:B0-----:R-:W3:Y:S01]  /*18990*/  LDL.LU R32, [R1+0x100] ;  /* 0x0001000001207983 */ /* 0x001ee20000300800 */
        /* <DEDUP_REMOVED lines=13> */
[----:B0-----:R-:W-:-:S03]  /*18a70*/  LEA R52, P0, R51, R37, 0x1 ;  /* 0x0000002533347211 */ /* 0x001fc600078008ff */
[----:B-1----:R-:W3:Y:S04]  /*18a80*/  LDL.LU R31, [R1+0xf4] ;  /* 0x0000f400011f7983 */ /* 0x002ee80000300800 */
[----:B------:R-:W-:Y:S04]  /*18a90*/  STL [R1+0x1ac8], R52 ;  /* 0x001ac83401007387 */ /* 0x000fe80000100800 */
[----:B------:R0:W-:Y:S04]  /*18aa0*/  STL [R1+0x1a94], R53 ;  /* 0x001a943501007387 */ /* 0x0001e80000100800 */
[----:B------:R-:W3:Y:S01]  /*18ab0*/  LDL.LU R58, [R1+0xf0] ;  /* 0x0000f000013a7983 */ /* 0x000ee20000300800 */
[----:B0-----:R-:W-:-:S02]  /*18ac0*/  LEA.HI.X.SX32 R53, R59, R23, 0x1, P2 ;  /* 0x000000173b357211 */ /* 0x001fc400010f0eff */
[----:B------:R-:W-:-:S05]  /*18ad0*/  LEA R52, P1, R24, R37, 0x1 ;  /* 0x0000002518347211 */ /* 0x000fca00078208ff */
[----:B------:R0:W-:Y:S04]  /*18ae0*/  STL [R1+0x1ad0], R52 ;  /* 0x001ad03401007387 */ /* 0x0001e80000100800 */
[----:B------:R1:W-:Y:S04]  /*18af0*/  STL [R1+0x1a9c], R53 ;  /* 0x001a9c3501007387 */ /* 0x0003e80000100800 */
[----:B------:R-:W3:Y:S01]  /*18b00*/  LDL.LU R59, [R1+0xec] ;  /* 0x0000ec00013b7983 */ /* 0x000ee20000300800 */
[----:B0-----:R-:W-:Y:S02]  /*18b10*/  LEA R52, P2, R39, R37, 0x1 ;  /* 0x0000002527347211 */ /* 0x001fe400078408ff */
[----:B-1----:R-:W-:-:S03]  /*18b20*/  LEA.HI.X.SX32 R53, R30, R23, 0x1, P3 ;  /* 0x000000171e357211 */ /* 0x002fc600018f0eff */
[----:B------:R0:W-:Y:S04]  /*18b30*/  STL [R1+0x1ad8], R52 ;  /* 0x001ad83401007387 */ /* 0x0001e80000100800 */
[----:B------:R-:W3:Y:S04]  /*18b40*/  LDL.LU R30, [R1+0xe4] ;  /* 0x0000e400011e7983 */ /* 0x000ee80000300800 */
[----:B------:R1:W-:Y:S01]  /*18b50*/  STL [R1+0x1aa4], R53 ;  /* 0x001aa43501007387 */ /* 0x0003e20000100800 */
[----:B0-----:R-:W-:Y:S02]  /*18b60*/  LEA R52, P3, R14, R37, 0x1 ;  /* 0x000000250e347211 */ /* 0x001fe400078608ff */
[----:B-1----:R-:W-:-:S03]  /*18b70*/  LEA.HI.X.SX32 R53, R29, R23, 0x1, P4 ;  /* 0x000000171d357211 */ /* 0x002fc600020f0eff */
[----:B------:R0:W-:Y:S04]  /*18b80*/  STL [R1+0x1ae0], R52 ;  /* 0x001ae03401007387 */ /* 0x0001e80000100800 */
[----:B------:R-:W3:Y:S04]  /*18b90*/  LDL.LU R29, [R1+0xdc] ;  /* 0x0000dc00011d7983 */ /* 0x000ee80000300800 */
[----:B------:R1:W-:Y:S01]  /*18ba0*/  STL [R1+0x1aac], R53 ;  /* 0x001aac3501007387 */ /* 0x0003e20000100800 */
[----:B0-----:R-:W-:Y:S02]  /*18bb0*/  LEA R52, P4, R13, R37, 0x1 ;  /* 0x000000250d347211 */ /* 0x001fe400078808ff */
[----:B-1----:R-:W-:-:S03]  /*18bc0*/  LEA.HI.X.SX32 R53, R28, R23, 0x1, P5 ;  /* 0x000000171c357211 */ /* 0x002fc600028f0eff */
[----:B------:R-:W-:Y:S04]  /*18bd0*/  STL [R1+0x1ae8], R52 ;  /* 0x001ae83401007387 */ /* 0x000fe80000100800 */
[----:B------:R-:W3:Y:S04]  /*18be0*/  LDL.LU R28, [R1+0xd8] ;  /* 0x0000d800011c7983 */ /* 0x000ee80000300800 */
[----:B------:R0:W-:Y:S02]  /*18bf0*/  STL [R1+0x1ab4], R53 ;  /* 0x001ab43501007387 */ /* 0x0001e40000100800 */
[----:B0-----:R-:W-:-:S02]  /*18c00*/  LEA.HI.X.SX32 R53, R25, R23, 0x1, P6 ;  /* 0x0000001719357211 */ /* 0x001fc400030f0eff */
[----:B----4-:R-:W-:-:S05]  /*18c10*/  LEA R52, P5, R33, R37, 0x1 ;  /* 0x0000002521347211 */ /* 0x010fca00078a08ff */
[----:B------:R-:W-:Y:S04]  /*18c20*/  STL [R1+0x1af0], R52 ;  /* 0x001af03401007387 */ /* 0x000fe80000100800 */
[----:B------:R-:W4:Y:S04]  /*18c30*/  LDL.LU R25, [R1+0xd4] ;  /* 0x0000d40001197983 */ /* 0x000f280000300800 */
[----:B------:R0:W-:Y:S02]  /*18c40*/  STL [R1+0x1abc], R53 ;  /* 0x001abc3501007387 */ /* 0x0001e40000100800 */
[----:B0-----:R-:W-:-:S02]  /*18c50*/  LEA.HI.X.SX32 R53, R51, R23, 0x1, P0 ;  /* 0x0000001733357211 */ /* 0x001fc400000f0eff */
[----:B------:R-:W-:Y:S02]  /*18c60*/  LEA.HI.X.SX32 R51, R24, R23, 0x1, P1 ;  /* 0x0000001718337211 */ /* 0x000fe400008f0eff */
[----:B--2---:R-:W-:-:S05]  /*18c70*/  LEA R52, P6, R12, R37, 0x1 ;  /* 0x000000250c347211 */ /* 0x004fca00078c08ff */
[----:B------:R0:W-:Y:S04]  /*18c80*/  STL [R1+0x1af8], R52 ;  /* 0x001af83401007387 */ /* 0x0001e80000100800 */
[----:B------:R-:W-:Y:S04]  /*18c90*/  STL [R1+0x1ac4], R53 ;  /* 0x001ac43501007387 */ /* 0x000fe80000100800 */
[----:B------:R-:W2:Y:S01]  /*18ca0*/  LDL.LU R24, [R1+0xcc] ;  /* 0x0000cc0001187983 */ /* 0x000ea20000300800 */
[----:B0-----:R-:W-:-:S05]  /*18cb0*/  LEA R52, P0, R11, R37, 0x1 ;  /* 0x000000250b347211 */ /* 0x001fca00078008ff */
[----:B------:R0:W-:Y:S04]  /*18cc0*/  STL [R1+0x1b00], R52 ;  /* 0x001b003401007387 */ /* 0x0001e80000100800 */
[----:B------:R1:W-:Y:S04]  /*18cd0*/  STL [R1+0x1acc], R51 ;  /* 0x001acc3301007387 */ /* 0x0003e80000100800 */
[----:B0-----:R-:W2:Y:S01]  /*18ce0*/  LDL.LU R52, [R1+0xc8] ;  /* 0x0000c80001347983 */ /* 0x001ea20000300800 */
[-C--:B-1----:R-:W-:Y:S02]  /*18cf0*/  LEA.HI.X.SX32 R51, R39, R23.reuse, 0x1, P2 ;  /* 0x0000001727337211 */ /* 0x082fe400010f0eff */
[----:B------:R-:W-:-:S02]  /*18d00*/  LEA.HI.X.SX32 R33, R33, R23, 0x1, P5 ;  /* 0x0000001721217211 */ /* 0x000fc400028f0eff */
[----:B---3--:R-:W-:-:S05]  /*18d10*/  LEA R53, P1, R32, R37, 0x1 ;  /* 0x0000002520357211 */ /* 0x008fca00078208ff */
        /* <DEDUP_REMOVED lines=12> */
[----:B0-----:R-:W-:-:S03]  /*18de0*/  LEA R39, P4, R31, R37, 0x1 ;  /* 0x000000251f277211 */ /* 0x001fc600078808ff */
[----:B-1----:R-:W3:Y:S04]  /*18df0*/  LDL.LU R51, [R1+0xbc] ;  /* 0x0000bc0001337983 */ /* 0x002ee80000300800 */
[----:B------:R0:W-:Y:S01]  /*18e00*/  STL [R1+0x1b20], R39 ;  /* 0x001b202701007387 */ /* 0x0001e20000100800 */
[----:B------:R-:W-:-:S03]  /*18e10*/  LEA R53, P5, R58, R37, 0x1 ;  /* 0x000000253a357211 */ /* 0x000fc600078a08ff */
[----:B------:R1:W-:Y:S01]  /*18e20*/  STL [R1+0x1aec], R33 ;  /* 0x001aec2101007387 */ /* 0x0003e20000100800 */
[----:B0-----:R-:W-:-:S03]  /*18e30*/  LEA.HI.X.SX32 R39, R12, R23, 0x1, P6 ;  /* 0x000000170c277211 */ /* 0x001fc600030f0eff */
[----:B------:R-:W-:Y:S04]  /*18e40*/  STL [R1+0x1b28], R53 ;  /* 0x001b283501007387 */ /* 0x000fe80000100800 */
[----:B------:R-:W3:Y:S04]  /*18e50*/  LDL.LU R12, [R1+0xb8] ;  /* 0x0000b800010c7983 */ /* 0x000ee80000300800 */
[----:B------:R0:W-:Y:S01]  /*18e60*/  STL [R1+0x1af4], R39 ;  /* 0x001af42701007387 */ /* 0x0001e20000100800 */
[----:B-1----:R-:W-:Y:S02]  /*18e70*/  LEA R33, P6, R59, R37, 0x1 ;  /* 0x000000253b217211 */ /* 0x002fe400078c08ff */
[----:B0-----:R-:W-:-:S03]  /*18e80*/  LEA.HI.X.SX32 R39, R11, R23, 0x1, P0 ;  /* 0x000000170b277211 */ /* 0x001fc600000f0eff */
[----:B------:R0:W-:Y:S04]  /*18e90*/  STL [R1+0x1b30], R33 ;  /* 0x001b302101007387 */ /* 0x0001e80000100800 */
[----:B------:R-:W3:Y:S01]  /*18ea0*/  LDL.LU R11, [R1+0xb4] ;  /* 0x0000b400010b7983 */ /* 0x000ee20000300800 */
[----:B0-----:R-:W-:-:S03]  /*18eb0*/  LEA R33, P0, R30, R37, 0x1 ;  /* 0x000000251e217211 */ /* 0x001fc600078008ff */
[----:B------:R0:W-:Y:S04]  /*18ec0*/  STL [R1+0x1afc], R39 ;  /* 0x001afc2701007387 */ /* 0x0001e80000100800 */
[----:B------:R1:W-:Y:S01]  /*18ed0*/  STL [R1+0x1b38], R33 ;  /* 0x001b382101007387 */ /* 0x0003e20000100800 */
[----:B------:R-:W-:-:S03]  /*18ee0*/  LEA.HI.X.SX32 R32, R32, R23, 0x1, P1 ;  /* 0x0000001720207211 */ /* 0x000fc600008f0eff */
[----:B0-----:R-:W3:Y:S04]  /*18ef0*/  LDL.LU R39, [R1+0xb0] ;  /* 0x0000b00001277983 */ /* 0x001ee80000300800 */
[----:B------:R0:W-:Y:S01]  /*18f00*/  STL [R1+0x1b04], R32 ;  /* 0x001b042001007387 */ /* 0x0001e20000100800 */
[----:B-1----:R-:W-:Y:S02]  /*18f10*/  LEA R33, P1, R29, R37, 0x1 ;  /* 0x000000251d217211 */ /* 0x002fe400078208ff */
[----:B0-----:R-:W-:-:S03]  /*18f20*/  LEA.HI.X.SX32 R32, R10, R23, 0x1, P2 ;  /* 0x000000170a207211 */ /* 0x001fc600010f0eff */
[----:B------:R0:W-:Y:S04]  /*18f30*/  STL [R1+0x1b40], R33 ;  /* 0x001b402101007387 */ /* 0x0001e80000100800 */
[----:B------:R-:W3:Y:S04]  /*18f40*/  LDL.LU R10, [R1+0xac] ;  /* 0x0000ac00010a7983 */ /* 0x000ee80000300800 */
[----:B------:R1:W-:Y:S01]  /*18f50*/  STL [R1+0x1b0c], R32 ;  /* 0x001b0c2001007387 */ /* 0x0003e20000100800 */
[----:B0-----:R-:W-:Y:S02]  /*18f60*/  LEA R33, P2, R28, R37, 0x1 ;  /* 0x000000251c217211 */ /* 0x001fe400078408ff */
[----:B-1----:R-:W-:-:S03]  /*18f70*/  LEA.HI.X.SX32 R32, R56, R23, 0x1, P3 ;  /* 0x0000001738207211 */ /* 0x002fc600018f0eff */
[----:B------:R4:W-:Y:S04]  /*18f80*/  STL [R1+0x1b48], R33 ;  /* 0x001b482101007387 */ /* 0x0009e80000100800 */
[----:B------:R-:W3:Y:S04]  /*18f90*/  LDL.LU R56, [R1+0xa4] ;  /* 0x0000a40001387983 */ /* 0x000ee80000300800 */
[----:B------:R-:W-:Y:S01]  /*18fa0*/  STL [R1+0x1b14], R32 ;  /* 0x001b142001007387 */ /* 0x000fe20000100800 */
[----:B----4-:R-:W-:-:S05]  /*18fb0*/  LEA R33, P3, R25, R37, 0x1 ;  /* 0x0000002519217211 */ /* 0x010fca00078608ff */
[----:B------:R0:W-:Y:S04]  /*18fc0*/  STL [R1+0x1b50], R33 ;  /* 0x001b502101007387 */ /* 0x0001e80000100800 */
[----:B0-----:R-:W4:Y:S01]  /*18fd0*/  LDL.LU R33, [R1+0x9c] ;  /* 0x00009c0001217983 */ /* 0x001f220000300800 */
[----:B------:R-:W-:-:S05]  /*18fe0*/  LEA.HI.X.SX32 R32, R31, R23, 0x1, P4 ;  /* 0x000000171f207211 */ /* 0x000fca00020f0eff */
[----:B------:R0:W-:Y:S02]  /*18ff0*/  STL [R1+0x1b1c], R32 ;  /* 0x001b1c2001007387 */ /* 0x0001e40000100800 */
[----:B0-----:R-:W-:Y:S02]  /*19000*/  LEA.HI.X.SX32 R32, R58, R23, 0x1, P5 ;  /* 0x000000173a207211 */ /* 0x001fe400028f0eff */
[----:B------:R-:W4:Y:S01]  /*19010*/  LDL.LU R58, [R1+0x94] ;  /* 0x00009400013a7983 */ /* 0x000f220000300800 */
[----:B--2---:R-:W-:-:S05]  /*19020*/  LEA R31, P4, R24, R37, 0x1 ;  /* 0x00000025181f7211 */ /* 0x004fca00078808ff */
[----:B------:R-:W-:Y:S04]  /*19030*/  STL [R1+0x1b58], R31 ;  /* 0x001b581f01007387 */ /* 0x000fe80000100800 */
[----:B------:R0:W-:Y:S01]  /*19040*/  STL [R1+0x1b24], R32 ;  /* 0x001b242001007387 */ /* 0x0001e20000100800 */
[-C--:B------:R-:W-:Y:S02]  /*19050*/  LEA.HI.X.SX32 R53, R30, R23.reuse, 0x1, P0 ;  /* 0x000000171e357211 */ /* 0x080fe400000f0eff */
[----:B0-----:R-:W-:Y:S02]  /*19060*/  LEA.HI.X.SX32 R32, R59, R23, 0x1, P6 ;  /* 0x000000173b207211 */ /* 0x001fe400030f0eff */
[----:B------:R-:W2:Y:S01]  /*19070*/  LDL.LU R59, [R1+0x8c] ;  /* 0x00008c00013b7983 */ /* 0x000ea20000300800 */
[----:B------:R-:W-:-:S05]  /*19080*/  LEA R31, P5, R52, R37, 0x1 ;  /* 0x00000025341f7211 */ /* 0x000fca00078a08ff */
[----:B------:R-:W-:Y:S04]  /*19090*/  STL [R1+0x1b60], R31 ;  /* 0x001b601f01007387 */ /* 0x000fe80000100800 */
[----:B------:R0:W-:Y:S04]  /*190a0*/  STL [R1+0x1b2c], R32 ;  /* 0x001b2c2001007387 */ /* 0x0001e80000100800 */
[----:B0-----:R-:W2:Y:S01]  /*190b0*/  LDL.LU R32, [R1+0x88] ;  /* 0x0000880001207983 */ /* 0x001ea20000300800 */
[-C--:B------:R-:W-:Y:S02]  /*190c0*/  LEA.HI.X.SX32 R28, R28, R23.reuse, 0x1, P2 ;  /* 0x000000171c1c7211 */ /* 0x080fe400010f0eff */
[----:B------:R-:W-:-:S02]  /*190d0*/  LEA.HI.X.SX32 R25, R25, R23, 0x1, P3 ;  /* 0x0000001719197211 */ /* 0x000fc400018f0eff */
[----:B------:R-:W-:Y:S02]  /*190e0*/  LEA.HI.X.SX32 R24, R24, R23, 0x1, P4 ;  /* 0x0000001718187211 */ /* 0x000fe400020f0eff */
[----:B---3--:R-:W-:-:S05]  /*190f0*/  LEA R31, P6, R14, R37, 0x1 ;  /* 0x000000250e1f7211 */ /* 0x008fca00078c08ff */
[----:B------:R0:W-:Y:S04]  /*19100*/  STL [R1+0x1b68], R31 ;  /* 0x001b681f01007387 */ /* 0x0001e80000100800 */
[----:B0-----:R-:W3:Y:S04]  /*19110*/  LDL.LU R31, [R1+0x84] ;  /* 0x00008400011f7983 */ /* 0x001ee80000300800 */
[----:B------:R0:W-:Y:S01]  /*19120*/  STL [R1+0x1b34], R53 ;  /* 0x001b343501007387 */ /* 0x0001e20000100800 */
[----:B------:R-:W-:-:S05]  /*19130*/  LEA R30, P0, R13, R37, 0x1 ;  /* 0x000000250d1e7211 */ /* 0x000fca00078008ff */
[----:B------:R1:W-:Y:S01]  /*19140*/  STL [R1+0x1b70], R30 ;  /* 0x001b701e01007387 */ /* 0x0003e20000100800 */
[----:B0-----:R-:W-:-:S03]  /*19150*/  LEA.HI.X.SX32 R53, R29, R23, 0x1, P1 ;  /* 0x000000171d357211 */ /* 0x001fc600008f0eff */
[----:B-1----:R-:W3:Y:S01]  /*19160*/  LDL.LU R30, [R1+0x7c] ;  /* 0x00007c00011e7983 */ /* 0x002ee20000300800 */
[----:B------:R-:W-:-:S03]  /*19170*/  LEA R29, P1, R51, R37, 0x1 ;  /* 0x00000025331d7211 */ /* 0x000fc600078208ff */
[----:B------:R-:W-:Y:S04]  /*19180*/  STL [R1+0x1b3c], R53 ;  /* 0x001b3c3501007387 */ /* 0x000fe80000100800 */
[----:B------:R0:W-:Y:S04]  /*19190*/  STL [R1+0x1b78], R29 ;  /* 0x001b781d01007387 */ /* 0x0001e80000100800 */
[----:B0-----:R-:W3:Y:S01]  /*191a0*/  LDL.LU R29, [R1+0x74] ;  /* 0x00007400011d7983 */ /* 0x001ee20000300800 */
[----:B------:R-:W-:-:S03]  /*191b0*/  LEA R53, P2, R12, R37, 0x1 ;  /* 0x000000250c357211 */ /* 0x000fc600078408ff */
[----:B------:R0:W-:Y:S04]  /*191c0*/  STL [R1+0x1b44], R28 ;  /* 0x001b441c01007387 */ /* 0x0001e80000100800 */
[----:B0-----:R-:W3:Y:S04]  /*191d0*/  LDL.LU R28, [R1+0x70] ;  /* 0x00007000011c7983 */ /* 0x001ee80000300800 */
[----:B------:R0:W-:Y:S04]  /*191e0*/  STL [R1+0x1b80], R53 ;  /* 0x001b803501007387 */ /* 0x0001e80000100800 */
[----:B------:R1:W-:Y:S01]  /*191f0*/  STL [R1+0x1b4c], R25 ;  /* 0x001b4c1901007387 */ /* 0x0003e20000100800 */
[----:B0-----:R-:W-:-:S03]  /*19200*/  LEA R53, P3, R11, R37, 0x1 ;  /* 0x000000250b357211 */ /* 0x001fc600078608ff */
[----:B-1----:R-:W3:Y:S04]  /*19210*/  LDL.LU R25, [R1+0x6c] ;  /* 0x00006c0001197983 */ /* 0x002ee80000300800 */
[----:B------:R-:W-:Y:S04]  /*19220*/  STL [R1+0x1b88], R53 ;  /* 0x001b883501007387 */ /* 0x000fe80000100800 */
[----:B------:R0:W-:Y:S04]  /*19230*/  STL [R1+0x1b54], R24 ;  /* 0x001b541801007387 */ /* 0x0001e80000100800 */
[----:B0-----:R-:W3:Y:S01]  /*19240*/  LDL.LU R24, [R1+0x68] ;  /* 0x0000680001187983 */ /* 0x001ee20000300800 */
[----:B------:R-:W-:-:S02]  /*19250*/  LEA R53, P4, R39, R37, 0x1 ;  /* 0x0000002527357211 */ /* 0x000fc400078808ff */
[-C--:B------:R-:W-:Y:S02]  /*19260*/  LEA.HI.X.SX32 R54, R52, R23.reuse, 0x1, P5 ;  /* 0x0000001734367211 */ /* 0x080fe400028f0eff */
[----:B------:R-:W-:Y:S01]  /*19270*/  LEA.HI.X.SX32 R52, R14, R23, 0x1, P6 ;  /* 0x000000170e347211 */ /* 0x000fe200030f0eff */
[----:B------:R0:W-:Y:S04]  /*19280*/  STL [R1+0x1b90], R53 ;  /* 0x001b903501007387 */ /* 0x0001e80000100800 */
[----:B------:R-:W-:Y:S04]  /*19290*/  STL [R1+0x1b5c], R54 ;  /* 0x001b5c3601007387 */ /* 0x000fe80000100800 */
[----:B------:R-:W3:Y:S01]  /*192a0*/  LDL.LU R14, [R1+0x64] ;  /* 0x00006400010e7983 */ /* 0x000ee20000300800 */
[----:B0-----:R-:W-:-:S05]  /*192b0*/  LEA R53, P5, R10, R37, 0x1 ;  /* 0x000000250a357211 */ /* 0x001fca00078a08ff */
[----:B------:R0:W-:Y:S04]  /*192c0*/  STL [R1+0x1b98], R53 ;  /* 0x001b983501007387 */ /* 0x0001e80000100800 */
[----:B------:R-:W-:Y:S01]  /*192d0*/  STL [R1+0x1b64], R52 ;  /* 0x001b643401007387 */ /* 0x000fe20000100800 */
[----:B0-----:R-:W-:Y:S02]  /*192e0*/  LEA.HI.X.SX32 R53, R13, R23, 0x1, P0 ;  /* 0x000000170d357211 */ /* 0x001fe400000f0eff */
[----:B------:R-:W-:-:S05]  /*192f0*/  LEA R54, P6, R56, R37, 0x1 ;  /* 0x0000002538367211 */ /* 0x000fca00078c08ff */
[----:B------:R-:W-:Y:S04]  /*19300*/  STL [R1+0x1ba0], R54 ;  /* 0x001ba03601007387 */ /* 0x000fe80000100800 */
[----:B------:R-:W3:Y:S04]  /*19310*/  LDL.LU R13, [R1+0x60] ;  /* 0x00006000010d7983 */ /* 0x000ee80000300800 */
[----:B------:R0:W-:Y:S02]  /*19320*/  STL [R1+0x1b6c], R53 ;  /* 0x001b6c3501007387 */ /* 0x0001e40000100800 */
[----:B0-----:R-:W-:-:S02]  /*19330*/  LEA.HI.X.SX32 R53, R51, R23, 0x1, P1 ;  /* 0x0000001733357211 */ /* 0x001fc400008f0eff */
[----:B------:R-:W-:Y:S02]  /*19340*/  LEA.HI.X.SX32 R51, R12, R23, 0x1, P2 ;  /* 0x000000170c337211 */ /* 0x000fe400010f0eff */
[----:B----4-:R-:W-:-:S05]  /*19350*/  LEA R52, P0, R33, R37, 0x1 ;  /* 0x0000002521347211 */ /* 0x010fca00078008ff */
[----:B------:R0:W-:Y:S04]  /*19360*/  STL [R1+0x1ba8], R52 ;  /* 0x001ba83401007387 */ /* 0x0001e80000100800 */
[----:B------:R-:W-:Y:S04]  /*19370*/  STL [R1+0x1b74], R53 ;  /* 0x001b743501007387 */ /* 0x000fe80000100800 */
[----:B------:R-:W4:Y:S01]  /*19380*/  LDL.LU R12, [R1+0x5c] ;  /* 0x00005c00010c7983 */ /* 0x000f220000300800 */
[----:B0-----:R-:W-:-:S05]  /*19390*/  LEA R52, P1, R58, R37, 0x1 ;  /* 0x000000253a347211 */ /* 0x001fca00078208ff */
[----:B------:R0:W-:Y:S04]  /*193a0*/  STL [R1+0x1bb0], R52 ;  /* 0x001bb03401007387 */ /* 0x0001e80000100800 */
[----:B------:R1:W-:Y:S01]  /*193b0*/  STL [R1+0x1b7c], R51 ;  /* 0x001b7c3301007387 */ /* 0x0003e20000100800 */
[----:B0-----:R-:W-:Y:S02]  /*193c0*/  LEA.HI.X.SX32 R52, R11, R23, 0x1, P3 ;  /* 0x000000170b347211 */ /* 0x001fe400018f0eff */
[----:B--2---:R-:W-:-:S05]  /*193d0*/  LEA R53, P2, R59, R37, 0x1 ;  /* 0x000000253b357211 */ /* 0x004fca00078408ff */
[----:B------:R-:W-:Y:S04]  /*193e0*/  STL [R1+0x1bb8], R53 ;  /* 0x001bb83501007387 */ /* 0x000fe80000100800 */
[----:B------:R-:W2:Y:S04]  /*193f0*/  LDL.LU R11, [R1+0x58] ;  /* 0x00005800010b7983 */ /* 0x000ea80000300800 */
[----:B------:R0:W-:Y:S01]  /*19400*/  STL [R1+0x1b84], R52 ;  /* 0x001b843401007387 */ /* 0x0001e20000100800 */
[----:B-1----:R-:W-:Y:S02]  /*19410*/  LEA R51, P3, R32, R37, 0x1 ;  /* 0x0000002520337211 */ /* 0x002fe400078608ff */
[----:B0-----:R-:W-:-:S03]  /*19420*/  LEA.HI.X.SX32 R52, R39, R23, 0x1, P4 ;  /* 0x0000001727347211 */ /* 0x001fc600020f0eff */
[----:B------:R3:W-:Y:S01]  /*19430*/  STL [R1+0x1bc0], R51 ;  /* 0x001bc03301007387 */ /* 0x0007e20000100800 */
[----:B------:R-:W-:-:S03]  /*19440*/  LEA.HI.X.SX32 R39, R10, R23, 0x1, P5 ;  /* 0x000000170a277211 */ /* 0x000fc600028f0eff */
[----:B------:R-:W-:Y:S04]  /*19450*/  STL [R1+0x1b8c], R52 ;  /* 0x001b8c3401007387 */ /* 0x000fe80000100800 */
[----:B------:R-:W2:Y:S01]  /*19460*/  LDL.LU R10, [R1+0x54] ;  /* 0x00005400010a7983 */ /* 0x000ea20000300800 */
[----:B---3--:R-:W-:-:S05]  /*19470*/  LEA R51, P4, R31, R37, 0x1 ;  /* 0x000000251f337211 */ /* 0x008fca00078808ff */
[----:B------:R0:W-:Y:S04]  /*19480*/  STL [R1+0x1bc8], R51 ;  /* 0x001bc83301007387 */ /* 0x0001e80000100800 */
[----:B------:R1:W-:Y:S01]  /*19490*/  STL [R1+0x1b94], R39 ;  /* 0x001b942701007387 */ /* 0x0003e20000100800 */
[----:B0-----:R-:W-:Y:S02]  /*194a0*/  LEA.HI.X.SX32 R51, R56, R23, 0x1, P6 ;  /* 0x0000001738337211 */ /* 0x001fe400030f0eff */
[----:B------:R-:W-:-:S05]  /*194b0*/  LEA R52, P5, R30, R37, 0x1 ;  /* 0x000000251e347211 */ /* 0x000fca00078a08ff */
[----:B------:R-:W-:Y:S04]  /*194c0*/  STL [R1+0x1bd0], R52 ;  /* 0x001bd03401007387 */ /* 0x000fe80000100800 */
[----:B------:R-:W3:Y:S04]  /*194d0*/  LDL.LU R56, [R1+0x4c] ;  /* 0x00004c0001387983 */ /* 0x000ee80000300800 */
[----:B------:R0:W-:Y:S01]  /*194e0*/  STL [R1+0x1b9c], R51 ;  /* 0x001b9c3301007387 */ /* 0x0001e20000100800 */
[----:B-1----:R-:W-:Y:S02]  /*194f0*/  LEA R39, P6, R29, R37, 0x1 ;  /* 0x000000251d277211 */ /* 0x002fe400078c08ff */
[----:B0-----:R-:W-:-:S02]  /*19500*/  LEA.HI.X.SX32 R51, R33, R23, 0x1, P0 ;  /* 0x0000001721337211 */ /* 0x001fc400000f0eff */
[----:B------:R-:W-:Y:S01]  /*19510*/  LEA.HI.X.SX32 R33, R58, R23, 0x1, P1 ;  /* 0x000000173a217211 */ /* 0x000fe200008f0eff */
[----:B------:R0:W-:Y:S04]  /*19520*/  STL [R1+0x1bd8], R39 ;  /* 0x001bd82701007387 */ /* 0x0001e80000100800 */
[----:B------:R1:W-:Y:S04]  /*19530*/  STL [R1+0x1ba4], R51 ;  /* 0x001ba43301007387 */ /* 0x0003e80000100800 */
[----:B------:R-:W3:Y:S01]  /*19540*/  LDL.LU R58, [R1+0x48] ;  /* 0x00004800013a7983 */ /* 0x000ee20000300800 */
[----:B0-----:R-:W-:-:S05]  /*19550*/  LEA R39, P0, R28, R37, 0x1 ;  /* 0x000000251c277211 */ /* 0x001fca00078008ff */
[----:B------:R-:W-:Y:S04]  /*19560*/  STL [R1+0x1be0], R39 ;  /* 0x001be02701007387 */ /* 0x000fe80000100800 */
[----:B------:R0:W-:Y:S01]  /*19570*/  STL [R1+0x1bac], R33 ;  /* 0x001bac2101007387 */ /* 0x0001e20000100800 */
[----:B-1----:R-:W-:Y:S02]  /*19580*/  LEA R51, P1, R25, R37, 0x1 ;  /* 0x0000002519337211 */ /* 0x002fe400078208ff */
[----:B0-----:R-:W-:-:S03]  /*19590*/  LEA.HI.X.SX32 R33, R59, R23, 0x1, P2 ;  /* 0x000000173b217211 */ /* 0x001fc600010f0eff */
[----:B------:R-:W-:Y:S04]  /*195a0*/  STL [R1+0x1be8], R51 ;  /* 0x001be83301007387 */ /* 0x000fe80000100800 */
[----:B------:R-:W3:Y:S04]  /*195b0*/  LDL.LU R59, [R1+0x44] ;  /* 0x00004400013b7983 */ /* 0x000ee80000300800 */
[----:B------:R0:W-:Y:S01]  /*195c0*/  STL [R1+0x1bb4], R33 ;  /* 0x001bb42101007387 */ /* 0x0001e20000100800 */
[----:B------:R-:W-:-:S05]  /*195d0*/  LEA R39, P2, R24, R37, 0x1 ;  /* 0x0000002518277211 */ /* 0x000fca00078408ff */
[----:B------:R-:W-:Y:S01]  /*195e0*/  STL [R1+0x1bf0], R39 ;  /* 0x001bf02701007387 */ /* 0x000fe20000100800 */
[----:B0-----:R-:W-:-:S03]  /*195f0*/  LEA.HI.X.SX32 R33, R32, R23, 0x1, P3 ;  /* 0x0000001720217211 */ /* 0x001fc600018f0eff */
[----:B------:R-:W3:Y:S04]  /*19600*/  LDL.LU R57, [R1+0x40] ;  /* 0x0000400001397983 */ /* 0x000ee80000300800 */
[----:B------:R-:W-:Y:S01]  /*19610*/  STL [R1+0x1bbc], R33 ;  /* 0x001bbc2101007387 */ /* 0x000fe20000100800 */
[----:B------:R-:W-:-:S03]  /*19620*/  LEA R32, P3, R14, R37, 0x1 ;  /* 0x000000250e207211 */ /* 0x000fc600078608ff */
[----:B------:R-:W3:Y:S01]  /*19630*/  LDL.LU R55, [R1+0x3c] ;  /* 0x00003c0001377983 */ /* 0x000ee20000300800 */
[----:B------:R-:W-:-:S03]  /*19640*/  LEA.HI.X.SX32 R31, R31, R23, 0x1, P4 ;  /* 0x000000171f1f7211 */ /* 0x000fc600020f0eff */
[----:B------:R-:W-:Y:S04]  /*19650*/  STL [R1+0x1bf8], R32 ;  /* 0x001bf82001007387 */ /* 0x000fe80000100800 */
[----:B------:R-:W3:Y:S04]  /*19660*/  LDL.LU R54, [R1+0x38] ;  /* 0x0000380001367983 */ /* 0x000ee80000300800 */
[----:B------:R0:W-:Y:S04]  /*19670*/  STL [R1+0x1bc4], R31 ;  /* 0x001bc41f01007387 */ /* 0x0001e80000100800 */
[----:B------:R-:W3:Y:S01]  /*19680*/  LDL.LU R53, [R1+0x34] ;  /* 0x0000340001357983 */ /* 0x000ee20000300800 */
[----:B0-----:R-:W-:-:S02]  /*19690*/  LEA.HI.X.SX32 R31, R30, R23, 0x1, P5 ;  /* 0x000000171e1f7211 */ /* 0x001fc400028f0eff */
[----:B------:R-:W-:-:S05]  /*196a0*/  LEA R32, P4, R13, R37, 0x1 ;  /* 0x000000250d207211 */ /* 0x000fca00078808ff */
[----:B------:R-:W-:Y:S04]  /*196b0*/  STL [R1+0x1c00], R32 ;  /* 0x001c002001007387 */ /* 0x000fe80000100800 */
[----:B------:R-:W3:Y:S04]  /*196c0*/  LDL.LU R52, [R1+0x30] ;  /* 0x0000300001347983 */ /* 0x000ee80000300800 */
[----:B------:R-:W-:Y:S04]  /*196d0*/  STL [R1+0x1bcc], R31 ;  /* 0x001bcc1f01007387 */ /* 0x000fe80000100800 */
[----:B------:R-:W3:Y:S01]  /*196e0*/  LDL.LU R51, [R1+0x2c] ;  /* 0x00002c0001337983 */ /* 0x000ee20000300800 */
[----:B----4-:R-:W-:-:S05]  /*196f0*/  LEA R30, P5, R12, R37, 0x1 ;  /* 0x000000250c1e7211 */ /* 0x010fca00078a08ff */
[----:B------:R-:W-:Y:S04]  /*19700*/  STL [R1+0x1c08], R30 ;  /* 0x001c081e01007387 */ /* 0x000fe80000100800 */
[----:B------:R-:W4:Y:S01]  /*19710*/  LDL.LU R39, [R1+0x20] ;  /* 0x0000200001277983 */ /* 0x000f220000300800 */
[----:B------:R-:W-:-:S05]  /*19720*/  LEA.HI.X.SX32 R29, R29, R23, 0x1, P6 ;  /* 0x000000171d1d7211 */ /* 0x000fca00030f0eff */
[----:B------:R0:W-:Y:S01]  /*19730*/  STL [R1+0x1bd4], R29 ;  /* 0x001bd41d01007387 */ /* 0x0001e20000100800 */
[----:B------:R-:W-:-:S03]  /*19740*/  LEA.HI.X.SX32 R25, R25, R23, 0x1, P1 ;  /* 0x0000001719197211 */ /* 0x000fc600008f0eff */
[----:B------:R-:W4:Y:S01]  /*19750*/  LDL.LU R33, [R1+0x1c] ;  /* 0x00001c0001217983 */ /* 0x000f220000300800 */
[----:B0-----:R-:W-:Y:S02]  /*19760*/  LEA.HI.X.SX32 R29, R28, R23, 0x1, P0 ;  /* 0x000000171c1d7211 */ /* 0x001fe400000f0eff */
[----:B--2---:R-:W-:-:S05]  /*19770*/  LEA R30, P6, R11, R37, 0x1 ;  /* 0x000000250b1e7211 */ /* 0x004fca00078c08ff */
[----:B------:R0:W-:Y:S04]  /*19780*/  STL [R1+0x1c10], R30 ;  /* 0x001c101e01007387 */ /* 0x0001e80000100800 */
[----:B------:R-:W2:Y:S04]  /*19790*/  LDL.LU R32, [R1+0x18] ;  /* 0x0000180001207983 */ /* 0x000ea80000300800 */
[----:B------:R1:W-:Y:S04]  /*197a0*/  STL [R1+0x1bdc], R29 ;  /* 0x001bdc1d01007387 */ /* 0x0003e80000100800 */
[----:B------:R-:W2:Y:S01]  /*197b0*/  LDL.LU R31, [R1+0x14] ;  /* 0x00001400011f7983 */ /* 0x000ea20000300800 */
[----:B------:R-:W-:-:S05]  /*197c0*/  LEA R28, P0, R10, R37, 0x1 ;  /* 0x000000250a1c7211 */ /* 0x000fca00078008ff */
[----:B------:R-:W-:Y:S04]  /*197d0*/  STL [R1+0x1c18], R28 ;  /* 0x001c181c01007387 */ /* 0x000fe80000100800 */
[----:B0-----:R-:W2:Y:S04]  /*197e0*/  LDL.LU R30, [R1+0x10] ;  /* 0x00001000011e7983 */ /* 0x001ea80000300800 */
[----:B------:R0:W-:Y:S01]  /*197f0*/  STL [R1+0x1be4], R25 ;  /* 0x001be41901007387 */ /* 0x0001e20000100800 */
[----:B------:R-:W-:-:S03]  /*19800*/  LEA.HI.X.SX32 R14, R14, R23, 0x1, P3 ;  /* 0x000000170e0e7211 */ /* 0x000fc600018f0eff */
[----:B-1----:R-:W2:Y:S01]  /*19810*/  LDL.LU R29, [R1+0xc] ;  /* 0x00000c00011d7983 */ /* 0x002ea20000300800 */
[-C--:B0-----:R-:W-:Y:S02]  /*19820*/  LEA.HI.X.SX32 R25, R24, R23.reuse, 0x1, P2 ;  /* 0x0000001718197211 */ /* 0x081fe400010f0eff */
[-C--:B------:R-:W-:Y:S02]  /*19830*/  LEA.HI.X.SX32 R13, R13, R23.reuse, 0x1, P4 ;  /* 0x000000170d0d7211 */ /* 0x080fe400020f0eff */
[-C--:B------:R-:W-:Y:S02]  /*19840*/  LEA.HI.X.SX32 R12, R12, R23.reuse, 0x1, P5 ;  /* 0x000000170c0c7211 */ /* 0x080fe400028f0eff */
[----:B------:R-:W-:Y:S02]  /*19850*/  LEA.HI.X.SX32 R11, R11, R23, 0x1, P6 ;  /* 0x000000170b0b7211 */ /* 0x000fe400030f0eff */
[----:B---3--:R-:W-:-:S05]  /*19860*/  LEA R28, P1, R56, R37, 0x1 ;  /* 0x00000025381c7211 */ /* 0x008fca00078208ff */
[----:B------:R0:W-:Y:S04]  /*19870*/  STL [R1+0x1c20], R28 ;  /* 0x001c201c01007387 */ /* 0x0001e80000100800 */
[----:B0-----:R-:W3:Y:S04]  /*19880*/  LDL.LU R28, [R1+0x8] ;  /* 0x00000800011c7983 */ /* 0x001ee80000300800 */
[----:B------:R0:W-:Y:S01]  /*19890*/  STL [R1+0x1bec], R25 ;  /* 0x001bec1901007387 */ /* 0x0001e20000100800 */
[----:B------:R-:W-:-:S03]  /*198a0*/  LEA R24, P2, R58, R37, 0x1 ;  /* 0x000000253a187211 */ /* 0x000fc600078408ff */
[----:B0-----:R-:W3:Y:S04]  /*198b0*/  LDL.LU R25, [R1+0x4] ;  /* 0x0000040001197983 */ /* 0x001ee80000300800 */
[----:B------:R0:W-:Y:S04]  /*198c0*/  STL [R1+0x1c28], R24 ;  /* 0x001c281801007387 */ /* 0x0001e80000100800 */
[----:B0-----:R-:W3:Y:S04]  /*198d0*/  LDL.LU R24, [R1] ;  /* 0x0000000001187983 */ /* 0x001ee80000300800 */
[----:B------:R0:W-:Y:S02]  /*198e0*/  STL [R1+0x1bf4], R14 ;  /* 0x001bf40e01007387 */ /* 0x0001e40000100800 */
[----:B0-----:R-:W-:-:S05]  /*198f0*/  LEA R14, P3, R59, R37, 0x1 ;  /* 0x000000253b0e7211 */ /* 0x001fca00078608ff */
[----:B------:R0:W-:Y:S04]  /*19900*/  STL [R1+0x1c30], R14 ;  /* 0x001c300e01007387 */ /* 0x0001e80000100800 */
[----:B0-----:R-:W3:Y:S04]  /*19910*/  LDL.LU R14, [R1+0x1e94] ;  /* 0x001e9400010e7983 */ /* 0x001ee80000300800 */
[----:B------:R0:W-:Y:S02]  /*19920*/  STL [R1+0x1bfc], R13 ;  /* 0x001bfc0d01007387 */ /* 0x0001e40000100800 */
[----:B0-----:R-:W-:-:S05]  /*19930*/  LEA R13, P4, R57, R37, 0x1 ;  /* 0x00000025390d7211 */ /* 0x001fca00078808ff */
[----:B------:R0:W-:Y:S04]  /*19940*/  STL [R1+0x1c38], R13 ;  /* 0x001c380d01007387 */ /* 0x0001e80000100800 */
[----:B0-----:R-:W3:Y:S04]  /*19950*/  LDL.LU R13, [R1+0x1e90] ;  /* 0x001e9000010d7983 */ /* 0x001ee80000300800 */
[----:B------:R0:W-:Y:S02]  /*19960*/  STL [R1+0x1c04], R12 ;  /* 0x001c040c01007387 */ /* 0x0001e40000100800 */
[----:B0-----:R-:W-:-:S05]  /*19970*/  LEA R12, P5, R55, R37, 0x1 ;  /* 0x00000025370c7211 */ /* 0x001fca00078a08ff */
[----:B------:R0:W-:Y:S01]  /*19980*/  STL [R1+0x1c40], R12 ;  /* 0x001c400c01007387 */ /* 0x0001e20000100800 */
[----:B------:R-:W-:-:S03]  /*19990*/  LEA.HI.X.SX32 R10, R10, R23, 0x1, P0 ;  /* 0x000000170a0a7211 */ /* 0x000fc600000f0eff */
        /* <DEDUP_REMOVED lines=18> */
[----:B------:R0:W-:Y:S04]  /*19ac0*/  STL [R1+0x1c60], R58 ;  /* 0x001c603a01007387 */ /* 0x0001e80000100800 */
[----:B0-----:R-:W3:Y:S04]  /*19ad0*/  LDL.LU R58, [R1+0x1e7c] ;  /* 0x001e7c00013a7983 */ /* 0x001ee80000300800 */
[----:B------:R4:W-:Y:S02]  /*19ae0*/  STL [R1+0x1c2c], R59 ;  /* 0x001c2c3b01007387 */ /* 0x0009e40000100800 */
[----:B----4-:R-:W-:-:S05]  /*19af0*/  LEA R59, P3, R39, R37, 0x1 ;  /* 0x00000025273b7211 */ /* 0x010fca00078608ff */
[----:B------:R0:W-:Y:S04]  /*19b00*/  STL [R1+0x1c68], R59 ;  /* 0x001c683b01007387 */ /* 0x0001e80000100800 */
[----:B0-----:R-:W4:Y:S01]  /*19b10*/  LDL.LU R59, [R1+0x1e78] ;  /* 0x001e7800013b7983 */ /* 0x001f220000300800 */
[-C--:B------:R-:W-:Y:S02]  /*19b20*/  LEA.HI.X.SX32 R57, R57, R23.reuse, 0x1, P4 ;  /* 0x0000001739397211 */ /* 0x080fe400020f0eff */
[----:B------:R-:W-:-:S03]  /*19b30*/  LEA.HI.X.SX32 R55, R55, R23, 0x1, P5 ;  /* 0x0000001737377211 */ /* 0x000fc600028f0eff */
[----:B------:R0:W-:Y:S02]  /*19b40*/  STL [R1+0x1c34], R57 ;  /* 0x001c343901007387 */ /* 0x0001e40000100800 */
[----:B0-----:R-:W-:-:S05]  /*19b50*/  LEA R57, P4, R33, R37, 0x1 ;  /* 0x0000002521397211 */ /* 0x001fca00078808ff */
[----:B------:R2:W-:Y:S04]  /*19b60*/  STL [R1+0x1c70], R57 ;  /* 0x001c703901007387 */ /* 0x0005e80000100800 */
[----:B------:R0:W-:Y:S01]  /*19b70*/  STL [R1+0x1c3c], R55 ;  /* 0x001c3c3701007387 */ /* 0x0001e20000100800 */
[----:B--2---:R-:W-:Y:S02]  /*19b80*/  LEA R57, P5, R32, R37, 0x1 ;  /* 0x0000002520397211 */ /* 0x004fe400078a08ff */
[----:B0-----:R-:W-:-:S03]  /*19b90*/  LEA.HI.X.SX32 R55, R54, R23, 0x1, P6 ;  /* 0x0000001736377211 */ /* 0x001fc600030f0eff */
[----:B------:R0:W-:Y:S01]  /*19ba0*/  STL [R1+0x1c78], R57 ;  /* 0x001c783901007387 */ /* 0x0001e20000100800 */
[----:B------:R-:W-:-:S03]  /*19bb0*/  LEA.HI.X.SX32 R54, R53, R23, 0x1, P0 ;  /* 0x0000001735367211 */ /* 0x000fc600000f0eff */
[----:B------:R1:W-:Y:S01]  /*19bc0*/  STL [R1+0x1c44], R55 ;  /* 0x001c443701007387 */ /* 0x0003e20000100800 */
[----:B------:R-:W-:Y:S02]  /*19bd0*/  LEA.HI.X.SX32 R53, R52, R23, 0x1, P1 ;  /* 0x0000001734357211 */ /* 0x000fe400008f0eff */
[-C--:B0-----:R-:W-:Y:S02]  /*19be0*/  LEA R57, P6, R31, R37.reuse, 0x1 ;  /* 0x000000251f397211 */ /* 0x081fe400078c08ff */
[----:B-1----:R-:W-:-:S03]  /*19bf0*/  LEA R55, P0, R30, R37, 0x1 ;  /* 0x000000251e377211 */ /* 0x002fc600078008ff */
[----:B------:R-:W-:Y:S01]  /*19c00*/  STL [R1+0x1c80], R57 ;  /* 0x001c803901007387 */ /* 0x000fe20000100800 */
[----:B------:R-:W-:-:S03]  /*19c10*/  LEA.HI.X.SX32 R52, R51, R23, 0x1, P2 ;  /* 0x0000001733347211 */ /* 0x000fc600010f0eff */
[----:B------:R0:W-:Y:S01]  /*19c20*/  STL [R1+0x1c4c], R54 ;  /* 0x001c4c3601007387 */ /* 0x0001e20000100800 */
[----:B------:R-:W-:-:S03]  /*19c30*/  LEA.HI.X.SX32 R51, R39, R23, 0x1, P3 ;  /* 0x0000001727337211 */ /* 0x000fc600018f0eff */
[----:B------:R-:W-:Y:S04]  /*19c40*/  STL [R1+0x1c88], R55 ;  /* 0x001c883701007387 */ /* 0x000fe80000100800 */
[----:B------:R3:W-:Y:S01]  /*19c50*/  STL [R1+0x1c54], R53 ;  /* 0x001c543501007387 */ /* 0x0007e20000100800 */
[----:B0-----:R-:W-:Y:S02]  /*19c60*/  LEA R54, P1, R29, R37, 0x1 ;  /* 0x000000251d367211 */ /* 0x001fe400078208ff */
[----:B------:R-:W-:-:S03]  /*19c70*/  LEA.HI.X.SX32 R39, R33, R23, 0x1, P4 ;  /* 0x0000001721277211 */ /* 0x000fc600020f0eff */
[----:B------:R-:W-:Y:S01]  /*19c80*/  STL [R1+0x1c90], R54 ;  /* 0x001c903601007387 */ /* 0x000fe20000100800 */
[----:B---3--:R-:W-:-:S03]  /*19c90*/  LEA R53, P2, R28, R37, 0x1 ;  /* 0x000000251c357211 */ /* 0x008fc600078408ff */
[----:B------:R0:W-:Y:S01]  /*19ca0*/  STL [R1+0x1c5c], R52 ;  /* 0x001c5c3401007387 */ /* 0x0001e20000100800 */
[----:B------:R-:W-:-:S03]  /*19cb0*/  LEA.HI.X.SX32 R33, R32, R23, 0x1, P5 ;  /* 0x0000001720217211 */ /* 0x000fc600028f0eff */
[----:B------:R-:W-:Y:S04]  /*19cc0*/  STL [R1+0x1c98], R53 ;  /* 0x001c983501007387 */ /* 0x000fe80000100800 */
[----:B------:R1:W-:Y:S01]  /*19cd0*/  STL [R1+0x1c64], R51 ;  /* 0x001c643301007387 */ /* 0x0003e20000100800 */
[----:B0-----:R-:W-:Y:S02]  /*19ce0*/  LEA R52, P3, R25, R37, 0x1 ;  /* 0x0000002519347211 */ /* 0x001fe400078608ff */
[----:B------:R-:W-:-:S03]  /*19cf0*/  LEA.HI.X.SX32 R32, R31, R23, 0x1, P6 ;  /* 0x000000171f207211 */ /* 0x000fc600030f0eff */
[----:B------:R-:W-:Y:S01]  /*19d00*/  STL [R1+0x1ca0], R52 ;  /* 0x001ca03401007387 */ /* 0x000fe20000100800 */
[----:B-1----:R-:W-:-:S03]  /*19d10*/  LEA R51, P4, R24, R37, 0x1 ;  /* 0x0000002518337211 */ /* 0x002fc600078808ff */
[----:B------:R-:W-:Y:S01]  /*19d20*/  STL [R1+0x1c6c], R39 ;  /* 0x001c6c2701007387 */ /* 0x000fe20000100800 */
[----:B------:R-:W-:-:S03]  /*19d30*/  LEA.HI.X.SX32 R31, R30, R23, 0x1, P0 ;  /* 0x000000171e1f7211 */ /* 0x000fc600000f0eff */
[----:B------:R-:W-:Y:S04]  /*19d40*/  STL [R1+0x1ca8], R51 ;  /* 0x001ca83301007387 */ /* 0x000fe80000100800 */
[----:B------:R0:W-:Y:S01]  /*19d50*/  STL [R1+0x1c74], R33 ;  /* 0x001c742101007387 */ /* 0x0001e20000100800 */
[-C--:B------:R-:W-:Y:S02]  /*19d60*/  LEA.HI.X.SX32 R30, R29, R23.reuse, 0x1, P1 ;  /* 0x000000171d1e7211 */ /* 0x080fe400008f0eff */
[-C--:B------:R-:W-:Y:S02]  /*19d70*/  LEA.HI.X.SX32 R29, R28, R23.reuse, 0x1, P2 ;  /* 0x000000171c1d7211 */ /* 0x080fe400010f0eff */
[-C--:B------:R-:W-:Y:S02]  /*19d80*/  LEA.HI.X.SX32 R28, R25, R23.reuse, 0x1, P3 ;  /* 0x00000017191c7211 */ /* 0x080fe400018f0eff */
[----:B------:R-:W-:Y:S01]  /*19d90*/  LEA.HI.X.SX32 R25, R24, R23, 0x1, P4 ;  /* 0x0000001718197211 */ /* 0x000fe200020f0eff */
[----:B------:R-:W-:-:S02]  /*19da0*/  IMAD R15, R15, UR6, RZ ;  /* 0x000000060f0f7c24 */ /* 0x000fc4000f8e02ff */
[----:B------:R-:W-:Y:S02]  /*19db0*/  IMAD R16, R16, UR6, RZ ;  /* 0x0000000610107c24 */ /* 0x000fe4000f8e02ff */
[----:B------:R-:W-:Y:S02]  /*19dc0*/  IMAD R17, R17, UR6, RZ ;  /* 0x0000000611117c24 */ /* 0x000fe4000f8e02ff */
[----:B------:R-:W-:Y:S02]  /*19dd0*/  IMAD R18, R18, UR6, RZ ;  /* 0x0000000612127c24 */ /* 0x000fe4000f8e02ff */
[----:B------:R-:W-:Y:S02]  /*19de0*/  IMAD R19, R19, UR6, RZ ;  /* 0x0000000613137c24 */ /* 0x000fe4000f8e02ff */
[----:B------:R-:W-:Y:S02]  /*19df0*/  IMAD R20, R20, UR6, RZ ;  /* 0x0000000614147c24 */ /* 0x000fe4000f8e02ff */
[----:B------:R-:W-:-:S02]  /*19e00*/  IMAD R21, R21, UR6, RZ ;  /* 0x0000000615157c24 */ /* 0x000fc4000f8e02ff */
[----:B------:R-:W-:Y:S02]  /*19e10*/  IMAD R22, R22, UR6, RZ ;  /* 0x0000000616167c24 */ /* 0x000fe4000f8e02ff */
[----:B------:R-:W-:Y:S02]  /*19e20*/  IMAD R4, R4, UR6, RZ ;  /* 0x0000000604047c24 */ /* 0x000fe4000f8e02ff */
[----:B------:R-:W-:Y:S02]  /*19e30*/  IMAD R5, R5, UR6, RZ ;  /* 0x0000000605057c24 */ /* 0x000fe4000f8e02ff */
[----:B------:R-:W-:Y:S01]  /*19e40*/  IMAD R6, R6, UR6, RZ ;  /* 0x0000000606067c24 */ /* 0x000fe2000f8e02ff */
[-C--:B0-----:R-:W-:Y:S02]  /*19e50*/  LEA R33, P6, R58, R37.reuse, 0x1 ;  /* 0x000000253a217211 */ /* 0x081fe400078c08ff */
[----:B----4-:R-:W-:-:S05]  /*19e60*/  LEA R39, P5, R59, R37, 0x1 ;  /* 0x000000253b277211 */ /* 0x010fca00078a08ff */
[----:B------:R-:W-:Y:S04]  /*19e70*/  STL [R1+0x1cb0], R39 ;  /* 0x001cb02701007387 */ /* 0x000fe80000100800 */
[----:B------:R0:W-:Y:S04]  /*19e80*/  STL [R1+0x1c7c], R32 ;  /* 0x001c7c2001007387 */ /* 0x0001e80000100800 */
[----:B------:R-:W-:Y:S04]  /*19e90*/  STL [R1+0x1cb8], R33 ;  /* 0x001cb82101007387 */ /* 0x000fe80000100800 */
[----:B------:R1:W-:Y:S01]  /*19ea0*/  STL [R1+0x1c84], R31 ;  /* 0x001c841f01007387 */ /* 0x0003e20000100800 */
[----:B0-----:R-:W-:-:S05]  /*19eb0*/  LEA R32, P0, R56, R37, 0x1 ;  /* 0x0000002538207211 */ /* 0x001fca00078008ff */
[----:B------:R-:W-:Y:S01]  /*19ec0*/  STL [R1+0x1cc0], R32 ;  /* 0x001cc02001007387 */ /* 0x000fe20000100800 */
[----:B-1----:R-:W-:-:S03]  /*19ed0*/  LEA R31, P1, R10, R37, 0x1 ;  /* 0x000000250a1f7211 */ /* 0x002fc600078208ff */
[----:B------:R0:W-:Y:S04]  /*19ee0*/  STL [R1+0x1c8c], R30 ;  /* 0x001c8c1e01007387 */ /* 0x0001e80000100800 */
[----:B------:R-:W-:Y:S04]  /*19ef0*/  STL [R1+0x1cc8], R31 ;  /* 0x001cc81f01007387 */ /* 0x000fe80000100800 */
[----:B------:R1:W-:Y:S01]  /*19f00*/  STL [R1+0x1c94], R29 ;  /* 0x001c941d01007387 */ /* 0x0003e20000100800 */
[----:B0-----:R-:W-:Y:S02]  /*19f10*/  LEA R30, P2, R11, R37, 0x1 ;  /* 0x000000250b1e7211 */ /* 0x001fe400078408ff */
[----:B------:R-:W-:-:S03]  /*19f20*/  LEA.HI.X.SX32 R24, R59, R23, 0x1, P5 ;  /* 0x000000173b187211 */ /* 0x000fc600028f0eff */
[----:B------:R-:W-:Y:S01]  /*19f30*/  STL [R1+0x1cd0], R30 ;  /* 0x001cd01e01007387 */ /* 0x000fe20000100800 */
[----:B-1----:R-:W-:-:S03]  /*19f40*/  LEA R29, P3, R12, R37, 0x1 ;  /* 0x000000250c1d7211 */ /* 0x002fc600078608ff */
[----:B------:R0:W-:Y:S04]  /*19f50*/  STL [R1+0x1c9c], R28 ;  /* 0x001c9c1c01007387 */ /* 0x0001e80000100800 */
[----:B------:R-:W-:Y:S04]  /*19f60*/  STL [R1+0x1cd8], R29 ;  /* 0x001cd81d01007387 */ /* 0x000fe80000100800 */
[----:B------:R1:W-:Y:S01]  /*19f70*/  STL [R1+0x1ca4], R25 ;  /* 0x001ca41901007387 */ /* 0x0003e20000100800 */
[----:B0-----:R-:W-:-:S05]  /*19f80*/  LEA R28, P4, R13, R37, 0x1 ;  /* 0x000000250d1c7211 */ /* 0x001fca00078808ff */
[----:B------:R0:W-:Y:S01]  /*19f90*/  STL [R1+0x1ce0], R28 ;  /* 0x001ce01c01007387 */ /* 0x0001e20000100800 */
[----:B-1----:R-:W-:-:S03]  /*19fa0*/  LEA R25, P5, R14, R37, 0x1 ;  /* 0x000000250e197211 */ /* 0x002fc600078a08ff */
[----:B------:R1:W-:Y:S04]  /*19fb0*/  STL [R1+0x1cac], R24 ;  /* 0x001cac1801007387 */ /* 0x0003e80000100800 */
[----:B------:R2:W-:Y:S01]  /*19fc0*/  STL [R1+0x1ce8], R25 ;  /* 0x001ce81901007387 */ /* 0x0005e20000100800 */
[----:B0-----:R-:W-:Y:S02]  /*19fd0*/  LEA.HI.X.SX32 R28, R58, R23, 0x1, P6 ;  /* 0x000000173a1c7211 */ /* 0x001fe400030f0eff */
[----:B-1----:R-:W-:-:S03]  /*19fe0*/  LEA R24, P6, R15, R37, 0x1 ;  /* 0x000000250f187211 */ /* 0x002fc600078c08ff */
[----:B------:R0:W-:Y:S01]  /*19ff0*/  STL [R1+0x1cb4], R28 ;  /* 0x001cb41c01007387 */ /* 0x0001e20000100800 */
[----:B--2---:R-:W-:-:S03]  /*1a000*/  LEA.HI.X.SX32 R25, R56, R23, 0x1, P0 ;  /* 0x0000001738197211 */ /* 0x004fc600000f0eff */
[----:B------:R1:W-:Y:S04]  /*1a010*/  STL [R1+0x1cf0], R24 ;  /* 0x001cf01801007387 */ /* 0x0003e80000100800 */
[----:B------:R2:W-:Y:S01]  /*1a020*/  STL [R1+0x1cbc], R25 ;  /* 0x001cbc1901007387 */ /* 0x0005e20000100800 */
[----:B0-----:R-:W-:Y:S02]  /*1a030*/  LEA R28, P0, R16, R37, 0x1 ;  /* 0x00000025101c7211 */ /* 0x001fe400078008ff */
[-C--:B-1----:R-:W-:Y:S02]  /*1a040*/  LEA.HI.X.SX32 R24, R10, R23.reuse, 0x1, P1 ;  /* 0x000000170a187211 */ /* 0x082fe400008f0eff */
[----:B------:R-:W-:Y:S02]  /*1a050*/  LEA.HI.X.SX32 R10, R11, R23, 0x1, P2 ;  /* 0x000000170b0a7211 */ /* 0x000fe400010f0eff */
[----:B--2---:R-:W-:Y:S01]  /*1a060*/  LEA R25, P1, R17, R37, 0x1 ;  /* 0x0000002511197211 */ /* 0x004fe200078208ff */
[----:B------:R-:W-:Y:S01]  /*1a070*/  STL [R1+0x1cf8], R28 ;  /* 0x001cf81c01007387 */ /* 0x000fe20000100800 */
[----:B------:R-:W-:-:S03]  /*1a080*/  LEA.HI.X.SX32 R11, R12, R23, 0x1, P3 ;  /* 0x000000170c0b7211 */ /* 0x000fc600018f0eff */
[----:B------:R0:W-:Y:S01]  /*1a090*/  STL [R1+0x1cc4], R24 ;  /* 0x001cc41801007387 */ /* 0x0001e20000100800 */
[----:B------:R-:W-:-:S03]  /*1a0a0*/  LEA.HI.X.SX32 R12, R13, R23, 0x1, P4 ;  /* 0x000000170d0c7211 */ /* 0x000fc600020f0eff */
[----:B------:R-:W-:Y:S04]  /*1a0b0*/  STL [R1+0x1d00], R25 ;  /* 0x001d001901007387 */ /* 0x000fe80000100800 */
[----:B------:R1:W-:Y:S01]  /*1a0c0*/  STL [R1+0x1ccc], R10 ;  /* 0x001ccc0a01007387 */ /* 0x0003e20000100800 */
[----:B0-----:R-:W-:-:S05]  /*1a0d0*/  LEA R24, P2, R18, R37, 0x1 ;  /* 0x0000002512187211 */ /* 0x001fca00078408ff */
[----:B------:R-:W-:Y:S01]  /*1a0e0*/  STL [R1+0x1d08], R24 ;  /* 0x001d081801007387 */ /* 0x000fe20000100800 */
[----:B-1----:R-:W-:-:S03]  /*1a0f0*/  LEA R10, P3, R19, R37, 0x1 ;  /* 0x00000025130a7211 */ /* 0x002fc600078608ff */
[----:B------:R0:W-:Y:S04]  /*1a100*/  STL [R1+0x1cd4], R11 ;  /* 0x001cd40b01007387 */ /* 0x0001e80000100800 */
[----:B------:R1:W-:Y:S04]  /*1a110*/  STL [R1+0x1d10], R10 ;  /* 0x001d100a01007387 */ /* 0x0003e80000100800 */
[----:B------:R2:W-:Y:S01]  /*1a120*/  STL [R1+0x1cdc], R12 ;  /* 0x001cdc0c01007387 */ /* 0x0005e20000100800 */
[----:B0-----:R-:W-:Y:S02]  /*1a130*/  LEA R11, P4, R20, R37, 0x1 ;  /* 0x00000025140b7211 */ /* 0x001fe400078808ff */
[----:B-1----:R-:W-:-:S03]  /*1a140*/  LEA.HI.X.SX32 R10, R14, R23, 0x1, P5 ;  /* 0x000000170e0a7211 */ /* 0x002fc600028f0eff */
[----:B------:R0:W-:Y:S01]  /*1a150*/  STL [R1+0x1d18], R11 ;  /* 0x001d180b01007387 */ /* 0x0001e20000100800 */
[----:B--2---:R-:W-:-:S03]  /*1a160*/  LEA R12, P5, R21, R37, 0x1 ;  /* 0x00000025150c7211 */ /* 0x004fc600078a08ff */
        /* <DEDUP_REMOVED lines=16> */
[----:B------:R-:W-:Y:S01]  /*1a270*/  STL [R1+0x1d04], R11 ;  /* 0x001d040b01007387 */ /* 0x000fe20000100800 */
[----:B--2---:R-:W-:-:S03]  /*1a280*/  LEA.HI.X.SX32 R12, R19, R23, 0x1, P3 ;  /* 0x00000017130c7211 */ /* 0x004fc600018f0eff */
[----:B------:R0:W-:Y:S04]  /*1a290*/  STL [R1+0x1d40], R10 ;  /* 0x001d400a01007387 */ /* 0x0001e80000100800 */
[----:B------:R1:W-:Y:S04]  /*1a2a0*/  STL [R1+0x1d0c], R12 ;  /* 0x001d0c0c01007387 */ /* 0x0003e80000100800 */
[----:B------:R-:W2:Y:S01]  /*1a2b0*/  LDL.LU R24, [R1+0x320] ;  /* 0x0003200001187983 */ /* 0x000ea20000300800 */
[----:B------:R-:W-:Y:S01]  /*1a2c0*/  IMAD R7, R7, UR6, RZ ;  /* 0x0000000607077c24 */ /* 0x000fe2000f8e02ff */
[----:B0-----:R-:W-:Y:S01]  /*1a2d0*/  LEA.HI.X.SX32 R10, R20, R23, 0x1, P4 ;  /* 0x00000017140a7211 */ /* 0x001fe200020f0eff */
[----:B------:R-:W-:-:S03]  /*1a2e0*/  IMAD R8, R8, UR6, RZ ;  /* 0x0000000608087c24 */ /* 0x000fc6000f8e02ff */
[-C--:B------:R-:W-:Y:S01]  /*1a2f0*/  LEA R11, P3, R7, R37.reuse, 0x1 ;  /* 0x00000025070b7211 */ /* 0x080fe200078608ff */
[----:B------:R-:W-:Y:S01]  /*1a300*/  IMAD R9, R9, UR6, RZ ;  /* 0x0000000609097c24 */ /* 0x000fe2000f8e02ff */
[----:B-1----:R-:W-:-:S03]  /*1a310*/  LEA R12, P4, R8, R37, 0x1 ;  /* 0x00000025080c7211 */ /* 0x002fc600078808ff */
[----:B------:R-:W-:Y:S01]  /*1a320*/  STL [R1+0x1d48], R11 ;  /* 0x001d480b01007387 */ /* 0x000fe20000100800 */
[----:B------:R-:W-:-:S03]  /*1a330*/  IMAD R46, R46, UR6, RZ ;  /* 0x000000062e2e7c24 */ /* 0x000fc6000f8e02ff */
[----:B------:R0:W-:Y:S01]  /*1a340*/  STL [R1+0x1d14], R10 ;  /* 0x001d140a01007387 */ /* 0x0001e20000100800 */
[----:B------:R-:W-:-:S03]  /*1a350*/  IMAD R47, R47, UR6, RZ ;  /* 0x000000062f2f7c24 */ /* 0x000fc6000f8e02ff */
[----:B------:R1:W-:Y:S01]  /*1a360*/  STL [R1+0x1d50], R12 ;  /* 0x001d500c01007387 */ /* 0x0003e20000100800 */
[----:B0-----:R-:W-:Y:S02]  /*1a370*/  LEA.HI.X.SX32 R10, R21, R23, 0x1, P5 ;  /* 0x00000017150a7211 */ /* 0x001fe400028f0eff */
[----:B------:R-:W-:Y:S02]  /*1a380*/  LEA R11, P5, R9, R37, 0x1 ;  /* 0x00000025090b7211 */ /* 0x000fe400078a08ff */
[----:B-1----:R-:W-:Y:S01]  /*1a390*/  LEA.HI.X.SX32 R12, R22, R23, 0x1, P6 ;  /* 0x00000017160c7211 */ /* 0x002fe200030f0eff */
[----:B------:R0:W-:Y:S01]  /*1a3a0*/  STL [R1+0x1d1c], R10 ;  /* 0x001d1c0a01007387 */ /* 0x0001e20000100800 */
[----:B------:R-:W-:-:S03]  /*1a3b0*/  IMAD R48, R48, UR6, RZ ;  /* 0x0000000630307c24 */ /* 0x000fc6000f8e02ff */
[----:B------:R1:W-:Y:S01]  /*1a3c0*/  STL [R1+0x1d58], R11 ;  /* 0x001d580b01007387 */ /* 0x0003e20000100800 */
[----:B0-----:R-:W-:-:S03]  /*1a3d0*/  LEA R10, P6, R46, R37, 0x1 ;  /* 0x000000252e0a7211 */ /* 0x001fc600078c08ff */
[----:B------:R-:W-:Y:S01]  /*1a3e0*/  STL [R1+0x1d24], R12 ;  /* 0x001d240c01007387 */ /* 0x000fe20000100800 */
[----:B-1----:R-:W-:-:S03]  /*1a3f0*/  LEA.HI.X.SX32 R11, R4, R23, 0x1, P0 ;  /* 0x00000017040b7211 */ /* 0x002fc600000f0eff */
[----:B------:R0:W-:Y:S01]  /*1a400*/  STL [R1+0x1d60], R10 ;  /* 0x001d600a01007387 */ /* 0x0001e20000100800 */
[----:B------:R-:W-:Y:S01]  /*1a410*/  LEA R4, P0, R47, R37, 0x1 ;  /* 0x000000252f047211 */ /* 0x000fe200078008ff */
[----:B------:R-:W-:Y:S02]  /*1a420*/  IMAD R49, R49, UR6, RZ ;  /* 0x0000000631317c24 */ /* 0x000fe4000f8e02ff */
[----:B------:R-:W-:Y:S01]  /*1a430*/  STL [R1+0x1d2c], R11 ;  /* 0x001d2c0b01007387 */ /* 0x000fe20000100800 */
[----:B0-----:R-:W-:Y:S02]  /*1a440*/  LEA.HI.X.SX32 R10, R5, R23, 0x1, P1 ;  /* 0x00000017050a7211 */ /* 0x001fe400008f0eff */
[----:B------:R-:W-:Y:S01]  /*1a450*/  LEA R5, P1, R48, R37, 0x1 ;  /* 0x0000002530057211 */ /* 0x000fe200078208ff */
[----:B------:R0:W-:Y:S01]  /*1a460*/  STL [R1+0x1d68], R4 ;  /* 0x001d680401007387 */ /* 0x0001e20000100800 */
[----:B------:R-:W-:-:S03]  /*1a470*/  IMAD R50, R50, UR6, RZ ;  /* 0x0000000632327c24 */ /* 0x000fc6000f8e02ff */
[----:B------:R-:W-:Y:S01]  /*1a480*/  STL [R1+0x1d34], R10 ;  /* 0x001d340a01007387 */ /* 0x000fe20000100800 */
[----:B------:R-:W-:-:S03]  /*1a490*/  IMAD R42, R42, UR6, RZ ;  /* 0x000000062a2a7c24 */ /* 0x000fc6000f8e02ff */
[----:B------:R1:W-:Y:S01]  /*1a4a0*/  STL [R1+0x1d70], R5 ;  /* 0x001d700501007387 */ /* 0x0003e20000100800 */
[----:B0-----:R-:W-:Y:S02]  /*1a4b0*/  LEA.HI.X.SX32 R4, R6, R23, 0x1, P2 ;  /* 0x0000001706047211 */ /* 0x001fe400010f0eff */
[----:B------:R-:W-:-:S03]  /*1a4c0*/  LEA R6, P2, R49, R37, 0x1 ;  /* 0x0000002531067211 */ /* 0x000fc600078408ff */
[----:B------:R0:W-:Y:S01]  /*1a4d0*/  STL [R1+0x1d3c], R4 ;  /* 0x001d3c0401007387 */ /* 0x0001e20000100800 */
[----:B-1----:R-:W-:-:S03]  /*1a4e0*/  LEA.HI.X.SX32 R5, R7, R23, 0x1, P3 ;  /* 0x0000001707057211 */ /* 0x002fc600018f0eff */
[----:B------:R1:W-:Y:S01]  /*1a4f0*/  STL [R1+0x1d78], R6 ;  /* 0x001d780601007387 */ /* 0x0003e20000100800 */
[----:B------:R-:W-:-:S03]  /*1a500*/  IMAD R41, R41, UR6, RZ ;  /* 0x0000000629297c24 */ /* 0x000fc6000f8e02ff */
[----:B------:R3:W-:Y:S01]  /*1a510*/  STL [R1+0x1d44], R5 ;  /* 0x001d440501007387 */ /* 0x0007e20000100800 */
[----:B0-----:R-:W-:Y:S02]  /*1a520*/  LEA R4, P3, R50, R37, 0x1 ;  /* 0x0000002532047211 */ /* 0x001fe400078608ff */
[----:B-1----:R-:W-:-:S03]  /*1a530*/  LEA.HI.X.SX32 R6, R8, R23, 0x1, P4 ;  /* 0x0000001708067211 */ /* 0x002fc600020f0eff */
[----:B------:R0:W-:Y:S01]  /*1a540*/  STL [R1+0x1d80], R4 ;  /* 0x001d800401007387 */ /* 0x0001e20000100800 */
[----:B---3--:R-:W-:-:S03]  /*1a550*/  LEA R5, P4, R42, R37, 0x1 ;  /* 0x000000252a057211 */ /* 0x008fc600078808ff */
[----:B------:R1:W-:Y:S01]  /*1a560*/  STL [R1+0x1d4c], R6 ;  /* 0x001d4c0601007387 */ /* 0x0003e20000100800 */
[----:B------:R-:W-:-:S03]  /*1a570*/  IMAD R40, R40, UR6, RZ ;  /* 0x0000000628287c24 */ /* 0x000fc6000f8e02ff */
[----:B------:R3:W-:Y:S01]  /*1a580*/  STL [R1+0x1d88], R5 ;  /* 0x001d880501007387 */ /* 0x0007e20000100800 */
[----:B0-----:R-:W-:Y:S01]  /*1a590*/  LEA.HI.X.SX32 R4, R9, R23, 0x1, P5 ;  /* 0x0000001709047211 */ /* 0x001fe200028f0eff */
[----:B------:R-:W-:Y:S01]  /*1a5a0*/  IMAD R38, R38, UR6, RZ ;  /* 0x0000000626267c24 */ /* 0x000fe2000f8e02ff */
[----:B-1----:R-:W-:-:S03]  /*1a5b0*/  LEA R6, P5, R41, R37, 0x1 ;  /* 0x0000002529067211 */ /* 0x002fc600078a08ff */
[----:B------:R0:W-:Y:S01]  /*1a5c0*/  STL [R1+0x1d54], R4 ;  /* 0x001d540401007387 */ /* 0x0001e20000100800 */
[----:B---3--:R-:W-:-:S03]  /*1a5d0*/  LEA.HI.X.SX32 R5, R46, R23, 0x1, P6 ;  /* 0x000000172e057211 */ /* 0x008fc600030f0eff */
        /* <DEDUP_REMOVED lines=25> */
[----:B0-----:R-:W-:Y:S02]  /*1a770*/  LEA.HI.X.SX32 R4, R42, R23, 0x1, P4 ;  /* 0x000000172a047211 */ /* 0x001fe400020f0eff */
[----:B-1----:R-:W-:-:S03]  /*1a780*/  LEA R6, P4, R2, R37, 0x1 ;  /* 0x0000002502067211 */ /* 0x002fc600078808ff */
[----:B------:R-:W-:Y:S01]  /*1a790*/  STL [R1+0x1d84], R4 ;  /* 0x001d840401007387 */ /* 0x000fe20000100800 */
[----:B---3--:R-:W-:-:S03]  /*1a7a0*/  LEA.HI.X.SX32 R5, R41, R23, 0x1, P5 ;  /* 0x0000001729057211 */ /* 0x008fc600028f0eff */
[----:B------:R0:W-:Y:S01]  /*1a7b0*/  STL [R1+0x1dc0], R6 ;  /* 0x001dc00601007387 */ /* 0x0001e20000100800 */
[----:B------:R-:W-:-:S03]  /*1a7c0*/  IMAD R44, R44, UR6, RZ ;  /* 0x000000062c2c7c24 */ /* 0x000fc6000f8e02ff */
[----:B------:R1:W-:Y:S01]  /*1a7d0*/  STL [R1+0x1d8c], R5 ;  /* 0x001d8c0501007387 */ /* 0x0003e20000100800 */
[----:B0-----:R-:W-:Y:S02]  /*1a7e0*/  LEA.HI.X.SX32 R6, R40, R23, 0x1, P6 ;  /* 0x0000001728067211 */ /* 0x001fe400030f0eff */
[----:B-1----:R-:W-:Y:S01]  /*1a7f0*/  LEA R5, P6, R45, R37, 0x1 ;  /* 0x000000252d057211 */ /* 0x002fe200078c08ff */
[----:B------:R-:W-:Y:S02]  /*1a800*/  IMAD R43, R43, UR6, RZ ;  /* 0x000000062b2b7c24 */ /* 0x000fe4000f8e02ff */
[----:B------:R-:W-:Y:S02]  /*1a810*/  IMAD R26, R26, UR6, RZ ;  /* 0x000000061a1a7c24 */ /* 0x000fe4000f8e02ff */
[----:B------:R-:W-:Y:S02]  /*1a820*/  IMAD R27, R27, UR6, RZ ;  /* 0x000000061b1b7c24 */ /* 0x000fe4000f8e02ff */
[----:B------:R-:W-:-:S02]  /*1a830*/  IMAD R3, R3, UR7, RZ ;  /* 0x0000000703037c24 */ /* 0x000fc4000f8e02ff */
[----:B------:R-:W-:Y:S02]  /*1a840*/  IMAD R61, R61, UR7, RZ ;  /* 0x000000073d3d7c24 */ /* 0x000fe4000f8e02ff */
[----:B------:R-:W-:Y:S01]  /*1a850*/  IMAD R60, R60, UR7, RZ ;  /* 0x000000073c3c7c24 */ /* 0x000fe2000f8e02ff */
[----:B--2---:R-:W-:-:S05]  /*1a860*/  LEA R4, P5, R24, R37, 0x1 ;  /* 0x0000002518047211 */ /* 0x004fca00078a08ff */
[----:B------:R0:W-:Y:S04]  /*1a870*/  STL [R1+0x1dc4], R4 ;  /* 0x001dc40401007387 */ /* 0x0001e80000100800 */
        /* <DEDUP_REMOVED lines=10> */
[----:B------:R-:W-:Y:S01]  /*1a920*/  STL [R1+0x1dd0], R4 ;  /* 0x001dd00401007387 */ /* 0x000fe20000100800 */
[----:B--2---:R-:W-:-:S03]  /*1a930*/  LEA R5, P2, R26, R37, 0x1 ;  /* 0x000000251a057211 */ /* 0x004fc600078408ff */
[----:B------:R-:W-:Y:S04]  /*1a940*/  STL [R1+0x1dac], R6 ;  /* 0x001dac0601007387 */ /* 0x000fe80000100800 */
[----:B------:R0:W-:Y:S02]  /*1a950*/  STL [R1+0x1dd4], R5 ;  /* 0x001dd40501007387 */ /* 0x0001e40000100800 */
[-C--:B0-----:R-:W-:Y:S02]  /*1a960*/  LEA.HI.X.SX32 R5, R2, R23.reuse, 0x1, P4 ;  /* 0x0000001702057211 */ /* 0x081fe400020f0eff */
[-C--:B------:R-:W-:Y:S02]  /*1a970*/  LEA.HI.X.SX32 R2, R24, R23.reuse, 0x1, P5 ;  /* 0x0000001718027211 */ /* 0x080fe400028f0eff */
[----:B------:R-:W0:Y:S01]  /*1a980*/  LDC R24, c[0x0][0x238] ;  /* 0x00008e00ff187b82 */ /* 0x000e220000000800 */
[----:B------:R-:W-:-:S02]  /*1a990*/  LEA.HI.X.SX32 R4, R34, R23, 0x1, P3 ;  /* 0x0000001722047211 */ /* 0x000fc400018f0eff */
[----:B------:R-:W-:-:S03]  /*1a9a0*/  LEA R18, P3, R0, UR8, 0x1 ;  /* 0x0000000800127c11 */ /* 0x000fc6000f8608ff */
[----:B------:R1:W-:Y:S01]  /*1a9b0*/  STL [R1+0x1db4], R4 ;  /* 0x001db40401007387 */ /* 0x0003e20000100800 */
[----:B------:R-:W-:Y:S02]  /*1a9c0*/  LEA.HI.X.SX32 R19, R0, UR9, 0x1, P3 ;  /* 0x0000000900137c11 */ /* 0x000fe400098f0eff */
[----:B------:R-:W-:Y:S01]  /*1a9d0*/  LEA.HI.X.SX32 R0, R45, R23, 0x1, P6 ;  /* 0x000000172d007211 */ /* 0x000fe200030f0eff */
[----:B------:R-:W-:Y:S01]  /*1a9e0*/  STL [R1+0x1dbc], R5 ;  /* 0x001dbc0501007387 */ /* 0x000fe20000100800 */
[----:B-1----:R-:W-:-:S05]  /*1a9f0*/  LEA R4, P4, R27, R37, 0x1 ;  /* 0x000000251b047211 */ /* 0x002fca00078808ff */
[----:B------:R-:W-:Y:S04]  /*1aa00*/  STL [R1+0x1670], R4 ;  /* 0x0016700401007387 */ /* 0x000fe80000100800 */
[----:B------:R1:W-:Y:S01]  /*1aa10*/  STL [R1+0x1660], R2 ;  /* 0x0016600201007387 */ /* 0x0003e20000100800 */
[----:B0-----:R-:W-:Y:S02]  /*1aa20*/  IMAD R25, R24, 0x1f, RZ ;  /* 0x0000001f18197824 */ /* 0x001fe400078e02ff */
[----:B------:R-:W0:Y:S01]  /*1aa30*/  LDC R24, c[0x0][0x238] ;  /* 0x00008e00ff187b82 */ /* 0x000e220000000800 */
[----:B------:R2:W-:Y:S01]  /*1aa40*/  STL [R1+0x1664], R0 ;  /* 0x0016640001007387 */ /* 0x0005e20000100800 */
[-C--:B-1----:R-:W-:Y:S02]  /*1aa50*/  LEA.HI.X.SX32 R2, R44, R23.reuse, 0x1, P0 ;  /* 0x000000172c027211 */ /* 0x082fe400000f0eff */
[----:B--2---:R-:W-:-:S03]  /*1aa60*/  LEA.HI.X.SX32 R0, R43, R23, 0x1, P1 ;  /* 0x000000172b007211 */ /* 0x004fc600008f0eff */
[----:B------:R1:W-:Y:S01]  /*1aa70*/  STL [R1+0x1668], R2 ;  /* 0x0016680201007387 */ /* 0x0003e20000100800 */
[----:B------:R-:W-:-:S03]  /*1aa80*/  LEA R16, P5, R3, UR8, 0x1 ;  /* 0x0000000803107c11 */ /* 0x000fc6000f8a08ff */
[----:B------:R-:W-:Y:S01]  /*1aa90*/  STL.64 [R1+0x1150], R18 ;  /* 0x0011501201007387 */ /* 0x000fe20000100a00 */
[----:B------:R-:W-:-:S03]  /*1aaa0*/  IMAD.WIDE R4, R25, 0x2, R18 ;  /* 0x0000000219047825 */ /* 0x000fc600078e0212 */
[----:B------:R2:W-:Y:S01]  /*1aab0*/  STL [R1+0x166c], R0 ;  /* 0x00166c0001007387 */ /* 0x0005e20000100800 */
[----:B-1----:R-:W-:Y:S02]  /*1aac0*/  LEA.HI.X.SX32 R2, R26, R23, 0x1, P2 ;  /* 0x000000171a027211 */ /* 0x002fe400010f0eff */
[----:B------:R-:W-:-:S03]  /*1aad0*/  LEA R14, P0, R60, UR8, 0x1 ;  /* 0x000000083c0e7c11 */ /* 0x000fc6000f8008ff */
[----:B------:R1:W-:Y:S01]  /*1aae0*/  STL [R1+0x1674], R2 ;  /* 0x0016740201007387 */ /* 0x0003e20000100800 */
[----:B--2---:R-:W-:Y:S02]  /*1aaf0*/  LEA.HI.X.SX32 R0, R27, R23, 0x1, P4 ;  /* 0x000000171b007211 */ /* 0x004fe400020f0eff */
[----:B------:R-:W-:-:S03]  /*1ab00*/  LEA.HI.X.SX32 R17, R3, UR9, 0x1, P5 ;  /* 0x0000000903117c11 */ /* 0x000fc6000a8f0eff */
[----:B------:R-:W-:Y:S01]  /*1ab10*/  STL [R1+0x127c], R0 ;  /* 0x00127c0001007387 */ /* 0x000fe20000100800 */
[----:B-1----:R-:W-:-:S03]  /*1ab20*/  LEA R2, P1, R61, UR8, 0x1 ;  /* 0x000000083d027c11 */ /* 0x002fc6000f8208ff */
[----:B------:R1:W5:Y:S01]  /*1ab30*/  LDL.LU R3, [R1+0x1e74] ;  /* 0x001e740001037983 */ /* 0x0003620000300800 */
[----:B------:R-:W-:-:S03]  /*1ab40*/  LEA.HI.X.SX32 R15, R60, UR9, 0x1, P0 ;  /* 0x000000093c0f7c11 */ /* 0x000fc600080f0eff */
[----:B------:R2:W-:Y:S04]  /*1ab50*/  STL [R1+0x1284], R4 ;  /* 0x0012840401007387 */ /* 0x0005e80000100800 */
[----:B------:R-:W-:Y:S04]  /*1ab60*/  STL [R1+0x1278], R2 ;  /* 0x0012780201007387 */ /* 0x000fe80000100800 */
[----:B------:R3:W-:Y:S01]  /*1ab70*/  STL [R1+0x1280], R5 ;  /* 0x0012800501007387 */ /* 0x0007e20000100800 */
[----:B--2---:R-:W-:-:S03]  /*1ab80*/  LEA.HI.X.SX32 R4, R61, UR9, 0x1, P1 ;  /* 0x000000093d047c11 */ /* 0x004fc600088f0eff */
[----:B------:R-:W-:Y:S01]  /*1ab90*/  STL.64 [R1+0x1160], R16 ;  /* 0x0011601001007387 */ /* 0x000fe20000100a00 */
[----:B------:R-:W-:-:S03]  /*1aba0*/  IMAD.WIDE R6, R25, 0x2, R16 ;  /* 0x0000000219067825 */ /* 0x000fc600078e0210 */
[----:B------:R1:W5:Y:S01]  /*1abb0*/  LDL.LU R60, [R1+0x1e70] ;  /* 0x001e7000013c7983 */ /* 0x0003620000300800 */
[----:B---3--:R-:W-:-:S03]  /*1abc0*/  IMAD.MOV.U32 R5, RZ, RZ, R4 ;  /* 0x000000ffff057224 */ /* 0x008fc600078e0004 */
[----:B------:R1:W5:Y:S04]  /*1abd0*/  LDL.LU R61, [R1+0x1e6c] ;  /* 0x001e6c00013d7983 */ /* 0x0003680000300800 */
[----:B------:R-:W-:Y:S01]  /*1abe0*/  STL.64 [R1+0x1158], R14 ;  /* 0x0011580e01007387 */ /* 0x000fe20000100a00 */
[----:B0-----:R-:W-:-:S03]  /*1abf0*/  IMAD R0, R24, 0x1e, RZ ;  /* 0x0000001e18007824 */ /* 0x001fc600078e02ff */
[----:B------:R0:W-:Y:S01]  /*1ac00*/  STL [R1+0x1274], R4 ;  /* 0x0012740401007387 */ /* 0x0001e20000100800 */
[----:B------:R-:W-:-:S03]  /*1ac10*/  IMAD.WIDE R8, R25, 0x2, R14 ;  /* 0x0000000219087825 */ /* 0x000fc600078e020e */
[----:B------:R-:W-:Y:S01]  /*1ac20*/  STL [R1+0x128c], R6 ;  /* 0x00128c0601007387 */ /* 0x000fe20000100800 */
[----:B0-----:R-:W-:-:S03]  /*1ac30*/  IMAD.MOV.U32 R4, RZ, RZ, R2 ;  /* 0x000000ffff047224 */ /* 0x001fc600078e0002 */
[----:B------:R0:W-:Y:S01]  /*1ac40*/  STL [R1+0x1288], R7 ;  /* 0x0012880701007387 */ /* 0x0001e20000100800 */
[----:B------:R-:W-:-:S03]  /*1ac50*/  IMAD.WIDE R10, R25, 0x2, R4 ;  /* 0x00000002190a7825 */ /* 0x000fc600078e0204 */
[----:B------:R-:W-:Y:S04]  /*1ac60*/  STL [R1+0x1294], R8 ;  /* 0x0012940801007387 */ /* 0x000fe80000100800 */
[----:B------:R2:W-:Y:S01]  /*1ac70*/  STL [R1+0x1290], R9 ;  /* 0x0012900901007387 */ /* 0x0005e20000100800 */
[----:B0-----:R-:W-:-:S03]  /*1ac80*/  IMAD.WIDE R6, R0, 0x2, R18 ;  /* 0x0000000200067825 */ /* 0x001fc600078e0212 */
[----:B------:R-:W-:Y:S04]  /*1ac90*/  STL [R1+0x129c], R10 ;  /* 0x00129c0a01007387 */ /* 0x000fe80000100800 */
[----:B------:R0:W-:Y:S01]  /*1aca0*/  STL [R1+0x1298], R11 ;  /* 0x0012980b01007387 */ /* 0x0001e20000100800 */
[----:B--2---:R-:W-:-:S03]  /*1acb0*/  IMAD.WIDE R8, R0, 0x2, R16 ;  /* 0x0000000200087825 */ /* 0x004fc600078e0210 */
[----:B------:R-:W-:Y:S01]  /*1acc0*/  STL [R1+0x12a4], R6 ;  /* 0x0012a40601007387 */ /* 0x000fe20000100800 */
[----:B------:R-:W-:-:S03]  /*1acd0*/  IMAD R2, R24, 0x1d, RZ ;  /* 0x0000001d18027824 */ /* 0x000fc600078e02ff */
[----:B------:R2:W-:Y:S01]  /*1ace0*/  STL [R1+0x12a0], R7 ;  /* 0x0012a00701007387 */ /* 0x0005e20000100800 */
[----:B0-----:R-:W-:-:S03]  /*1acf0*/  IMAD.WIDE R10, R0, 0x2, R4 ;  /* 0x00000002000a7825 */ /* 0x001fc600078e0204 */
[----:B------:R-:W-:Y:S01]  /*1ad00*/  STL [R1+0x12ac], R8 ;  /* 0x0012ac0801007387 */ /* 0x000fe20000100800 */
[----:B--2---:R-:W-:-:S03]  /*1ad10*/  IMAD.WIDE R6, R0, 0x2, R14 ;  /* 0x0000000200067825 */ /* 0x004fc600078e020e */
[----:B------:R0:W-:Y:S04]  /*1ad20*/  STL [R1+0x12a8], R9 ;  /* 0x0012a80901007387 */ /* 0x0001e80000100800 */
        /* <DEDUP_REMOVED lines=163> */
[----:B------:R-:W-:-:S03]  /*1b760*/  IMAD.SHL.U32 R0, R24, 0x10, RZ ;  /* 0x0000001018007824 */ /* 0x000fc600078e00ff */
        /* <DEDUP_REMOVED lines=193> */
[----:B------:R-:W-:Y:S04]  /*1c380*/  STL [R1+0x1624], R6 ;  /* 0x0016240601007387 */ /* 0x000fe80000100800 */
[----:B------:R2:W-:Y:S01]  /*1c390*/  STL [R1+0x1620], R7 ;  /* 0x0016200701007387 */ /* 0x0005e20000100800 */
[----:B0-----:R-:W-:-:S03]  /*1c3a0*/  IMAD.WIDE R10, R12, 0x2, R14 ;  /* 0x000000020c0a7825 */ /* 0x001fc600078e020e */
[----:B------:R-:W-:Y:S01]  /*1c3b0*/  STL [R1+0x162c], R8 ;  /* 0x00162c0801007387 */ /* 0x000fe20000100800 */
[----:B------:R-:W-:-:S03]  /*1c3c0*/  IMAD.WIDE R12, R12, 0x2, R4 ;  /* 0x000000020c0c7825 */ /* 0x000fc600078e0204 */
[----:B------:R0:W-:Y:S01]  /*1c3d0*/  STL [R1+0x1628], R9 ;  /* 0x0016280901007387 */ /* 0x0001e20000100800 */
[----:B--2---:R-:W-:-:S03]  /*1c3e0*/  IMAD.WIDE R6, R24, 0x2, R18 ;  /* 0x0000000218067825 */ /* 0x004fc600078e0212 */
[----:B------:R-:W-:Y:S04]  /*1c3f0*/  STL [R1+0x1634], R10 ;  /* 0x0016340a01007387 */ /* 0x000fe80000100800 */
[----:B------:R2:W-:Y:S01]  /*1c400*/  STL [R1+0x1630], R11 ;  /* 0x0016300b01007387 */ /* 0x0005e20000100800 */
[----:B0-----:R-:W-:-:S03]  /*1c410*/  IMAD.WIDE R8, R24, 0x2, R16 ;  /* 0x0000000218087825 */ /* 0x001fc600078e0210 */
[----:B------:R-:W-:Y:S01]  /*1c420*/  STL [R1+0x163c], R12 ;  /* 0x00163c0c01007387 */ /* 0x000fe20000100800 */
[----:B------:R-:W-:-:S03]  /*1c430*/  IMAD.WIDE R4, R24, 0x2, R4 ;  /* 0x0000000218047825 */ /* 0x000fc600078e0204 */
[----:B------:R-:W-:Y:S01]  /*1c440*/  STL [R1+0x1638], R13 ;  /* 0x0016380d01007387 */ /* 0x000fe20000100800 */
[----:B--2---:R-:W-:-:S03]  /*1c450*/  IMAD.WIDE R10, R24, 0x2, R14 ;  /* 0x00000002180a7825 */ /* 0x004fc600078e020e */
[----:B------:R-:W-:Y:S04]  /*1c460*/  STL [R1+0x1644], R6 ;  /* 0x0016440601007387 */ /* 0x000fe80000100800 */
[----:B------:R-:W-:Y:S04]  /*1c470*/  STL [R1+0x1640], R7 ;  /* 0x0016400701007387 */ /* 0x000fe80000100800 */
[----:B------:R-:W-:Y:S04]  /*1c480*/  STL [R1+0x164c], R8 ;  /* 0x00164c0801007387 */ /* 0x000fe80000100800 */
[----:B------:R-:W-:Y:S04]  /*1c490*/  STL [R1+0x1648], R9 ;  /* 0x0016480901007387 */ /* 0x000fe80000100800 */
[----:B------:R-:W-:Y:S04]  /*1c4a0*/  STL [R1+0x1654], R10 ;  /* 0x0016540a01007387 */ /* 0x000fe80000100800 */
[----:B------:R-:W-:Y:S04]  /*1c4b0*/  STL [R1+0x1650], R11 ;  /* 0x0016500b01007387 */ /* 0x000fe80000100800 */
[----:B------:R0:W-:Y:S04]  /*1c4c0*/  STL [R1+0x165c], R4 ;  /* 0x00165c0401007387 */ /* 0x0001e80000100800 */
[----:B------:R2:W-:Y:S04]  /*1c4d0*/  STL [R1+0x1658], R5 ;  /* 0x0016580501007387 */ /* 0x0005e80000100800 */
[----:B------:R1:W-:Y:S04]  /*1c4e0*/  STL [R1+0x1264], RZ ;  /* 0x001264ff01007387 */ /* 0x0003e80000100800 */
        /* <DEDUP_REMOVED lines=904> */
[----:B------:R1:W-:Y:S01]  /*1fd70*/  STL [R1+0x1c0], RZ ;  /* 0x0001c0ff01007387 */ /* 0x0003e20000100800 */
[----:B------:R-:W3:Y:S03]  /*1fd80*/  S2R R25, SR_TID.X ;  /* 0x0000000000197919 */ /* 0x000ee60000002100 */
        /* <DEDUP_REMOVED lines=18> */
[----:B---3--:R-:W-:Y:S01]  /*1feb0*/  LOP3.LUT R25, R25, 0x1f, RZ, 0xc0, !PT ;  /* 0x0000001f19197812 */ /* 0x008fe200078ec0ff */
[----:B0-----:R-:W-:Y:S01]  /*1fec0*/  IMAD.SHL.U32 R4, R24, 0x20, RZ ;  /* 0x0000002018047824 */ /* 0x001fe200078e00ff */
[----:B------:R-:W-:-:S03]  /*1fed0*/  USHF.L.U32 UR5, UR5, 0x5, URZ ;  /* 0x0000000505057899 */ /* 0x000fc6000800063f */
[----:B------:R-:W-:Y:S01]  /*1fee0*/  IMAD.SHL.U32 R2, R25, 0x2, RZ ;  /* 0x0000000219027824 */ /* 0x000fe200078e00ff */
[----:B--2---:R-:W-:Y:S01]  /*1fef0*/  SHF.R.S32.HI R5, RZ, 0x1f, R4 ;  /* 0x0000001fff057819 */ /* 0x004fe20000011404 */
[----:B------:R-:W-:Y:S01]  /*1ff00*/  USHF.R.S32.HI UR6, URZ, 0x1f, UR5 ;  /* 0x0000001f3f067899 */ /* 0x000fe20008011405 */
[----:B------:R1:W-:Y:S01]  /*1ff10*/  STL [R1+0x18c], RZ ;  /* 0x00018cff01007387 */ /* 0x0003e20000100800 */
[----:B------:R-:W0:Y:S01]  /*1ff20*/  LDC R25, c[0x0][0x230] ;  /* 0x00008c00ff197b82 */ /* 0x000e220000000800 */
[----:B------:R-:W-:Y:S01]  /*1ff30*/  SHF.L.U64.HI R0, R4, 0x1, R5 ;  /* 0x0000000104007819 */ /* 0x000fe20000010205 */
[----:B------:R-:W-:Y:S01]  /*1ff40*/  USHF.L.U32 UR7, UR5, 0x1, URZ ;  /* 0x0000000105077899 */ /* 0x000fe2000800063f */
[----:B------:R1:W-:Y:S01]  /*1ff50*/  STL [R1+0x170], RZ ;  /* 0x000170ff01007387 */ /* 0x0003e20000100800 */
[----:B------:R-:W-:-:S03]  /*1ff60*/  USHF.L.U64.HI UR6, UR5, 0x1, UR6 ;  /* 0x0000000105067899 */ /* 0x000fc60008010206 */
[----:B------:R1:W-:Y:S04]  /*1ff70*/  STL [R1+0x174], RZ ;  /* 0x000174ff01007387 */ /* 0x0003e80000100800 */
[----:B------:R1:W-:Y:S04]  /*1ff80*/  STL [R1+0x178], RZ ;  /* 0x000178ff01007387 */ /* 0x0003e80000100800 */
[----:B------:R1:W-:Y:S04]  /*1ff90*/  STL [R1+0x17c], RZ ;  /* 0x00017cff01007387 */ /* 0x0003e80000100800 */
[----:B------:R1:W-:Y:S04]  /*1ffa0*/  STL [R1+0x160], RZ ;  /* 0x000160ff01007387 */ /* 0x0003e80000100800 */
[----:B------:R1:W-:Y:S01]  /*1ffb0*/  STL [R1+0x164], RZ ;  /* 0x000164ff01007387 */ /* 0x0003e20000100800 */
[----:B0-----:R-:W-:-:S03]  /*1ffc0*/  VIADD R25, R25, 0x1f ;  /* 0x0000001f19197836 */ /* 0x001fc60000000000 */
[----:B------:R1:W-:Y:S02]  /*1ffd0*/  STL [R1+0x168], RZ ;  /* 0x000168ff01007387 */ /* 0x0003e40000100800 */
[----:B------:R-:W-:Y:S02]  /*1ffe0*/  SHF.R.S32.HI R24, RZ, 0x1f, R25 ;  /* 0x0000001fff187819 */ /* 0x000fe40000011419 */
[----:B------:R1:W-:Y:S02]  /*1fff0*/  STL [R1+0x16c], RZ ;  /* 0x00016cff01007387 */ /* 0x0003e40000100800 */
[----:B------:R-:W-:Y:S02]  /*20000*/  LEA.HI R24, R24, R25, RZ, 0x5 ;  /* 0x0000001918187211 */ /* 0x000fe400078f28ff */
[----:B------:R1:W-:Y:S02]  /*20010*/  STL [R1+0x150], RZ ;  /* 0x000150ff01007387 */ /* 0x0003e40000100800 */
[----:B------:R-:W-:-:S02]  /*20020*/  SHF.R.S32.HI R6, RZ, 0x5, R24 ;  /* 0x00000005ff067819 */ /* 0x000fc40000011418 */
        /* <DEDUP_REMOVED lines=63> */
[----:B------:R-:W2:Y:S01]  /*20420*/  LDL R24, [R1+0x1168] ;  /* 0x0011680001187983 */ /* 0x000ea20000100800 */
[----:B------:R-:W-:-:S02]  /*20430*/  LOP3.LUT R6, R2, 0x10, RZ, 0x3c, !PT ;  /* 0x0000001002067812 */ /* 0x000fc400078e3cff */
[C---:B------:R-:W-:Y:S01]  /*20440*/  LOP3.LUT R4, R2.reuse, 0x30, RZ, 0x3c, !PT ;  /* 0x0000003002047812 */ /* 0x040fe200078e3cff */
[----:B------:R1:W-:Y:S01]  /*20450*/  STL [R1+0x410], RZ ;  /* 0x000410ff01007387 */ /* 0x0003e20000100800 */
[----:B------:R-:W-:-:S03]  /*20460*/  LOP3.LUT R5, R2, 0x20, RZ, 0x3c, !PT ;  /* 0x0000002002057812 */ /* 0x000fc600078e3cff */
        /* <DEDUP_REMOVED lines=27> */
[----:B--2---:R-:W-:-:S02]  /*20620*/  LOP3.LUT R6, R24, 0x20, RZ, 0x3c, !PT ;  /* 0x0000002018067812 */ /* 0x004fc400078e3cff */
[C---:B------:R-:W-:Y:S02]  /*20630*/  LOP3.LUT R4, R24.reuse, 0x60, RZ, 0x3c, !PT ;  /* 0x0000006018047812 */ /* 0x040fe400078e3cff */
[----:B------:R-:W-:Y:S01]  /*20640*/  LOP3.LUT R5, R24, 0x40, RZ, 0x3c, !PT ;  /* 0x0000004018057812 */ /* 0x000fe200078e3cff */
[----:B------:R1:W-:Y:S04]  /*20650*/  STL [R1+0x1e68], R6 ;  /* 0x001e680601007387 */ /* 0x0003e80000100800 */
[----:B------:R1:W-:Y:S04]  /*20660*/  STL [R1+0x1e60], R4 ;  /* 0x001e600401007387 */ /* 0x0003e80000100800 */
[----:B------:R1:W-:Y:S02]  /*20670*/  STL [R1+0x1e64], R5 ;  /* 0x001e640501007387 */ /* 0x0003e40000100800 */
.L_x_1:
[----:B------:R0:W-:Y:S01]  /*20680*/  STL [R1+0x386c], R10 ;  /* 0x00386c0a01007387 */ /* 0x0001e20000100800 */
[----:B-1----:R-:W1:Y:S03]  /*20690*/  LDC R4, c[0x0][0x230] ;  /* 0x00008c00ff047b82 */ /* 0x002e660000000800 */
[----:B------:R-:W2:Y:S04]  /*206a0*/  LDL R7, [R1+0x1274] ;  /* 0x0012740001077983 */ /* 0x000ea80000100800 */
[----:B------:R-:W2:Y:S04]  /*206b0*/  LDL R6, [R1+0x1278] ;  /* 0x0012780001067983 */ /* 0x000ea80000100800 */
[----:B0-----:R-:W1:Y:S04]  /*206c0*/  LDL R10, [R1+0x1264] ;  /* 0x00126400010a7983 */ /* 0x001e680000100800 */
[----:B------:R-:W-:Y:S04]  /*206d0*/  STL [R1+0x3838], R8 ;  /* 0x0038380801007387 */ /* 0x000fe80000100800 */
[----:B------:R-:W-:Y:S04]  /*206e0*/  STL [R1+0x3840], R8 ;  /* 0x0038400801007387 */ /* 0x000fe80000100800 */
[----:B------:R-:W-:Y:S04]  /*206f0*/  STL [R1+0x3848], R8 ;  /* 0x0038480801007387 */ /* 0x000fe80000100800 */
[----:B------:R-:W-:Y:S04]  /*20700*/  STL [R1+0x3850], R8 ;  /* 0x0038500801007387 */ /* 0x000fe80000100800 */
[----:B------:R-:W-:Y:S04]  /*20710*/  STL [R1+0x3858], R8 ;  /* 0x0038580801007387 */ /* 0x000fe80000100800 */
[----:B------:R-:W-:Y:S04]  /*20720*/  STL [R1+0x3860], R8 ;  /* 0x0038600801007387 */ /* 0x000fe80000100800 */
[----:B------:R0:W-:Y:S04]  /*20730*/  STL [R1+0x3868], R8 ;  /* 0x0038680801007387 */ /* 0x0001e80000100800 */
[----:B------:R-:W-:Y:S04]  /*20740*/  STL [R1+0x3714], R5 ;  /* 0x0037140501007387 */ /* 0x000fe80000100800 */
        /* <DEDUP_REMOVED lines=81> */
[----:B-----5:R-:W-:Y:S04]  /*20c60*/  STL [R1+0x3704], R57 ;  /* 0x0037043901007387 */ /* 0x020fe80000100800 */
        /* <DEDUP_REMOVED lines=163> */
[----:B------:R-:W-:Y:S01]  /*216a0*/  STL [R1+0x355c], R0 ;  /* 0x00355c0001007387 */ /* 0x000fe20000100800 */
[----:B-1----:R-:W-:-:S03]  /*216b0*/  IMAD R4, R10, -0x20, R4 ;  /* 0xffffffe00a047824 */ /* 0x002fc600078e0204 */
[----:B------:R-:W-:Y:S04]  /*216c0*/  STL [R1+0x3564], R0 ;  /* 0x0035640001007387 */ /* 0x000fe80000100800 */
[----:B------:R-:W-:Y:S04]  /*216d0*/  STL [R1+0x356c], R0 ;  /* 0x00356c0001007387 */ /* 0x000fe80000100800 */
[----:B------:R-:W-:Y:S04]  /*216e0*/  STL [R1+0x3574], R0 ;  /* 0x0035740001007387 */ /* 0x000fe80000100800 */
[----:B------:R-:W-:Y:S04]  /*216f0*/  STL [R1+0x357c], R0 ;  /* 0x00357c0001007387 */ /* 0x000fe80000100800 */
[----:B------:R-:W-:Y:S01]  /*21700*/  STL [R1+0x3584], R0 ;  /* 0x0035840001007387 */ /* 0x000fe20000100800 */
[----:B------:R-:W-:-:S03]  /*21710*/  ISETP.GT.AND P0, PT, R4, RZ, PT ;  /* 0x000000ff0400720c */ /* 0x000fc60003f04270 */
[----:B------:R-:W-:Y:S04]  /*21720*/  STL [R1+0x358c], R0 ;  /* 0x00358c0001007387 */ /* 0x000fe80000100800 */
[----:B------:R-:W-:Y:S04]  /*21730*/  STL [R1+0x3594], R0 ;  /* 0x0035940001007387 */ /* 0x000fe80000100800 */
[----:B------:R-:W-:Y:S04]  /*21740*/  STL [R1+0x359c], R0 ;  /* 0x00359c0001007387 */ /* 0x000fe80000100800 */
[----:B------:R-:W-:Y:S04]  /*21750*/  STL [R1+0x35a4], R0 ;  /* 0x0035a40001007387 */ /* 0x000fe80000100800 */
[----:B------:R-:W-:Y:S04]  /*21760*/  STL [R1+0x35ac], R0 ;  /* 0x0035ac0001007387 */ /* 0x000fe80000100800 */
[----:B------:R-:W-:Y:S04]  /*21770*/  STL [R1+0x35b4], R0 ;  /* 0x0035b40001007387 */ /* 0x000fe80000100800 */
[----:B------:R-:W-:Y:S01]  /*21780*/  STL [R1+0x35bc], R0 ;  /* 0x0035bc0001007387 */ /* 0x000fe20000100800 */
[----:B------:R-:W-:-:S03]  /*21790*/  PRMT R9, RZ, 0x7610, R9 ;  /* 0x00007610ff097816 */ /* 0x000fc60000000009 */
[----:B------:R-:W-:Y:S04]  /*217a0*/  STL [R1+0x35c4], R0 ;  /* 0x0035c40001007387 */ /* 0x000fe80000100800 */
[----:B------:R-:W-:Y:S04]  /*217b0*/  STL [R1+0x35d4], R0 ;  /* 0x0035d40001007387 */ /* 0x000fe80000100800 */
[----:B------:R-:W-:Y:S04]  /*217c0*/  STL [R1+0x1e70], R61 ;  /* 0x001e703d01007387 */ /* 0x000fe80000100800 */
[----:B------:R-:W-:Y:S04]  /*217d0*/  STL [R1+0x1e6c], R3 ;  /* 0x001e6c0301007387 */ /* 0x000fe80000100800 */
[----:B------:R-:W4:Y:S04]  /*217e0*/  LDL.LU R10, [R1+0x386c] ;  /* 0x00386c00010a7983 */ /* 0x000f280000300800 */
[----:B--2---:R-:W2:Y:S04]  /*217f0*/  @P0 LDG.E.U16 R9, desc[UR50][R6.64] ;  /* 0x0000003206090981 */ /* 0x004ea8000c1e1500 */
[----:B------:R-:W3:Y:S01]  /*21800*/  LDL.64 R6, [R1+0x1158] ;  /* 0x0011580001067983 */ /* 0x000ee20000100a00 */
[----:B----4-:R-:W-:-:S06]  /*21810*/  PRMT R10, RZ, 0x7610, R10 ;  /* 0x00007610ff0a7816 */ /* 0x010fcc000000000a */
[----:B---3--:R1:W3:Y:S04]  /*21820*/  @P0 LDG.E.U16 R10, desc[UR50][R6.64] ;  /* 0x00000032060a0981 */ /* 0x0082e8000c1e1500 */
[----:B------:R-:W4:Y:S01]  /*21830*/  LDL.64 R6, [R1+0x1160] ;  /* 0x0011600001067983 */ /* 0x000f220000100a00 */
[----:B0-----:R-:W-:-:S06]  /*21840*/  PRMT R8, RZ, 0x7610, R8 ;  /* 0x00007610ff087816 */ /* 0x001fcc0000000008 */
[----:B----4-:R-:W4:Y:S01]  /*21850*/  @P0 LDG.E.U16 R8, desc[UR50][R6.64] ;  /* 0x0000003206080981 */ /* 0x010f22000c1e1500 */
[----:B------:R-:W-:-:S03]  /*21860*/  PRMT R5, RZ, 0x7610, R5 ;  /* 0x00007610ff057816 */ /* 0x000fc60000000005 */
[----:B----4-:R0:W-:Y:S04]  /*21870*/  STL [R1+0x1244], R8 ;  /* 0x0012440801007387 */ /* 0x0101e80000100800 */
[----:B0-----:R-:W4:Y:S04]  /*21880*/  LDL.LU R8, [R1+0x3868] ;  /* 0x0038680001087983 */ /* 0x001f280000300800 */
[----:B------:R-:W2:Y:S04]  /*21890*/  LDL.64 R6, [R1+0x1150] ;  /* 0x0011500001067983 */ /* 0x000ea80000100a00 */
[----:B--2---:R-:W2:Y:S01]  /*218a0*/  @P0 LDG.E.U16 R5, desc[UR50][R6.64] ;  /* 0x0000003206050981 */ /* 0x004ea2000c1e1500 */
[----:B------:R-:W-:-:S03]  /*218b0*/  ISETP.GT.AND P1, PT, R4, 0x1, PT ;  /* 0x000000010400780c */ /* 0x000fc60003f24270 */
[----:B--2---:R0:W-:Y:S04]  /*218c0*/  STL [R1+0x124c], R5 ;  /* 0x00124c0501007387 */ /* 0x0041e80000100800 */
[----:B0-----:R-:W2:Y:S04]  /*218d0*/  LDL.LU R5, [R1+0x3864] ;  /* 0x0038640001057983 */ /* 0x001ea80000300800 */
[----:B------:R-:W1:Y:S04]  /*218e0*/  LDL R6, [R1+0x1658] ;  /* 0x0016580001067983 */ /* 0x000e680000100800 */
[----:B------:R-:W1:Y:S01]  /*218f0*/  LDL R7, [R1+0x165c] ;  /* 0x00165c0001077983 */ /* 0x000e620000100800 */
[----:B----4-:R-:W-:-:S02]  /*21900*/  PRMT R8, RZ, 0x7610, R8 ;  /* 0x00007610ff087816 */ /* 0x010fc40000000008 */
[----:B-1----:R-:W-:-:S04]  /*21910*/  @P1 LOP3.LUT R7, R7, R6, RZ, 0x3c, !PT ;  /* 0x0000000607071212 */ /* 0x002fc800078e3cff */
[----:B------:R-:W-:-:S04]  /*21920*/  @P1 LOP3.LUT R6, R7, R6, RZ, 0x3c, !PT ;  /* 0x0000000607061212 */ /* 0x000fc800078e3cff */
[----:B------:R-:W-:-:S05]  /*21930*/  @P1 LOP3.LUT R7, R7, R6, RZ, 0x3c, !PT ;  /* 0x0000000607071212 */ /* 0x000fca00078e3cff */
[----:B------:R-:W4:Y:S04]  /*21940*/  @P1 LDG.E.U16 R8, desc[UR50][R6.64] ;  /* 0x0000003206081981 */ /* 0x000f28000c1e1500 */
[----:B----4-:R0:W-:Y:S04]  /*21950*/  STL [R1+0x1260], R8 ;  /* 0x0012600801007387 */ /* 0x0101e80000100800 */
[----:B0-----:R-:W4:Y:S04]  /*21960*/  LDL.LU R8, [R1+0x3860] ;  /* 0x0038600001087983 */ /* 0x001f280000300800 */
[----:B------:R-:W3:Y:S04]  /*21970*/  LDL R6, [R1+0x1650] ;  /* 0x0016500001067983 */ /* 0x000ee80000100800 */
[----:B------:R-:W3:Y:S01]  /*21980*/  LDL R7, [R1+0x1654] ;  /* 0x0016540001077983 */ /* 0x000ee20000100800 */
[----:B--2---:R-:W-:-:S02]  /*21990*/  PRMT R5, RZ, 0x7610, R5 ;  /* 0x00007610ff057816 */ /* 0x004fc40000000005 */
[----:B---3--:R-:W-:-:S04]  /*219a0*/  @P1 LOP3.LUT R7, R7, R6, RZ, 0x3c, !PT ;  /* 0x0000000607071212 */ /* 0x008fc800078e3cff */
[----:B------:R-:W-:-:S04]  /*219b0*/  @P1 LOP3.LUT R6, R7, R6, RZ, 0x3c, !PT ;  /* 0x0000000607061212 */ /* 0x000fc800078e3cff */
[----:B------:R-:W-:-:S05]  /*219c0*/  @P1 LOP3.LUT R7, R7, R6, RZ, 0x3c, !PT ;  /* 0x0000000607071212 */ /* 0x000fca00078e3cff */
[----:B------:R-:W2:Y:S04]  /*219d0*/  @P1 LDG.E.U16 R5, desc[UR50][R6.64] ;  /* 0x0000003206051981 */ /* 0x000ea8000c1e1500 */
[----:B--2---:R0:W-:Y:S04]  /*219e0*/  STL [R1+0x125c], R5 ;  /* 0x00125c0501007387 */ /* 0x0041e80000100800 */
[----:B0-----:R-:W2:Y:S04]  /*219f0*/  LDL.LU R5, [R1+0x385c] ;  /* 0x00385c0001057983 */ /* 0x001ea80000300800 */
[----:B------:R-:W3:Y:S04]  /*21a00*/  LDL R6, [R1+0x1648] ;  /* 0x0016480001067983 */ /* 0x000ee80000100800 */
[----:B------:R-:W3:Y:S01]  /*21a10*/  LDL R7, [R1+0x164c] ;  /* 0x00164c0001077983 */ /* 0x000ee20000100800 */
[----:B----4-:R-:W-:-:S02]  /*21a20*/  PRMT R8, RZ, 0x7610, R8 ;  /* 0x00007610ff087816 */ /* 0x010fc40000000008 */
[----:B---3--:R-:W-:-:S04]  /*21a30*/  @P1 LOP3.LUT R7, R7, R6, RZ, 0x3c, !PT ;  /* 0x0000000607071212 */ /* 0x008fc800078e3cff */
[----:B------:R-:W-:-:S04]  /*21a40*/  @P1 LOP3.LUT R6, R7, R6, RZ, 0x3c, !PT ;  /* 0x0000000607061212 */ /* 0x000fc800078e3cff */
[----:B------:R-:W-:-:S05]  /*21a50*/  @P1 LOP3.LUT R7, R7, R6, RZ, 0x3c, !PT ;  /* 0x0000000607071212 */ /* 0x000fca00078e3cff */
[----:B------:R-:W3:Y:S04]  /*21a60*/  @P1 LDG.E.U16 R8, desc[UR50][R6.64] ;  /* 0x0000003206081981 */ /* 0x000ee8000c1e1500 */
[----:B---3--:R0:W-:Y:S04]  /*21a70*/  STL [R1+0x1258], R8 ;  /* 0x0012580801007387 */ /* 0x0081e80000100800 */
[----:B0-----:R-:W3:Y:S04]  /*21a80*/  LDL.LU R8, [R1+0x3858] ;  /* 0x0038580001087983 */ /* 0x001ee80000300800 */
[----:B------:R-:W4:Y:S04]  /*21a90*/  LDL R6, [R1+0x1640] ;  /* 0x0016400001067983 */ /* 0x000f280000100800 */
[----:B------:R-:W4:Y:S01]  /*21aa0*/  LDL R7, [R1+0x1644] ;  /* 0x0016440001077983 */ /* 0x000f220000100800 */
[----:B--2---:R-:W-:-:S02]  /*21ab0*/  PRMT R5, RZ, 0x7610, R5 ;  /* 0x00007610ff057816 */ /* 0x004fc40000000005 */
[----:B----4-:R-:W-:-:S04]  /*21ac0*/  @P1 LOP3.LUT R7, R7, R6, RZ, 0x3c, !PT ;  /* 0x0000000607071212 */ /* 0x010fc800078e3cff */
[----:B------:R-:W-:-:S04]  /*21ad0*/  @P1 LOP3.LUT R6, R7, R6, RZ, 0x3c, !PT ;  /* 0x0000000607061212 */ /* 0x000fc800078e3cff */
[----:B------:R-:W-:-:S05]  /*21ae0*/  @P1 LOP3.LUT R7, R7, R6, RZ, 0x3c, !PT ;  /* 0x0000000607071212 */ /* 0x000fca00078e3cff */
[----:B------:R-:W2:Y:S01]  /*21af0*/  @P1 LDG.E.U16 R5, desc[UR50][R6.64] ;  /* 0x0000003206051981 */ /* 0x000ea2000c1e1500 */
[----:B------:R-:W-:-:S03]  /*21b00*/  ISETP.GT.AND P0, PT, R4, 0x2, PT ;  /* 0x000000020400780c */ /* 0x000fc60003f04270 */
[----:B--2---:R0:W-:Y:S04]  /*21b10*/  STL [R1+0x1254], R5 ;  /* 0x0012540501007387 */ /* 0x0041e80000100800 */
[----:B0-----:R-:W2:Y:S04]  /*21b20*/  LDL.LU R5, [R1+0x3854] ;  /* 0x0038540001057983 */ /* 0x001ea80000300800 */
[----:B------:R-:W4:Y:S04]  /*21b30*/  LDL R6, [R1+0x1638] ;  /* 0x0016380001067983 */ /* 0x000f280000100800 */
[----:B------:R-:W4:Y:S01]  /*21b40*/  LDL R7, [R1+0x163c] ;  /* 0x00163c0001077983 */ /* 0x000f220000100800 */
[----:B---3--:R-:W-:-:S02]  /*21b50*/  PRMT R8, RZ, 0x7610, R8 ;  /* 0x00007610ff087816 */ /* 0x008fc40000000008 */
[----:B----4-:R-:W-:-:S04]  /*21b60*/  @P0 LOP3.LUT R7, R7, R6, RZ, 0x3c, !PT ;  /* 0x0000000607070212 */ /* 0x010fc800078e3cff */
        /* <DEDUP_REMOVED lines=11> */
[----:B------:R-:W2:Y:S04]  /*21c20*/  @P0 LDG.E.U16 R5, desc[UR50][R6.64] ;  /* 0x0000003206050981 */ /* 0x000ea8000c1e1500 */
        /* <DEDUP_REMOVED lines=64> */
[----:B------:R0:W3:Y:S04]  /*22030*/  @P0 LDG.E.U16 R8, desc[UR50][R6.64] ;  /* 0x0000003206080981 */ /* 0x0000e8000c1e1500 */
[----:B------:R-:W0:Y:S04]  /*22040*/  LDL R6, [R1+0x15f0] ;  /* 0x0015f00001067983 */ /* 0x000e280000100800 */
[----:B------:R-:W0:Y:S01]  /*22050*/  LDL R7, [R1+0x15f4] ;  /* 0x0015f40001077983 */ /* 0x000e220000100800 */
[----:B------:R-:W-:Y:S02]  /*22060*/  PRMT R2, RZ, 0x7610, R2 ;  /* 0x00007610ff027816 */ /* 0x000fe40000000002 */
[----:B0-----:R-:W-:-:S04]  /*22070*/  @P0 LOP3.LUT R7, R7, R6, RZ, 0x3c, !PT ;  /* 0x0000000607070212 */ /* 0x001fc800078e3cff */
        /* <DEDUP_REMOVED lines=20> */
[----:B------:R-:W3:Y:S01]  /*221c0*/  @P0 LDG.E.U16 R2, desc[UR50][R6.64] ;  /* 0x0000003206020981 */ /* 0x000ee2000c1e1500 */
[----:B------:R-:W-:-:S03]  /*221d0*/  ISETP.GT.AND P1, PT, R4, 0x5, PT ;  /* 0x000000050400780c */ /* 0x000fc60003f24270 */
        /* <DEDUP_REMOVED lines=651> */
[----:B------:R-:W-:-:S02]  /*24a90*/  PRMT R59, RZ, 0x7610, R59 ;  /* 0x00007610ff3b7816 */ /* 0x000fc4000000003b */
[----:B----4-:R-:W-:-:S04]  /*24aa0*/  @P0 LOP3.LUT R7, R7, R6, RZ, 0x3c, !PT ;  /* 0x0000000607070212 */ /* 0x010fc800078e3cff */
[----:B------:R-:W-:-:S04]  /*24ab0*/  @P0 LOP3.LUT R6, R7, R6, RZ, 0x3c, !PT ;  /* 0x0000000607060212 */ /* 0x000fc800078e3cff */
[----:B------:R-:W-:-:S05]  /*24ac0*/  @P0 LOP3.LUT R7, R7, R6, RZ, 0x3c, !PT ;  /* 0x0000000607070212 */ /* 0x000fca00078e3cff */
[----:B------:R-:W4:Y:S04]  /*24ad0*/  @P0 LDG.E.U16 R59, desc[UR50][R6.64] ;  /* 0x00000032063b0981 */ /* 0x000f28000c1e1500 */
[----:B----4-:R0:W-:Y:S04]  /*24ae0*/  STL [R1+0xd8], R59 ;  /* 0x0000d83b01007387 */ /* 0x0101e80000100800 */
[----:B0-----:R-:W4:Y:S04]  /*24af0*/  LDL.LU R59, [R1+0x370c] ;  /* 0x00370c00013b7983 */ /* 0x001f280000300800 */
[----:B------:R-:W2:Y:S04]  /*24b00*/  LDL R6, [R1+0x13a0] ;  /* 0x0013a00001067983 */ /* 0x000ea80000100800 */
[----:B------:R-:W2:Y:S01]  /*24b10*/  LDL R7, [R1+0x13a4] ;  /* 0x0013a40001077983 */ /* 0x000ea20000100800 */
[----:B------:R-:W-:-:S02]  /*24b20*/  PRMT R58, RZ, 0x7610, R58 ;  /* 0x00007610ff3a7816 */ /* 0x000fc4000000003a */
[----:B--2---:R-:W-:-:S04]  /*24b30*/  @P0 LOP3.LUT R7, R7, R6, RZ, 0x3c, !PT ;  /* 0x0000000607070212 */ /* 0x004fc800078e3cff */
[----:B------:R-:W-:-:S04]  /*24b40*/  @P0 LOP3.LUT R6, R7, R6, RZ, 0x3c, !PT ;  /* 0x0000000607060212 */ /* 0x000fc800078e3cff */
[----:B------:R-:W-:-:S05]  /*24b50*/  @P0 LOP3.LUT R7, R7, R6, RZ, 0x3c, !PT ;  /* 0x0000000607070212 */ /* 0x000fca00078e3cff */
[----:B------:R-:W2:Y:S01]  /*24b60*/  @P0 LDG.E.U16 R58, desc[UR50][R6.64] ;  /* 0x00000032063a0981 */ /* 0x000ea2000c1e1500 */
[----:B------:R-:W-:-:S03]  /*24b70*/  ISETP.GT.AND P1, PT, R4, 0x17, PT ;  /* 0x000000170400780c */ /* 0x000fc60003f24270 */
[----:B--2---:R0:W-:Y:S04]  /*24b80*/  STL [R1+0xd4], R58 ;  /* 0x0000d43a01007387 */ /* 0x0041e80000100800 */
[----:B0-----:R-:W2:Y:S04]  /*24b90*/  LDL.LU R58, [R1+0x3708] ;  /* 0x00370800013a7983 */ /* 0x001ea80000300800 */
[----:B------:R-:W3:Y:S04]  /*24ba0*/  LDL R6, [R1+0x1398] ;  /* 0x0013980001067983 */ /* 0x000ee80000100800 */
[----:B------:R-:W3:Y:S01]  /*24bb0*/  LDL R7, [R1+0x139c] ;  /* 0x00139c0001077983 */ /* 0x000ee20000100800 */
[----:B------:R-:W-:-:S02]  /*24bc0*/  PRMT R57, RZ, 0x7610, R57 ;  /* 0x00007610ff397816 */ /* 0x000fc40000000039 */
        /* <DEDUP_REMOVED lines=21> */
[----:B------:R-:W2:Y:S04]  /*24d20*/  @P1 LDG.E.U16 R55, desc[UR50][R6.64] ;  /* 0x0000003206371981 */ /* 0x000ea8000c1e1500 */
        /* <DEDUP_REMOVED lines=45> */
[----:B------:R-:W4:Y:S01]  /*25000*/  @P0 LDG.E.U16 R50, desc[UR50][R6.64] ;  /* 0x0000003206320981 */ /* 0x000f22000c1e1500 */
[----:B------:R-:W-:-:S03]  /*25010*/  ISETP.GT.AND P1, PT, R4, 0x19, PT ;  /* 0x000000190400780c */ /* 0x000fc60003f24270 */
        /* <DEDUP_REMOVED lines=8> */
[----:B------:R0:W2:Y:S04]  /*250a0*/  @P1 LDG.E.U16 R5, desc[UR50][R6.64] ;  /* 0x0000003206051981 */ /* 0x0000a8000c1e1500 */
[----:B------:R-:W0:Y:S04]  /*250b0*/  LDL R6, [R1+0x1350] ;  /* 0x0013500001067983 */ /* 0x000e280000100800 */
[----:B------:R-:W0:Y:S01]  /*250c0*/  LDL R7, [R1+0x1354] ;  /* 0x0013540001077983 */ /* 0x000e220000100800 */
[----:B------:R-:W-:Y:S02]  /*250d0*/  PRMT R49, RZ, 0x7610, R49 ;  /* 0x00007610ff317816 */ /* 0x000fe40000000031 */
[----:B0-----:R-:W-:-:S04]  /*250e0*/  @P1 LOP3.LUT R7, R7, R6, RZ, 0x3c, !PT ;  /* 0x0000000607071212 */ /* 0x001fc800078e3cff */
[----:B------:R-:W-:-:S04]  /*250f0*/  @P1 LOP3.LUT R6, R7, R6, RZ, 0x3c, !PT ;  /* 0x0000000607061212 */ /* 0x000fc800078e3cff */
[----:B------:R-:W-:-:S05]  /*25100*/  @P1 LOP3.LUT R7, R7, R6, RZ, 0x3c, !PT ;  /* 0x0000000607071212 */ /* 0x000fca00078e3cff */
[----:B------:R-:W3:Y:S04]  /*25110*/  @P1 LDG.E.U16 R49, desc[UR50][R6.64] ;  /* 0x0000003206311981 */ /* 0x000ee8000c1e1500 */
[----:B--2---:R0:W-:Y:S04]  /*25120*/  STL [R1+0xb0], R5 ;  /* 0x0000b00501007387 */ /* 0x0041e80000100800 */
[----:B0-----:R-:W2:Y:S04]  /*25130*/  LDL R5, [R1+0x132c] ;  /* 0x00132c0001057983 */ /* 0x001ea80000100800 */
        /* <DEDUP_REMOVED lines=37> */
[----:B------:R-:W-:-:S03]  /*25390*/  PRMT R44, RZ, 0x7610, R44 ;  /* 0x00007610ff2c7816 */ /* 0x000fc6000000002c */
[----:B----4-:R0:W-:Y:S04]  /*253a0*/  STL [R1+0x9c], R45 ;  /* 0x00009c2d01007387 */ /* 0x0101e80000100800 */
[----:B0-----:R-:W4:Y:S04]  /*253b0*/  LDL.LU R45, [R1+0x36d4] ;  /* 0x0036d400012d7983 */ /* 0x001f280000300800 */
[----:B------:R-:W2:Y:S01]  /*253c0*/  LDL R7, [R1+0x1328] ;  /* 0x0013280001077983 */ /* 0x000ea20000100800 */
[----:B------:R-:W-:-:S03]  /*253d0*/  @P0 IMAD.MOV.U32 R6, RZ, RZ, R5 ;  /* 0x000000ffff060224 */ /* 0x000fc600078e0005 */
[----:B------:R-:W3:Y:S04]  /*253e0*/  LDL R5, [R1+0x1304] ;  /* 0x0013040001057983 */ /* 0x000ee80000100800 */
[----:B--2---:R-:W2:Y:S04]  /*253f0*/  @P0 LDG.E.U16 R44, desc[UR50][R6.64] ;  /* 0x00000032062c0981 */ /* 0x004ea8000c1e1500 */
[----:B--2---:R0:W-:Y:S04]  /*25400*/  STL [R1+0x98], R44 ;  /* 0x0000982c01007387 */ /* 0x0041e80000100800 */
[----:B0-----:R-:W2:Y:S04]  /*25410*/  LDL.LU R44, [R1+0x36d0] ;  /* 0x0036d000012c7983 */ /* 0x001ea80000300800 */
        /* <DEDUP_REMOVED lines=38> */
[----:B------:R-:W3:Y:S01]  /*25680*/  LDL R7, [R1+0x1300] ;  /* 0x0013000001077983 */ /* 0x000ee20000100800 */
[----:B------:R-:W-:-:S03]  /*25690*/  @P1 IMAD.MOV.U32 R6, RZ, RZ, R5 ;  /* 0x000000ffff061224 */ /* 0x000fc600078e0005 */
[----:B------:R-:W2:Y:S04]  /*256a0*/  LDL R5, [R1+0x12dc] ;  /* 0x0012dc0001057983 */ /* 0x000ea80000100800 */
[----:B---3--:R-:W3:Y:S01]  /*256b0*/  @P1 LDG.E.U16 R39, desc[UR50][R6.64] ;  /* 0x0000003206271981 */ /* 0x008ee2000c1e1500 */
        /* <DEDUP_REMOVED lines=9> */
[----:B------:R0:W4:Y:S04]  /*25750*/  @P0 LDG.E.U16 R60, desc[UR50][R6.64] ;  /* 0x00000032063c0981 */ /* 0x000128000c1e1500 */
[----:B------:R-:W0:Y:S04]  /*25760*/  LDL R6, [R1+0x12f0] ;  /* 0x0012f00001067983 */ /* 0x000e280000100800 */
[----:B------:R-:W0:Y:S01]  /*25770*/  LDL R7, [R1+0x12f4] ;  /* 0x0012f40001077983 */ /* 0x000e220000100800 */
[----:B------:R-:W-:Y:S02]  /*25780*/  PRMT R38, RZ, 0x7610, R38 ;  /* 0x00007610ff267816 */ /* 0x000fe40000000026 */
[----:B0-----:R-:W-:-:S04]  /*25790*/  @P0 LOP3.LUT R7, R7, R6, RZ, 0x3c, !PT ;  /* 0x0000000607070212 */ /* 0x001fc800078e3cff */
        /* <DEDUP_REMOVED lines=19> */
[----:B---3--:R0:W-:Y:S04]  /*258d0*/  STL [R1+0x78], R26 ;  /* 0x0000781a01007387 */ /* 0x0081e80000100800 */
[----:B0-----:R-:W3:Y:S01]  /*258e0*/  LDL R26, [R1+0x12c4] ;  /* 0x0012c400011a7983 */ /* 0x001ee20000100800 */
[----:B------:R-:W-:-:S03]  /*258f0*/  ISETP.GT.AND P1, PT, R4, 0x1d, PT ;  /* 0x0000001d0400780c */ /* 0x000fc60003f24270 */
[----:B----4-:R0:W-:Y:S04]  /*25900*/  STL [R1+0x74], R37 ;  /* 0x0000742501007387 */ /* 0x0101e80000100800 */
[----:B0-----:R-:W4:Y:S04]  /*25910*/  LDL.LU R37, [R1+0x36b4] ;  /* 0x0036b40001257983 */ /* 0x001f280000300800 */
[----:B------:R-:W2:Y:S01]  /*25920*/  LDL R7, [R1+0x12d8] ;  /* 0x0012d80001077983 */ /* 0x000ea20000100800 */
[----:B------:R-:W-:Y:S01]  /*25930*/  PRMT R36, RZ, 0x7610, R36 ;  /* 0x00007610ff247816 */ /* 0x000fe20000000024 */
[----:B------:R-:W-:-:S02]  /*25940*/  @P1 IMAD.MOV.U32 R6, RZ, RZ, R5 ;  /* 0x000000ffff061224 */ /* 0x000fc400078e0005 */
[----:B------:R-:W4:Y:S04]  /*25950*/  LDL R5, [R1+0x12b4] ;  /* 0x0012b40001057983 */ /* 0x000f280000100800 */
[----:B--2---:R-:W2:Y:S04]  /*25960*/  @P1 LDG.E.U16 R36, desc[UR50][R6.64] ;  /* 0x0000003206241981 */ /* 0x004ea8000c1e1500 */
        /* <DEDUP_REMOVED lines=24> */
[----:B--2---:R-:W2:Y:S01]  /*25af0*/  @P1 LDG.E.U16 R33, desc[UR50][R6.64] ;  /* 0x0000003206211981 */ /* 0x004ea2000c1e1500 */
[----:B------:R-:W-:-:S03]  /*25b00*/  ISETP.GT.AND P0, PT, R4, 0x1e, PT ;  /* 0x0000001e0400780c */ /* 0x000fc60003f04270 */
        /* <DEDUP_REMOVED lines=15> */
[----:B---3--:R-:W3:Y:S04]  /*25c00*/  @P0 LDG.E.U16 R31, desc[UR50][R6.64] ;  /* 0x00000032061f0981 */ /* 0x008ee8000c1e1500 */
        /* <DEDUP_REMOVED lines=18> */
[----:B------:R-:W-:Y:S02]  /*25d30*/  ISETP.GT.AND P1, PT, R4, 0x1f, PT ;  /* 0x0000001f0400780c */ /* 0x000fe40003f24270 */
[----:B------:R-:W-:Y:S01]  /*25d40*/  PRMT R28, RZ, 0x7610, R28 ;  /* 0x00007610ff1c7816 */ /* 0x000fe2000000001c */
[----:B--2---:R0:W-:Y:S04]  /*25d50*/  STL [R1+0x54], R29 ;  /* 0x0000541d01007387 */ /* 0x0041e80000100800 */
[----:B0-----:R-:W2:Y:S04]  /*25d60*/  LDL.LU R29, [R1+0x3694] ;  /* 0x00369400011d7983 */ /* 0x001ea80000300800 */
[----:B------:R-:W3:Y:S02]  /*25d70*/  LDL R7, [R1+0x1298] ;  /* 0x0012980001077983 */ /* 0x000ee40000100800 */
[----:B------:R-:W-:-:S05]  /*25d80*/  @P1 IMAD.MOV.U32 R6, RZ, RZ, R26 ;  /* 0x000000ffff061224 */ /* 0x000fca00078e001a */
[----:B---3--:R-:W3:Y:S04]  /*25d90*/  @P1 LDG.E.U16 R28, desc[UR50][R6.64] ;  /* 0x00000032061c1981 */ /* 0x008ee8000c1e1500 */
[----:B---3--:R0:W-:Y:S04]  /*25da0*/  STL [R1+0x50], R28 ;  /* 0x0000501c01007387 */ /* 0x0081e80000100800 */
[----:B0-----:R-:W3:Y:S04]  /*25db0*/  LDL.LU R28, [R1+0x3690] ;  /* 0x00369000011c7983 */ /* 0x001ee80000300800 */
[----:B------:R-:W4:Y:S04]  /*25dc0*/  LDL R6, [R1+0x1290] ;  /* 0x0012900001067983 */ /* 0x000f280000100800 */
[----:B------:R-:W4:Y:S01]  /*25dd0*/  LDL R7, [R1+0x1294] ;  /* 0x0012940001077983 */ /* 0x000f220000100800 */
[----:B------:R-:W-:Y:S01]  /*25de0*/  PRMT R27, RZ, 0x7610, R27 ;  /* 0x00007610ff1b7816 */ /* 0x000fe2000000001b */
[----:B------:R-:W0:Y:S01]  /*25df0*/  S2R R26, SR_TID.X ;  /* 0x00000000001a7919 */ /* 0x000e220000002100 */
[----:B----4-:R-:W-:-:S04]  /*25e00*/  @P1 LOP3.LUT R7, R7, R6, RZ, 0x3c, !PT ;  /* 0x0000000607071212 */ /* 0x010fc800078e3cff */
[----:B------:R-:W-:-:S04]  /*25e10*/  @P1 LOP3.LUT R6, R7, R6, RZ, 0x3c, !PT ;  /* 0x0000000607061212 */ /* 0x000fc800078e3cff */
[----:B------:R-:W-:-:S05]  /*25e20*/  @P1 LOP3.LUT R7, R7, R6, RZ, 0x3c, !PT ;  /* 0x0000000607071212 */ /* 0x000fca00078e3cff */
[----:B------:R-:W4:Y:S01]  /*25e30*/  @P1 LDG.E.U16 R27, desc[UR50][R6.64] ;  /* 0x00000032061b1981 */ /* 0x000f22000c1e1500 */
[----:B0-----:R-:W-:-:S04]  /*25e40*/  LOP3.LUT R26, R26, 0x1f, RZ, 0xc0, !PT ;  /* 0x0000001f1a1a7812 */ /* 0x001fc800078ec0ff */
[----:B------:R-:W-:Y:S01]  /*25e50*/  ISETP.GE.AND P0, PT, R26, R4, PT ;  /* 0x000000041a00720c */ /* 0x000fe20003f06270 */
[----:B----4-:R0:W-:Y:S04]  /*25e60*/  STL [R1+0x4c], R27 ;  /* 0x00004c1b01007387 */ /* 0x0101e80000100800 */
[----:B0-----:R-:W4:Y:S04]  /*25e70*/  LDL.LU R27, [R1+0x368c] ;  /* 0x00368c00011b7983 */ /* 0x001f280000300800 */
[----:B------:R-:W4:Y:S04]  /*25e80*/  LDL.LU R26, [R1+0x3688] ;  /* 0x00368800011a7983 */ /* 0x000f280000300800 */
        /* <DEDUP_REMOVED lines=15> */
[----:B------:R-:W-:Y:S01]  /*25f80*/  PRMT R23, RZ, 0x7610, R23 ;  /* 0x00007610ff177816 */ /* 0x000fe20000000017 */
[----:B------:R-:W-:Y:S06]  /*25f90*/  BAR.SYNC.DEFER_BLOCKING 0x0 ;  /* 0x0000000000007b1d */ /* 0x000fec0000010000 */
[----:B---3--:R0:W-:Y:S04]  /*25fa0*/  STL [R1+0x44], R24 ;  /* 0x0000441801007387 */ /* 0x0081e80000100800 */
[----:B0-----:R-:W3:Y:S04]  /*25fb0*/  LDL.LU R24, [R1+0x3680] ;  /* 0x0036800001187983 */ /* 0x001ee80000300800 */
[----:B------:R-:W4:Y:S04]  /*25fc0*/  LDL R4, [R1+0x1674] ;  /* 0x0016740001047983 */ /* 0x000f280000100800 */
[----:B------:R-:W4:Y:S02]  /*25fd0*/  LDL R5, [R1+0x1dd4] ;  /* 0x001dd40001057983 */ /* 0x000f240000100800 */
[----:B----4-:R-:W-:-:S04]  /*25fe0*/  @!P0 LOP3.LUT R5, R5, R4, RZ, 0x3c, !PT ;  /* 0x0000000405058212 */ /* 0x010fc800078e3cff */
[----:B------:R-:W-:-:S04]  /*25ff0*/  @!P0 LOP3.LUT R4, R5, R4, RZ, 0x3c, !PT ;  /* 0x0000000405048212 */ /* 0x000fc800078e3cff */
[----:B------:R-:W-:-:S05]  /*26000*/  @!P0 LOP3.LUT R5, R5, R4, RZ, 0x3c, !PT ;  /* 0x0000000405058212 */ /* 0x000fca00078e3cff */
[----:B------:R-:W4:Y:S04]  /*26010*/  @!P0 LDG.E.U16 R23, desc[UR50][R4.64] ;  /* 0x0000003204178981 */ /* 0x000f28000c1e1500 */
[----:B----4-:R0:W-:Y:S04]  /*26020*/  STL [R1+0x40], R23 ;  /* 0x0000401701007387 */ /* 0x0101e80000100800 */
[----:B0-----:R-:W4:Y:S04]  /*26030*/  LDL.LU R23, [R1+0x367c] ;  /* 0x00367c0001177983 */ /* 0x001f280000300800 */
[----:B------:R-:W2:Y:S04]  /*26040*/  LDL R4, [R1+0x127c] ;  /* 0x00127c0001047983 */ /* 0x000ea80000100800 */
[----:B------:R-:W2:Y:S01]  /*26050*/  LDL R5, [R1+0x1670] ;  /* 0x0016700001057983 */ /* 0x000ea20000100800 */
[----:B------:R-:W-:-:S02]  /*26060*/  PRMT R22, RZ, 0x7610, R22 ;  /* 0x00007610ff167816 */ /* 0x000fc40000000016 */
[----:B--2---:R-:W-:-:S04]  /*26070*/  @!P0 LOP3.LUT R5, R5, R4, RZ, 0x3c, !PT ;  /* 0x0000000405058212 */ /* 0x004fc800078e3cff */
[----:B------:R-:W-:-:S04]  /*26080*/  @!P0 LOP3.LUT R4, R5, R4, RZ, 0x3c, !PT ;  /* 0x0000000405048212 */ /* 0x000fc800078e3cff */
[----:B------:R-:W-:-:S05]  /*26090*/  @!P0 LOP3.LUT R5, R5, R4, RZ, 0x3c, !PT ;  /* 0x0000000405058212 */ /* 0x000fca00078e3cff */
[----:B------:R-:W2:Y:S04]  /*260a0*/  @!P0 LDG.E.U16 R22, desc[UR50][R4.64] ;  /* 0x0000003204168981 */ /* 0x000ea8000c1e1500 */
[----:B--2---:R0:W-:Y:S04]  /*260b0*/  STL [R1+0x3c], R22 ;  /* 0x00003c1601007387 */ /* 0x0041e80000100800 */
[----:B0-----:R-:W2:Y:S04]  /*260c0*/  LDL.LU R22, [R1+0x3678] ;  /* 0x0036780001167983 */ /* 0x001ea80000300800 */
[----:B------:R-:W3:Y:S04]  /*260d0*/  LDL R4, [R1+0x1dac] ;  /* 0x001dac0001047983 */ /* 0x000ee80000100800 */
[----:B------:R-:W3:Y:S01]  /*260e0*/  LDL R5, [R1+0x1db0] ;  /* 0x001db00001057983 */ /* 0x000ee20000100800 */
[----:B------:R-:W-:-:S02]  /*260f0*/  PRMT R21, RZ, 0x7610, R21 ;  /* 0x00007610ff157816 */ /* 0x000fc40000000015 */
[----:B---3--:R-:W-:-:S04]  /*26100*/  @!P0 LOP3.LUT R5, R5, R4, RZ, 0x3c, !PT ;  /* 0x0000000405058212 */ /* 0x008fc800078e3cff */
[----:B------:R-:W-:-:S04]  /*26110*/  @!P0 LOP3.LUT R4, R5, R4, RZ, 0x3c, !PT ;  /* 0x0000000405048212 */ /* 0x000fc800078e3cff */
[----:B------:R-:W-:-:S05]  /*26120*/  @!P0 LOP3.LUT R5, R5, R4, RZ, 0x3c, !PT ;  /* 0x0000000405058212 */ /* 0x000fca00078e3cff */
[----:B------:R-:W3:Y:S04]  /*26130*/  @!P0 LDG.E.U16 R21, desc[UR50][R4.64] ;  /* 0x0000003204158981 */ /* 0x000ee8000c1e1500 */
[----:B---3--:R0:W-:Y:S04]  /*26140*/  STL [R1+0x38], R21 ;  /* 0x0000381501007387 */ /* 0x0081e80000100800 */
[----:B0-----:R-:W3:Y:S04]  /*26150*/  LDL.LU R21, [R1+0x3674] ;  /* 0x0036740001157983 */ /* 0x001ee80000300800 */
[----:B------:R-:W4:Y:S04]  /*26160*/  LDL R4, [R1+0x1da4] ;  /* 0x001da40001047983 */ /* 0x000f280000100800 */
[----:B------:R-:W4:Y:S01]  /*26170*/  LDL R5, [R1+0x1da8] ;  /* 0x001da80001057983 */ /* 0x000f220000100800 */
[----:B------:R-:W-:-:S02]  /*26180*/  PRMT R20, RZ, 0x7610, R20 ;  /* 0x00007610ff147816 */ /* 0x000fc40000000014 */
        /* <DEDUP_REMOVED lines=94> */
[----:B--2---:R-:W-:Y:S04]  /*26770*/  STL [R1+0xc], R2 ;  /* 0x00000c0201007387 */ /* 0x004fe80000100800 */
[----:B------:R-:W2:Y:S04]  /*26780*/  LDL R4, [R1+0x1c2c] ;  /* 0x001c2c0001047983 */ /* 0x000ea80000100800 */
[----:B------:R-:W2:Y:S01]  /*26790*/  LDL R5, [R1+0x1c30] ;  /* 0x001c300001057983 */ /* 0x000ea20000100800 */
[----:B------:R-:W-:-:S02]  /*267a0*/  PRMT R0, RZ, 0x7610, R0 ;  /* 0x00007610ff007816 */ /* 0x000fc40000000000 */
[----:B--2---:R-:W-:-:S04]  /*267b0*/  @!P0 LOP3.LUT R5, R5, R4, RZ, 0x3c, !PT ;  /* 0x0000000405058212 */ /* 0x004fc800078e3cff */
[----:B------:R-:W-:-:S04]  /*267c0*/  @!P0 LOP3.LUT R4, R5, R4, RZ, 0x3c, !PT ;  /* 0x0000000405048212 */ /* 0x000fc800078e3cff */
[----:B------:R-:W-:-:S05]  /*267d0*/  @!P0 LOP3.LUT R5, R5, R4, RZ, 0x3c, !PT ;  /* 0x0000000405058212 */ /* 0x000fca00078e3cff */
[----:B------:R-:W2:Y:S04]  /*267e0*/  @!P0 LDG.E.U16 R0, desc[UR50][R4.64] ;  /* 0x0000003204008981 */ /* 0x000ea8000c1e1500 */
[----:B------:R-:W3:Y:S04]  /*267f0*/  LDL R4, [R1+0x1c24] ;  /* 0x001c240001047983 */ /* 0x000ee80000100800 */
[----:B------:R-:W3:Y:S01]  /*26800*/  LDL R5, [R1+0x1c28] ;  /* 0x001c280001057983 */ /* 0x000ee20000100800 */
[----:B------:R-:W-:-:S03]  /*26810*/  PRMT R61, RZ, 0x7610, R61 ;  /* 0x00007610ff3d7816 */ /* 0x000fc6000000003d */
[----:B--2---:R0:W-:Y:S01]  /*26820*/  STL [R1+0x35d8], R0 ;  /* 0x0035d80001007387 */ /* 0x0041e20000100800 */
[----:B------:R-:W-:-:S03]  /*26830*/  PRMT R3, RZ, 0x7610, R3 ;  /* 0x00007610ff037816 */ /* 0x000fc60000000003 */
[----:B0-----:R-:W2:Y:S01]  /*26840*/  LDL R0, [R1+0x1ba8] ;  /* 0x001ba80001007983 */ /* 0x001ea20000100800 */
[----:B---3--:R-:W-:-:S04]  /*26850*/  @!P0 LOP3.LUT R5, R5, R4, RZ, 0x3c, !PT ;  /* 0x0000000405058212 */ /* 0x008fc800078e3cff */
[----:B------:R-:W-:-:S04]  /*26860*/  @!P0 LOP3.LUT R4, R5, R4, RZ, 0x3c, !PT ;  /* 0x0000000405048212 */ /* 0x000fc800078e3cff */
[----:B------:R-:W-:-:S05]  /*26870*/  @!P0 LOP3.LUT R5, R5, R4, RZ, 0x3c, !PT ;  /* 0x0000000405058212 */ /* 0x000fca00078e3cff */
[----:B------:R-:W3:Y:S04]  /*26880*/  @!P0 LDG.E.U16 R61, desc[UR50][R4.64] ;  /* 0x00000032043d8981 */ /* 0x000ee8000c1e1500 */
[----:B------:R-:W4:Y:S04]  /*26890*/  LDL R4, [R1+0x1bec] ;  /* 0x001bec0001047983 */ /* 0x000f280000100800 */
[----:B------:R-:W4:Y:S04]  /*268a0*/  LDL R5, [R1+0x1bf0] ;  /* 0x001bf00001057983 */ /* 0x000f280000100800 */
[----:B---3--:R0:W-:Y:S01]  /*268b0*/  STL [R1+0x35dc], R61 ;  /* 0x0035dc3d01007387 */ /* 0x0081e20000100800 */
[----:B------:R-:W-:-:S03]  /*268c0*/  PRMT R59, RZ, 0x7610, R59 ;  /* 0x00007610ff3b7816 */ /* 0x000fc6000000003b */
[----:B0-----:R-:W3:Y:S01]  /*268d0*/  LDL R61, [R1+0x1b70] ;  /* 0x001b7000013d7983 */ /* 0x001ee20000100800 */
[----:B----4-:R-:W-:-:S04]  /*268e0*/  @!P0 LOP3.LUT R5, R5, R4, RZ, 0x3c, !PT ;  /* 0x0000000405058212 */ /* 0x010fc800078e3cff */
[----:B------:R-:W-:-:S04]  /*268f0*/  @!P0 LOP3.LUT R4, R5, R4, RZ, 0x3c, !PT ;  /* 0x0000000405048212 */ /* 0x000fc800078e3cff */
[----:B------:R-:W-:-:S05]  /*26900*/  @!P0 LOP3.LUT R5, R5, R4, RZ, 0x3c, !PT ;  /* 0x0000000405058212 */ /* 0x000fca00078e3cff */
[----:B------:R-:W4:Y:S04]  /*26910*/  @!P0 LDG.E.U16 R3, desc[UR50][R4.64] ;  /* 0x0000003204038981 */ /* 0x000f28000c1e1500 */
[----:B------:R-:W2:Y:S04]  /*26920*/  LDL R4, [R1+0x1be4] ;  /* 0x001be40001047983 */ /* 0x000ea80000100800 */
[----:B------:R-:W2:Y:S04]  /*26930*/  LDL R5, [R1+0x1be8] ;  /* 0x001be80001057983 */ /* 0x000ea80000100800 */
[----:B----4-:R0:W-:Y:S01]  /*26940*/  STL [R1+0x35e0], R3 ;  /* 0x0035e00301007387 */ /* 0x0101e20000100800 */
[----:B------:R-:W-:-:S03]  /*26950*/  PRMT R58, RZ, 0x7610, R58 ;  /* 0x00007610ff3a7816 */ /* 0x000fc6000000003a */
[----:B0-----:R-:W4:Y:S01]  /*26960*/  LDL R3, [R1+0x1b6c] ;  /* 0x001b6c0001037983 */ /* 0x001f220000100800 */
[----:B--2---:R-:W-:-:S04]  /*26970*/  @!P0 LOP3.LUT R5, R5, R4, RZ, 0x3c, !PT ;  /* 0x0000000405058212 */ /* 0x004fc800078e3cff */
[----:B------:R-:W-:-:S04]  /*26980*/  @!P0 LOP3.LUT R4, R5, R4, RZ, 0x3c, !PT ;  /* 0x0000000405048212 */ /* 0x000fc800078e3cff */
[----:B------:R-:W-:-:S05]  /*26990*/  @!P0 LOP3.LUT R5, R5, R4, RZ, 0x3c, !PT ;  /* 0x0000000405058212 */ /* 0x000fca00078e3cff */
[----:B------:R-:W2:Y:S04]  /*269a0*/  @!P0 LDG.E.U16 R59, desc[UR50][R4.64] ;  /* 0x00000032043b8981 */ /* 0x000ea8000c1e1500 */
[----:B------:R-:W3:Y:S04]  /*269b0*/  LDL R4, [R1+0x1bac] ;  /* 0x001bac0001047983 */ /* 0x000ee80000100800 */
[----:B------:R-:W3:Y:S04]  /*269c0*/  LDL R5, [R1+0x1bb0] ;  /* 0x001bb00001057983 */ /* 0x000ee80000100800 */
[----:B--2---:R0:W-:Y:S01]  /*269d0*/  STL [R1+0x35e4], R59 ;  /* 0x0035e43b01007387 */ /* 0x0041e20000100800 */
[----:B------:R-:W-:-:S02]  /*269e0*/  PRMT R57, RZ, 0x7610, R57 ;  /* 0x00007610ff397816 */ /* 0x000fc40000000039 */
[----:B------:R-:W-:Y:S01]  /*269f0*/  PRMT R56, RZ, 0x7610, R56 ;  /* 0x00007610ff387816 */ /* 0x000fe20000000038 */
[----:B0-----:R-:W2:Y:S01]  /*26a00*/  LDL R59, [R1+0x1b68] ;  /* 0x001b6800013b7983 */ /* 0x001ea20000100800 */
[----:B---3--:R-:W-:-:S04]  /*26a10*/  @!P0 LOP3.LUT R5, R5, R4, RZ, 0x3c, !PT ;  /* 0x0000000405058212 */ /* 0x008fc800078e3cff */
[----:B------:R-:W-:-:S04]  /*26a20*/  @!P0 LOP3.LUT R4, R5, R4, RZ, 0x3c, !PT ;  /* 0x0000000405048212 */ /* 0x000fc800078e3cff */
[----:B------:R-:W-:-:S05]  /*26a30*/  @!P0 LOP3.LUT R5, R5, R4, RZ, 0x3c, !PT ;  /* 0x0000000405058212 */ /* 0x000fca00078e3cff */
[----:B------:R0:W3:Y:S04]  /*26a40*/  @!P0 LDG.E.U16 R58, desc[UR50][R4.64] ;  /* 0x00000032043a8981 */ /* 0x0000e8000c1e1500 */
[----:B------:R-:W4:Y:S01]  /*26a50*/  LDL R5, [R1+0x1ba4] ;  /* 0x001ba40001057983 */ /* 0x000f220000100800 */
[----:B0-----:R-:W-:-:S03]  /*26a60*/  @!P0 IMAD.MOV.U32 R4, RZ, RZ, R0 ;  /* 0x000000ffff048224 */ /* 0x001fc600078e0000 */
[----:B---3--:R0:W-:Y:S01]  /*26a70*/  STL [R1+0x35e8], R58 ;  /* 0x0035e83a01007387 */ /* 0x0081e20000100800 */
[----:B------:R-:W-:-:S03]  /*26a80*/  PRMT R55, RZ, 0x7610, R55 ;  /* 0x00007610ff377816 */ /* 0x000fc60000000037 */
[----:B------:R-:W3:Y:S04]  /*26a90*/  LDL R0, [R1+0x1b28] ;  /* 0x001b280001007983 */ /* 0x000ee80000100800 */
[----:B----4-:R1:W4:Y:S04]  /*26aa0*/  @!P0 LDG.E.U16 R57, desc[UR50][R4.64] ;  /* 0x0000003204398981 */ /* 0x010328000c1e1500 */
[----:B0-----:R-:W3:Y:S01]  /*26ab0*/  LDL R58, [R1+0x1b64] ;  /* 0x001b6400013a7983 */ /* 0x001ee20000100800 */
[----:B-1----:R-:W-:Y:S02]  /*26ac0*/  @!P0 IMAD.MOV.U32 R4, RZ, RZ, R61 ;  /* 0x000000ffff048224 */ /* 0x002fe400078e003d */
[----:B------:R-:W-:-:S05]  /*26ad0*/  @!P0 IMAD.MOV.U32 R5, RZ, RZ, R3 ;  /* 0x000000ffff058224 */ /* 0x000fca00078e0003 */
[----:B------:R2:W3:Y:S02]  /*26ae0*/  @!P0 LDG.E.U16 R56, desc[UR50][R4.64] ;  /* 0x0000003204388981 */ /* 0x0004e4000c1e1500 */
[----:B--2---:R-:W-:Y:S02]  /*26af0*/  @!P0 IMAD.MOV.U32 R4, RZ, RZ, R59 ;  /* 0x000000ffff048224 */ /* 0x004fe400078e003b */
[----:B----4-:R0:W-:Y:S04]  /*26b00*/  STL [R1+0x35ec], R57 ;  /* 0x0035ec3901007387 */ /* 0x0101e80000100800 */
[----:B------:R-:W2:Y:S01]  /*26b10*/  LDL R61, [R1+0x1aec] ;  /* 0x001aec00013d7983 */ /* 0x000ea20000100800 */
[----:B---3--:R-:W-:-:S03]  /*26b20*/  @!P0 IMAD.MOV.U32 R5, RZ, RZ, R58 ;  /* 0x000000ffff058224 */ /* 0x008fc600078e003a */
[----:B------:R-:W3:Y:S04]  /*26b30*/  LDL R3, [R1+0x1af0] ;  /* 0x001af00001037983 */ /* 0x000ee80000100800 */
[----:B0-----:R-:W4:Y:S04]  /*26b40*/  LDL R57, [R1+0x1b24] ;  /* 0x001b240001397983 */ /* 0x001f280000100800 */
[----:B------:R0:W2:Y:S04]  /*26b50*/  @!P0 LDG.E.U16 R55, desc[UR50][R4.64] ;  /* 0x0000003204378981 */ /* 0x0000a8000c1e1500 */
[----:B------:R1:W-:Y:S01]  /*26b60*/  STL [R1+0x35f0], R56 ;  /* 0x0035f03801007387 */ /* 0x0003e20000100800 */
[----:B------:R-:W-:-:S02]  /*26b70*/  PRMT R54, RZ, 0x7610, R54 ;  /* 0x00007610ff367816 */ /* 0x000fc40000000036 */
[----:B------:R-:W-:Y:S01]  /*26b80*/  PRMT R53, RZ, 0x7610, R53 ;  /* 0x00007610ff357816 */ /* 0x000fe20000000035 */
[----:B------:R-:W2:Y:S04]  /*26b90*/  LDL R59, [R1+0x1ae4] ;  /* 0x001ae400013b7983 */ /* 0x000ea80000100800 */
[----:B------:R-:W3:Y:S04]  /*26ba0*/  LDL R5, [R1+0x1b2c] ;  /* 0x001b2c0001057983 */ /* 0x000ee80000100800 */
[----:B-1----:R-:W0:Y:S01]  /*26bb0*/  LDL R56, [R1+0x1b30] ;  /* 0x001b300001387983 */ /* 0x002e220000100800 */
[----:B------:R-:W-:-:S03]  /*26bc0*/  PRMT R52, RZ, 0x7610, R52 ;  /* 0x00007610ff347816 */ /* 0x000fc60000000034 */
[----:B------:R-:W2:Y:S01]  /*26bd0*/  LDL R58, [R1+0x1ae8] ;  /* 0x001ae800013a7983 */ /* 0x000ea20000100800 */
[----:B0-----:R-:W-:-:S05]  /*26be0*/  @!P0 IMAD.MOV.U32 R4, RZ, RZ, R56 ;  /* 0x000000ffff048224 */ /* 0x001fca00078e0038 */
[----:B---3--:R0:W3:Y:S02]  /*26bf0*/  @!P0 LDG.E.U16 R54, desc[UR50][R4.64] ;  /* 0x0000003204368981 */ /* 0x0080e4000c1e1500 */
[----:B0-----:R-:W-:Y:S02]  /*26c00*/  @!P0 IMAD.MOV.U32 R4, RZ, RZ, R0 ;  /* 0x000000ffff048224 */ /* 0x001fe400078e0000 */
[----:B----4-:R-:W-:-:S05]  /*26c10*/  @!P0 IMAD.MOV.U32 R5, RZ, RZ, R57 ;  /* 0x000000ffff058224 */ /* 0x010fca00078e0039 */
[----:B------:R0:W4:Y:S02]  /*26c20*/  @!P0 LDG.E.U16 R53, desc[UR50][R4.64] ;  /* 0x0000003204358981 */ /* 0x000124000c1e1500 */
[----:B0-----:R-:W-:Y:S02]  /*26c30*/  @!P0 IMAD.MOV.U32 R4, RZ, RZ, R3 ;  /* 0x000000ffff048224 */ /* 0x001fe400078e0003 */
[----:B--2---:R-:W-:-:S05]  /*26c40*/  @!P0 IMAD.MOV.U32 R5, RZ, RZ, R61 ;  /* 0x000000ffff058224 */ /* 0x004fca00078e003d */
[----:B------:R-:W2:Y:S04]  /*26c50*/  @!P0 LDG.E.U16 R52, desc[UR50][R4.64] ;  /* 0x0000003204348981 */ /* 0x000ea8000c1e1500 */
[----:B------:R0:W-:Y:S04]  /*26c60*/  STL [R1+0x35f4], R55 ;  /* 0x0035f43701007387 */ /* 0x0001e80000100800 */
[----:B---3--:R1:W-:Y:S04]  /*26c70*/  STL [R1+0x35f8], R54 ;  /* 0x0035f83601007387 */ /* 0x0083e80000100800 */
[----:B------:R-:W3:Y:S04]  /*26c80*/  LDL R57, [R1+0x1aac] ;  /* 0x001aac0001397983 */ /* 0x000ee80000100800 */
[----:B------:R-:W3:Y:S04]  /*26c90*/  LDL R0, [R1+0x1ab0] ;  /* 0x001ab00001007983 */ /* 0x000ee80000100800 */
[----:B----4-:R4:W-:Y:S04]  /*26ca0*/  STL [R1+0x35fc], R53 ;  /* 0x0035fc3501007387 */ /* 0x0109e80000100800 */
[----:B------:R-:W3:Y:S04]  /*26cb0*/  LDL R56, [R1+0x1aa4] ;  /* 0x001aa40001387983 */ /* 0x000ee80000100800 */
[----:B------:R-:W3:Y:S04]  /*26cc0*/  LDL R3, [R1+0x1aa8] ;  /* 0x001aa80001037983 */ /* 0x000ee80000100800 */
[----:B--2---:R2:W-:Y:S04]  /*26cd0*/  STL [R1+0x3600], R52 ;  /* 0x0036003401007387 */ /* 0x0045e80000100800 */
[----:B0-----:R-:W3:Y:S04]  /*26ce0*/  LDL R55, [R1+0x1a6c] ;  /* 0x001a6c0001377983 */ /* 0x001ee80000100800 */
[----:B-1----:R-:W3:Y:S01]  /*26cf0*/  LDL R54, [R1+0x1a70] ;  /* 0x001a700001367983 */ /* 0x002ee20000100800 */
[----:B------:R-:W-:Y:S01]  /*26d00*/  PRMT R51, RZ, 0x7610, R51 ;  /* 0x00007610ff337816 */ /* 0x000fe20000000033 */
[----:B------:R-:W-:-:S02]  /*26d10*/  @!P0 IMAD.MOV.U32 R4, RZ, RZ, R58 ;  /* 0x000000ffff048224 */ /* 0x000fc400078e003a */
[----:B------:R-:W-:Y:S01]  /*26d20*/  @!P0 IMAD.MOV.U32 R5, RZ, RZ, R59 ;  /* 0x000000ffff058224 */ /* 0x000fe200078e003b */
[----:B------:R-:W-:Y:S01]  /*26d30*/  PRMT R50, RZ, 0x7610, R50 ;  /* 0x00007610ff327816 */ /* 0x000fe20000000032 */
[----:B----4-:R-:W4:Y:S04]  /*26d40*/  LDL R53, [R1+0x1a64] ;  /* 0x001a640001357983 */ /* 0x010f280000100800 */
[----:B------:R3:W4:Y:S01]  /*26d50*/  @!P0 LDG.E.U16 R51, desc[UR50][R4.64] ;  /* 0x0000003204338981 */ /* 0x000722000c1e1500 */
[----:B------:R-:W-:Y:S02]  /*26d60*/  PRMT R49, RZ, 0x7610, R49 ;  /* 0x00007610ff317816 */ /* 0x000fe40000000031 */
[----:B------:R-:W-:Y:S01]  /*26d70*/  PRMT R48, RZ, 0x7610, R48 ;  /* 0x00007610ff307816 */ /* 0x000fe20000000030 */
[----:B--2---:R-:W2:Y:S01]  /*26d80*/  LDL R52, [R1+0x1a68] ;  /* 0x001a680001347983 */ /* 0x004ea20000100800 */
[----:B---3--:R-:W-:-:S02]  /*26d90*/  @!P0 IMAD.MOV.U32 R5, RZ, RZ, R57 ;  /* 0x000000ffff058224 */ /* 0x008fc400078e0039 */
[----:B------:R-:W-:-:S05]  /*26da0*/  @!P0 IMAD.MOV.U32 R4, RZ, RZ, R0 ;  /* 0x000000ffff048224 */ /* 0x000fca00078e0000 */
[----:B------:R0:W3:Y:S02]  /*26db0*/  @!P0 LDG.E.U16 R50, desc[UR50][R4.64] ;  /* 0x0000003204328981 */ /* 0x0000e4000c1e1500 */
[----:B0-----:R-:W-:Y:S02]  /*26dc0*/  @!P0 IMAD.MOV.U32 R5, RZ, RZ, R56 ;  /* 0x000000ffff058224 */ /* 0x001fe400078e0038 */
[----:B------:R-:W-:-:S05]  /*26dd0*/  @!P0 IMAD.MOV.U32 R4, RZ, RZ, R3 ;  /* 0x000000ffff048224 */ /* 0x000fca00078e0003 */
[----:B------:R0:W3:Y:S02]  /*26de0*/  @!P0 LDG.E.U16 R49, desc[UR50][R4.64] ;  /* 0x0000003204318981 */ /* 0x0000e4000c1e1500 */
[----:B0-----:R-:W-:Y:S02]  /*26df0*/  @!P0 IMAD.MOV.U32 R5, RZ, RZ, R55 ;  /* 0x000000ffff058224 */ /* 0x001fe400078e0037 */
[----:B------:R-:W-:-:S05]  /*26e00*/  @!P0 IMAD.MOV.U32 R4, RZ, RZ, R54 ;  /* 0x000000ffff048224 */ /* 0x000fca00078e0036 */
[----:B------:R2:W3:Y:S04]  /*26e10*/  @!P0 LDG.E.U16 R48, desc[UR50][R4.64] ;  /* 0x0000003204308981 */ /* 0x0004e8000c1e1500 */
[----:B----4-:R0:W-:Y:S04]  /*26e20*/  STL [R1+0x3604], R51 ;  /* 0x0036043301007387 */ /* 0x0101e80000100800 */
[----:B------:R-:W4:Y:S04]  /*26e30*/  LDL R0, [R1+0x1a30] ;  /* 0x001a300001007983 */ /* 0x000f280000100800 */
[----:B0-----:R-:W4:Y:S01]  /*26e40*/  LDL R51, [R1+0x1a2c] ;  /* 0x001a2c0001337983 */ /* 0x001f220000100800 */
[----:B------:R-:W-:Y:S01]  /*26e50*/  PRMT R47, RZ, 0x7610, R47 ;  /* 0x00007610ff2f7816 */ /* 0x000fe2000000002f */
[----:B--2---:R-:W-:-:S02]  /*26e60*/  @!P0 IMAD.MOV.U32 R4, RZ, RZ, R52 ;  /* 0x000000ffff048224 */ /* 0x004fc400078e0034 */
[----:B------:R-:W-:-:S05]  /*26e70*/  @!P0 IMAD.MOV.U32 R5, RZ, RZ, R53 ;  /* 0x000000ffff058224 */ /* 0x000fca00078e0035 */
[----:B------:R4:W2:Y:S04]  /*26e80*/  @!P0 LDG.E.U16 R47, desc[UR50][R4.64] ;  /* 0x00000032042f8981 */ /* 0x0008a8000c1e1500 */
[----:B---3--:R0:W-:Y:S04]  /*26e90*/  STL [R1+0x3608], R50 ;  /* 0x0036083201007387 */ /* 0x0081e80000100800 */
[----:B------:R-:W3:Y:S04]  /*26ea0*/  LDL R3, [R1+0x1a28] ;  /* 0x001a280001037983 */ /* 0x000ee80000100800 */
[----:B0-----:R-:W3:Y:S04]  /*26eb0*/  LDL R50, [R1+0x1a24] ;  /* 0x001a240001327983 */ /* 0x001ee80000100800 */
[----:B------:R0:W-:Y:S04]  /*26ec0*/  STL [R1+0x360c], R49 ;  /* 0x00360c3101007387 */ /* 0x0001e80000100800 */
[----:B------:R1:W-:Y:S04]  /*26ed0*/  STL [R1+0x3610], R48 ;  /* 0x0036103001007387 */ /* 0x0003e80000100800 */
[----:B0-----:R-:W3:Y:S04]  /*26ee0*/  LDL R49, [R1+0x19ec] ;  /* 0x0019ec0001317983 */ /* 0x001ee80000100800 */
[----:B-1----:R-:W3:Y:S01]  /*26ef0*/  LDL R48, [R1+0x19f0] ;  /* 0x0019f00001307983 */ /* 0x002ee20000100800 */
[----:B------:R-:W-:Y:S01]  /*26f00*/  PRMT R46, RZ, 0x7610, R46 ;  /* 0x00007610ff2e7816 */ /* 0x000fe2000000002e */
[----:B----4-:R-:W-:-:S02]  /*26f10*/  @!P0 IMAD.MOV.U32 R4, RZ, RZ, R0 ;  /* 0x000000ffff048224 */ /* 0x010fc400078e0000 */
[----:B------:R-:W-:Y:S01]  /*26f20*/  @!P0 IMAD.MOV.U32 R5, RZ, RZ, R51 ;  /* 0x000000ffff058224 */ /* 0x000fe200078e0033 */
[----:B------:R-:W-:-:S04]  /*26f30*/  PRMT R45, RZ, 0x7610, R45 ;  /* 0x00007610ff2d7816 */ /* 0x000fc8000000002d */
[----:B------:R3:W4:Y:S01]  /*26f40*/  @!P0 LDG.E.U16 R46, desc[UR50][R4.64] ;  /* 0x00000032042e8981 */ /* 0x000722000c1e1500 */
[----:B------:R-:W-:-:S03]  /*26f50*/  PRMT R44, RZ, 0x7610, R44 ;  /* 0x00007610ff2c7816 */ /* 0x000fc6000000002c */
[----:B--2---:R0:W-:Y:S04]  /*26f60*/  STL [R1+0x3614], R47 ;  /* 0x0036142f01007387 */ /* 0x0041e80000100800 */
[----:B------:R-:W2:Y:S04]  /*26f70*/  LDL R0, [R1+0x19e8] ;  /* 0x0019e80001007983 */ /* 0x000ea80000100800 */
[----:B------:R-:W2:Y:S01]  /*26f80*/  LDL R52, [R1+0x19e4] ;  /* 0x0019e40001347983 */ /* 0x000ea20000100800 */
[----:B---3--:R-:W-:Y:S02]  /*26f90*/  @!P0 IMAD.MOV.U32 R4, RZ, RZ, R3 ;  /* 0x000000ffff048224 */ /* 0x008fe400078e0003 */
[----:B------:R-:W-:-:S05]  /*26fa0*/  @!P0 IMAD.MOV.U32 R5, RZ, RZ, R50 ;  /* 0x000000ffff058224 */ /* 0x000fca00078e0032 */
[----:B------:R1:W3:Y:S02]  /*26fb0*/  @!P0 LDG.E.U16 R45, desc[UR50][R4.64] ;  /* 0x00000032042d8981 */ /* 0x0002e4000c1e1500 */
[----:B-1----:R-:W-:Y:S02]  /*26fc0*/  @!P0 IMAD.MOV.U32 R5, RZ, RZ, R49 ;  /* 0x000000ffff058224 */ /* 0x002fe400078e0031 */
[----:B------:R-:W-:-:S05]  /*26fd0*/  @!P0 IMAD.MOV.U32 R4, RZ, RZ, R48 ;  /* 0x000000ffff048224 */ /* 0x000fca00078e0030 */
[----:B------:R2:W3:Y:S04]  /*26fe0*/  @!P0 LDG.E.U16 R44, desc[UR50][R4.64] ;  /* 0x00000032042c8981 */ /* 0x0004e8000c1e1500 */
[----:B----4-:R1:W-:Y:S04]  /*26ff0*/  STL [R1+0x3618], R46 ;  /* 0x0036182e01007387 */ /* 0x0103e80000100800 */
[----:B------:R-:W4:Y:S04]  /*27000*/  LDL R51, [R1+0x19ac] ;  /* 0x0019ac0001337983 */ /* 0x000f280000100800 */
[----:B------:R-:W4:Y:S04]  /*27010*/  LDL R50, [R1+0x19b0] ;  /* 0x0019b00001327983 */ /* 0x000f280000100800 */
[----:B------:R-:W4:Y:S01]  /*27020*/  LDL R3, [R1+0x19a8] ;  /* 0x0019a80001037983 */ /* 0x000f220000100800 */
[----:B--2---:R-:W-:-:S03]  /*27030*/  @!P0 IMAD.MOV.U32 R4, RZ, RZ, R0 ;  /* 0x000000ffff048224 */ /* 0x004fc600078e0000 */
[----:B---3--:R2:W-:Y:S04]  /*27040*/  STL [R1+0x361c], R45 ;  /* 0x00361c2d01007387 */ /* 0x0085e80000100800 */
[----:B------:R-:W3:Y:S04]  /*27050*/  LDL R49, [R1+0x19a4] ;  /* 0x0019a40001317983 */ /* 0x000ee80000100800 */
[----:B------:R-:W2:Y:S04]  /*27060*/  LDL R48, [R1+0x196c] ;  /* 0x00196c0001307983 */ /* 0x000ea80000100800 */
[----:B0-----:R-:W2:Y:S04]  /*27070*/  LDL R47, [R1+0x1970] ;  /* 0x00197000012f7983 */ /* 0x001ea80000100800 */
[----:B------:R0:W-:Y:S04]  /*27080*/  STL [R1+0x3620], R44 ;  /* 0x0036202c01007387 */ /* 0x0001e80000100800 */
[----:B-1----:R-:W2:Y:S04]  /*27090*/  LDL R46, [R1+0x1964] ;  /* 0x00196400012e7983 */ /* 0x002ea80000100800 */
[----:B------:R-:W2:Y:S01]  /*270a0*/  LDL R0, [R1+0x1968] ;  /* 0x0019680001007983 */ /* 0x000ea20000100800 */
[----:B------:R-:W-:Y:S01]  /*270b0*/  PRMT R43, RZ, 0x7610, R43 ;  /* 0x00007610ff2b7816 */ /* 0x000fe2000000002b */
[----:B------:R-:W-:-:S05]  /*270c0*/  @!P0 IMAD.MOV.U32 R5, RZ, RZ, R52 ;  /* 0x000000ffff058224 */ /* 0x000fca00078e0034 */
[----:B------:R4:W2:Y:S01]  /*270d0*/  @!P0 LDG.E.U16 R43, desc[UR50][R4.64] ;  /* 0x00000032042b8981 */ /* 0x0008a2000c1e1500 */
[----:B------:R-:W-:Y:S02]  /*270e0*/  PRMT R42, RZ, 0x7610, R42 ;  /* 0x00007610ff2a7816 */ /* 0x000fe4000000002a */
[----:B------:R-:W-:Y:S01]  /*270f0*/  PRMT R41, RZ, 0x7610, R41 ;  /* 0x00007610ff297816 */ /* 0x000fe20000000029 */
[----:B----4-:R-:W-:Y:S02]  /*27100*/  @!P0 IMAD.MOV.U32 R4, RZ, RZ, R50 ;  /* 0x000000ffff048224 */ /* 0x010fe400078e0032 */
[----:B------:R-:W-:-:S05]  /*27110*/  @!P0 IMAD.MOV.U32 R5, RZ, RZ, R51 ;  /* 0x000000ffff058224 */ /* 0x000fca00078e0033 */
[----:B------:R1:W4:Y:S01]  /*27120*/  @!P0 LDG.E.U16 R42, desc[UR50][R4.64] ;  /* 0x00000032042a8981 */ /* 0x000322000c1e1500 */
[----:B------:R-:W-:Y:S01]  /*27130*/  PRMT R40, RZ, 0x7610, R40 ;  /* 0x00007610ff287816 */ /* 0x000fe20000000028 */
[----:B-1----:R-:W-:Y:S01]  /*27140*/  @!P0 IMAD.MOV.U32 R4, RZ, RZ, R3 ;  /* 0x000000ffff048224 */ /* 0x002fe200078e0003 */
[----:B------:R-:W-:Y:S01]  /*27150*/  PRMT R39, RZ, 0x7610, R39 ;  /* 0x00007610ff277816 */ /* 0x000fe20000000027 */
[----:B---3--:R-:W-:-:S05]  /*27160*/  @!P0 IMAD.MOV.U32 R5, RZ, RZ, R49 ;  /* 0x000000ffff058224 */ /* 0x008fca00078e0031 */
[----:B------:R2:W3:Y:S02]  /*27170*/  @!P0 LDG.E.U16 R41, desc[UR50][R4.64] ;  /* 0x0000003204298981 */ /* 0x0004e4000c1e1500 */
[----:B--2---:R-:W-:Y:S02]  /*27180*/  @!P0 IMAD.MOV.U32 R4, RZ, RZ, R47 ;  /* 0x000000ffff048224 */ /* 0x004fe400078e002f */
[----:B------:R-:W-:-:S05]  /*27190*/  @!P0 IMAD.MOV.U32 R5, RZ, RZ, R48 ;  /* 0x000000ffff058224 */ /* 0x000fca00078e0030 */
[----:B------:R1:W2:Y:S02]  /*271a0*/  @!P0 LDG.E.U16 R40, desc[UR50][R4.64] ;  /* 0x0000003204288981 */ /* 0x0002a4000c1e1500 */
[----:B-1----:R-:W-:Y:S02]  /*271b0*/  @!P0 IMAD.MOV.U32 R5, RZ, RZ, R46 ;  /* 0x000000ffff058224 */ /* 0x002fe400078e002e */
[----:B------:R-:W-:-:S05]  /*271c0*/  @!P0 IMAD.MOV.U32 R4, RZ, RZ, R0 ;  /* 0x000000ffff048224 */ /* 0x000fca00078e0000 */
[----:B------:R-:W2:Y:S04]  /*271d0*/  @!P0 LDG.E.U16 R39, desc[UR50][R4.64] ;  /* 0x0000003204278981 */ /* 0x000ea8000c1e1500 */
[----:B------:R1:W-:Y:S04]  /*271e0*/  STL [R1+0x3624], R43 ;  /* 0x0036242b01007387 */ /* 0x0003e80000100800 */
[----:B------:R-:W2:Y:S04]  /*271f0*/  LDL R45, [R1+0x192c] ;  /* 0x00192c00012d7983 */ /* 0x000ea80000100800 */
[----:B0-----:R-:W2:Y:S04]  /*27200*/  LDL R44, [R1+0x1930] ;  /* 0x00193000012c7983 */ /* 0x001ea80000100800 */
[----:B----4-:R0:W-:Y:S04]  /*27210*/  STL [R1+0x3628], R42 ;  /* 0x0036282a01007387 */ /* 0x0101e80000100800 */
[----:B-1----:R-:W4:Y:S04]  /*27220*/  LDL R43, [R1+0x1924] ;  /* 0x00192400012b7983 */ /* 0x002f280000100800 */
[----:B------:R-:W4:Y:S04]  /*27230*/  LDL R3, [R1+0x1928] ;  /* 0x0019280001037983 */ /* 0x000f280000100800 */
[----:B---3--:R1:W-:Y:S04]  /*27240*/  STL [R1+0x362c], R41 ;  /* 0x00362c2901007387 */ /* 0x0083e80000100800 */
[----:B------:R-:W3:Y:S04]  /*27250*/  LDL R48, [R1+0x18ec] ;  /* 0x0018ec0001307983 */ /* 0x000ee80000100800 */
[----:B0-----:R-:W3:Y:S04]  /*27260*/  LDL R42, [R1+0x18f0] ;  /* 0x0018f000012a7983 */ /* 0x001ee80000100800 */
[----:B--2---:R0:W-:Y:S04]  /*27270*/  STL [R1+0x3630], R40 ;  /* 0x0036302801007387 */ /* 0x0041e80000100800 */
[----:B------:R-:W2:Y:S04]  /*27280*/  LDL R47, [R1+0x18e4] ;  /* 0x0018e400012f7983 */ /* 0x000ea80000100800 */
[----:B------:R-:W2:Y:S04]  /*27290*/  LDL R0, [R1+0x18e8] ;  /* 0x0018e80001007983 */ /* 0x000ea80000100800 */
[----:B------:R-:W-:Y:S04]  /*272a0*/  STL [R1+0x3634], R39 ;  /* 0x0036342701007387 */ /* 0x000fe80000100800 */
[----:B------:R-:W2:Y:S04]  /*272b0*/  LDL R46, [R1+0x18ac] ;  /* 0x0018ac00012e7983 */ /* 0x000ea80000100800 */
[----:B-1----:R-:W2:Y:S01]  /*272c0*/  LDL R41, [R1+0x18b0] ;  /* 0x0018b00001297983 */ /* 0x002ea20000100800 */
[----:B------:R-:W-:Y:S01]  /*272d0*/  PRMT R38, RZ, 0x7610, R38 ;  /* 0x00007610ff267816 */ /* 0x000fe20000000026 */
[----:B------:R-:W-:-:S02]  /*272e0*/  @!P0 IMAD.MOV.U32 R5, RZ, RZ, R45 ;  /* 0x000000ffff058224 */ /* 0x000fc400078e002d */
[----:B------:R-:W-:Y:S01]  /*272f0*/  @!P0 IMAD.MOV.U32 R4, RZ, RZ, R44 ;  /* 0x000000ffff048224 */ /* 0x000fe200078e002c */
[----:B------:R-:W-:Y:S01]  /*27300*/  PRMT R37, RZ, 0x7610, R37 ;  /* 0x00007610ff257816 */ /* 0x000fe20000000025 */
[----:B------:R-:W2:Y:S04]  /*27310*/  LDL R44, [R1+0x18a8] ;  /* 0x0018a800012c7983 */ /* 0x000ea80000100800 */
[----:B------:R4:W2:Y:S01]  /*27320*/  @!P0 LDG.E.U16 R38, desc[UR50][R4.64] ;  /* 0x0000003204268981 */ /* 0x0008a2000c1e1500 */
[----:B------:R-:W-:Y:S01]  /*27330*/  PRMT R36, RZ, 0x7610, R36 ;  /* 0x00007610ff247816 */ /* 0x000fe20000000024 */
[----:B----4-:R-:W-:Y:S02]  /*27340*/  @!P0 IMAD.MOV.U32 R4, RZ, RZ, R3 ;  /* 0x000000ffff048224 */ /* 0x010fe400078e0003 */
[----:B------:R-:W-:-:S05]  /*27350*/  @!P0 IMAD.MOV.U32 R5, RZ, RZ, R43 ;  /* 0x000000ffff058224 */ /* 0x000fca00078e002b */
[----:B------:R3:W4:Y:S01]  /*27360*/  @!P0 LDG.E.U16 R37, desc[UR50][R4.64] ;  /* 0x0000003204258981 */ /* 0x000722000c1e1500 */
[----:B------:R-:W-:Y:S02]  /*27370*/  PRMT R35, RZ, 0x7610, R35 ;  /* 0x00007610ff237816 */ /* 0x000fe40000000023 */
[----:B------:R-:W-:Y:S01]  /*27380*/  PRMT R34, RZ, 0x7610, R34 ;  /* 0x00007610ff227816 */ /* 0x000fe20000000022 */
[----:B---3--:R-:W-:Y:S02]  /*27390*/  @!P0 IMAD.MOV.U32 R5, RZ, RZ, R48 ;  /* 0x000000ffff058224 */ /* 0x008fe400078e0030 */
[----:B------:R-:W-:-:S05]  /*273a0*/  @!P0 IMAD.MOV.U32 R4, RZ, RZ, R42 ;  /* 0x000000ffff048224 */ /* 0x000fca00078e002a */
        /* <DEDUP_REMOVED lines=9> */
[----:B------:R-:W2:Y:S04]  /*27440*/  LDL R3, [R1+0x1870] ;  /* 0x0018700001037983 */ /* 0x000ea80000100800 */
[----:B------:R-:W2:Y:S04]  /*27450*/  LDL R43, [R1+0x186c] ;  /* 0x00186c00012b7983 */ /* 0x000ea80000100800 */
[----:B----4-:R-:W-:Y:S04]  /*27460*/  STL [R1+0x363c], R37 ;  /* 0x00363c2501007387 */ /* 0x010fe80000100800 */
[----:B------:R-:W4:Y:S04]  /*27470*/  LDL R42, [R1+0x1864] ;  /* 0x00186400012a7983 */ /* 0x000f280000100800 */
[----:B0-----:R-:W4:Y:S04]  /*27480*/  LDL R40, [R1+0x1868] ;  /* 0x0018680001287983 */ /* 0x001f280000100800 */
[----:B-1----:R-:W4:Y:S04]  /*27490*/  LDL R38, [R1+0x1830] ;  /* 0x0018300001267983 */ /* 0x002f280000100800 */
[----:B---3--:R0:W-:Y:S04]  /*274a0*/  STL [R1+0x3640], R36 ;  /* 0x0036402401007387 */ /* 0x0081e80000100800 */
[----:B------:R-:W3:Y:S04]  /*274b0*/  LDL R39, [R1+0x182c] ;  /* 0x00182c0001277983 */ /* 0x000ee80000100800 */
[----:B------:R-:W3:Y:S04]  /*274c0*/  LDL R0, [R1+0x1828] ;  /* 0x0018280001007983 */ /* 0x000ee80000100800 */
[----:B--2---:R-:W-:Y:S04]  /*274d0*/  STL [R1+0x3644], R35 ;  /* 0x0036442301007387 */ /* 0x004fe80000100800 */
[----:B------:R-:W2:Y:S04]  /*274e0*/  LDL R41, [R1+0x1824] ;  /* 0x0018240001297983 */ /* 0x000ea80000100800 */
[----:B------:R1:W-:Y:S04]  /*274f0*/  STL [R1+0x3648], R34 ;  /* 0x0036482201007387 */ /* 0x0003e80000100800 */
[----:B0-----:R-:W2:Y:S01]  /*27500*/  LDL R36, [R1+0x17ec] ;  /* 0x0017ec0001247983 */ /* 0x001ea20000100800 */
[----:B------:R-:W-:Y:S01]  /*27510*/  PRMT R33, RZ, 0x7610, R33 ;  /* 0x00007610ff217816 */ /* 0x000fe20000000021 */
[----:B------:R-:W-:-:S02]  /*27520*/  @!P0 IMAD.MOV.U32 R4, RZ, RZ, R44 ;  /* 0x000000ffff048224 */ /* 0x000fc400078e002c */
[----:B------:R-:W2:Y:S04]  /*27530*/  LDL R37, [R1+0x17e4] ;  /* 0x0017e40001257983 */ /* 0x000ea80000100800 */
[----:B-1----:R-:W2:Y:S01]  /*27540*/  LDL R34, [R1+0x17f0] ;  /* 0x0017f00001227983 */ /* 0x002ea20000100800 */
[----:B------:R-:W-:Y:S01]  /*27550*/  @!P0 IMAD.MOV.U32 R5, RZ, RZ, R45 ;  /* 0x000000ffff058224 */ /* 0x000fe200078e002d */
[----:B------:R-:W-:Y:S02]  /*27560*/  PRMT R32, RZ, 0x7610, R32 ;  /* 0x00007610ff207816 */ /* 0x000fe40000000020 */
[----:B------:R-:W2:Y:S04]  /*27570*/  LDL R35, [R1+0x17b0] ;  /* 0x0017b00001237983 */ /* 0x000ea80000100800 */
[----:B------:R0:W2:Y:S02]  /*27580*/  @!P0 LDG.E.U16 R33, desc[UR50][R4.64] ;  /* 0x0000003204218981 */ /* 0x0000a4000c1e1500 */
[----:B0-----:R-:W-:-:S02]  /*27590*/  @!P0 IMAD.MOV.U32 R4, RZ, RZ, R3 ;  /* 0x000000ffff048224 */ /* 0x001fc400078e0003 */
[----:B------:R-:W2:Y:S01]  /*275a0*/  LDL R3, [R1+0x17e8] ;  /* 0x0017e80001037983 */ /* 0x000ea20000100800 */
[----:B------:R-:W-:Y:S01]  /*275b0*/  @!P0 IMAD.MOV.U32 R5, RZ, RZ, R43 ;  /* 0x000000ffff058224 */ /* 0x000fe200078e002b */
[----:B------:R-:W-:Y:S02]  /*275c0*/  PRMT R31, RZ, 0x7610, R31 ;  /* 0x00007610ff1f7816 */ /* 0x000fe4000000001f */
[----:B------:R-:W-:Y:S01]  /*275d0*/  PRMT R30, RZ, 0x7610, R30 ;  /* 0x00007610ff1e7816 */ /* 0x000fe2000000001e */
[----:B------:R-:W2:Y:S04]  /*275e0*/  LDL R43, [R1+0x176c] ;  /* 0x00176c00012b7983 */ /* 0x000ea80000100800 */
[----:B------:R4:W2:Y:S02]  /*275f0*/  @!P0 LDG.E.U16 R32, desc[UR50][R4.64] ;  /* 0x0000003204208981 */ /* 0x0008a4000c1e1500 */
[----:B----4-:R-:W-:-:S02]  /*27600*/  @!P0 IMAD.MOV.U32 R4, RZ, RZ, R40 ;  /* 0x000000ffff048224 */ /* 0x010fc400078e0028 */
[----:B------:R-:W-:Y:S01]  /*27610*/  @!P0 IMAD.MOV.U32 R5, RZ, RZ, R42 ;  /* 0x000000ffff058224 */ /* 0x000fe200078e002a */
[----:B------:R-:W4:Y:S04]  /*27620*/  LDL R40, [R1+0x17ac] ;  /* 0x0017ac0001287983 */ /* 0x000f280000100800 */
[----:B------:R0:W4:Y:S01]  /*27630*/  @!P0 LDG.E.U16 R31, desc[UR50][R4.64] ;  /* 0x00000032041f8981 */ /* 0x000122000c1e1500 */
[----:B------:R-:W-:-:S03]  /*27640*/  PRMT R29, RZ, 0x7610, R29 ;  /* 0x00007610ff1d7816 */ /* 0x000fc6000000001d */
[----:B------:R-:W4:Y:S01]  /*27650*/  LDL R42, [R1+0x1770] ;  /* 0x00177000012a7983 */ /* 0x000f220000100800 */
[----:B0-----:R-:W-:-:S03]  /*27660*/  @!P0 IMAD.MOV.U32 R4, RZ, RZ, R38 ;  /* 0x000000ffff048224 */ /* 0x001fc600078e0026 */
[----:B------:R-:W4:Y:S01]  /*27670*/  LDL R38, [R1+0x17a8] ;  /* 0x0017a80001267983 */ /* 0x000f220000100800 */
[----:B---3--:R-:W-:-:S03]  /*27680*/  @!P0 IMAD.MOV.U32 R5, RZ, RZ, R39 ;  /* 0x000000ffff058224 */ /* 0x008fc600078e0027 */
[----:B------:R-:W3:Y:S04]  /*27690*/  LDL R39, [R1+0x17a4] ;  /* 0x0017a40001277983 */ /* 0x000ee80000100800 */
[----:B------:R0:W3:Y:S02]  /*276a0*/  @!P0 LDG.E.U16 R30, desc[UR50][R4.64] ;  /* 0x00000032041e8981 */ /* 0x0000e4000c1e1500 */
[----:B0-----:R-:W-:Y:S02]  /*276b0*/  @!P0 IMAD.MOV.U32 R4, RZ, RZ, R0 ;  /* 0x000000ffff048224 */ /* 0x001fe400078e0000 */
[----:B--2---:R-:W-:Y:S01]  /*276c0*/  @!P0 IMAD.MOV.U32 R5, RZ, RZ, R41 ;  /* 0x000000ffff058224 */ /* 0x004fe200078e0029 */
[----:B------:R-:W2:Y:S04]  /*276d0*/  LDL R0, [R1+0x1768] ;  /* 0x0017680001007983 */ /* 0x000ea80000100800 */
[----:B------:R0:W2:Y:S01]  /*276e0*/  @!P0 LDG.E.U16 R29, desc[UR50][R4.64] ;  /* 0x00000032041d8981 */ /* 0x0000a2000c1e1500 */
[----:B------:R-:W-:-:S02]  /*276f0*/  PRMT R28, RZ, 0x7610, R28 ;  /* 0x00007610ff1c7816 */ /* 0x000fc4000000001c */
[----:B------:R-:W-:Y:S01]  /*27700*/  PRMT R27, RZ, 0x7610, R27 ;  /* 0x00007610ff1b7816 */ /* 0x000fe2000000001b */
[----:B------:R-:W2:Y:S01]  /*27710*/  LDL R41, [R1+0x1724] ;  /* 0x0017240001297983 */ /* 0x000ea20000100800 */
[----:B0-----:R-:W-:-:S03]  /*27720*/  @!P0 IMAD.MOV.U32 R4, RZ, RZ, R34 ;  /* 0x000000ffff048224 */ /* 0x001fc600078e0022 */
[----:B------:R-:W2:Y:S01]  /*27730*/  LDL R34, [R1+0x1764] ;  /* 0x0017640001227983 */ /* 0x000ea20000100800 */
[----:B------:R-:W-:-:S03]  /*27740*/  @!P0 IMAD.MOV.U32 R5, RZ, RZ, R36 ;  /* 0x000000ffff058224 */ /* 0x000fc600078e0024 */
[----:B------:R-:W2:Y:S04]  /*27750*/  LDL R36, [R1+0x1730] ;  /* 0x0017300001247983 */ /* 0x000ea80000100800 */
[----:B------:R0:W2:Y:S02]  /*27760*/  @!P0 LDG.E.U16 R28, desc[UR50][R4.64] ;  /* 0x00000032041c8981 */ /* 0x0000a4000c1e1500 */
[----:B0-----:R-:W-:Y:S02]  /*27770*/  @!P0 IMAD.MOV.U32 R5, RZ, RZ, R37 ;  /* 0x000000ffff058224 */ /* 0x001fe400078e0025 */
[----:B------:R-:W2:Y:S01]  /*27780*/  LDL R37, [R1+0x172c] ;  /* 0x00172c0001257983 */ /* 0x000ea20000100800 */
[----:B------:R-:W-:-:S03]  /*27790*/  @!P0 IMAD.MOV.U32 R4, RZ, RZ, R3 ;  /* 0x000000ffff048224 */ /* 0x000fc600078e0003 */
[----:B------:R-:W2:Y:S04]  /*277a0*/  LDL R3, [R1+0x1728] ;  /* 0x0017280001037983 */ /* 0x000ea80000100800 */
[----:B------:R0:W2:Y:S01]  /*277b0*/  @!P0 LDG.E.U16 R27, desc[UR50][R4.64] ;  /* 0x00000032041b8981 */ /* 0x0000a2000c1e1500 */
[----:B------:R-:W-:Y:S01]  /*277c0*/  PRMT R26, RZ, 0x7610, R26 ;  /* 0x00007610ff1a7816 */ /* 0x000fe2000000001a */
[----:B0-----:R-:W-:Y:S02]  /*277d0*/  @!P0 IMAD.MOV.U32 R4, RZ, RZ, R35 ;  /* 0x000000ffff048224 */ /* 0x001fe400078e0023 */
[----:B------:R-:W2:Y:S01]  /*277e0*/  LDL R35, [R1+0x16f0] ;  /* 0x0016f00001237983 */ /* 0x000ea20000100800 */
[----:B----4-:R-:W-:Y:S01]  /*277f0*/  @!P0 IMAD.MOV.U32 R5, RZ, RZ, R40 ;  /* 0x000000ffff058224 */ /* 0x010fe200078e0028 */
[----:B------:R-:W-:-:S02]  /*27800*/  PRMT R25, RZ, 0x7610, R25 ;  /* 0x00007610ff197816 */ /* 0x000fc40000000019 */
[----:B------:R-:W4:Y:S04]  /*27810*/  LDL R40, [R1+0x16ec] ;  /* 0x0016ec0001287983 */ /* 0x000f280000100800 */
[----:B------:R0:W4:Y:S01]  /*27820*/  @!P0 LDG.E.U16 R26, desc[UR50][R4.64] ;  /* 0x00000032041a8981 */ /* 0x000122000c1e1500 */
[----:B------:R-:W-:Y:S01]  /*27830*/  PRMT R24, RZ, 0x7610, R24 ;  /* 0x00007610ff187816 */ /* 0x000fe20000000018 */
[----:B0-----:R-:W-:Y:S02]  /*27840*/  @!P0 IMAD.MOV.U32 R4, RZ, RZ, R38 ;  /* 0x000000ffff048224 */ /* 0x001fe400078e0026 */
[----:B------:R-:W4:Y:S01]  /*27850*/  LDL R38, [R1+0x16e8] ;  /* 0x0016e80001267983 */ /* 0x000f220000100800 */
[----:B---3--:R-:W-:-:S03]  /*27860*/  @!P0 IMAD.MOV.U32 R5, RZ, RZ, R39 ;  /* 0x000000ffff058224 */ /* 0x008fc600078e0027 */
[----:B------:R-:W3:Y:S04]  /*27870*/  LDL R39, [R1+0x16e4] ;  /* 0x0016e40001277983 */ /* 0x000ee80000100800 */
[----:B------:R0:W3:Y:S02]  /*27880*/  @!P0 LDG.E.U16 R25, desc[UR50][R4.64] ;  /* 0x0000003204198981 */ /* 0x0000e4000c1e1500 */
[----:B0-----:R-:W-:Y:S02]  /*27890*/  @!P0 IMAD.MOV.U32 R4, RZ, RZ, R42 ;  /* 0x000000ffff048224 */ /* 0x001fe400078e002a */
[----:B------:R-:W-:Y:S01]  /*278a0*/  @!P0 IMAD.MOV.U32 R5, RZ, RZ, R43 ;  /* 0x000000ffff058224 */ /* 0x000fe200078e002b */
[----:B------:R-:W-:Y:S01]  /*278b0*/  PRMT R23, RZ, 0x7610, R23 ;  /* 0x00007610ff177816 */ /* 0x000fe20000000017 */
[----:B------:R-:W3:Y:S04]  /*278c0*/  LDL R42, [R1+0x1e04] ;  /* 0x001e0400012a7983 */ /* 0x000ee80000100800 */
[----:B------:R2:W3:Y:S01]  /*278d0*/  @!P0 LDG.E.U16 R24, desc[UR50][R4.64] ;  /* 0x0000003204188981 */ /* 0x0004e2000c1e1500 */
[----:B------:R-:W-:-:S02]  /*278e0*/  PRMT R22, RZ, 0x7610, R22 ;  /* 0x00007610ff167816 */ /* 0x000fc40000000016 */
[----:B------:R-:W-:Y:S01]  /*278f0*/  PRMT R21, RZ, 0x7610, R21 ;  /* 0x00007610ff157816 */ /* 0x000fe20000000015 */
[----:B------:R-:W3:Y:S01]  /*27900*/  LDL R43, [R1+0x167c] ;  /* 0x00167c00012b7983 */ /* 0x000ee20000100800 */
[----:B--2---:R-:W-:-:S03]  /*27910*/  @!P0 IMAD.MOV.U32 R4, RZ, RZ, R0 ;  /* 0x000000ffff048224 */ /* 0x004fc600078e0000 */
        /* <DEDUP_REMOVED lines=8> */
[----:B------:R0:W2:Y:S02]  /*279a0*/  @!P0 LDG.E.U16 R22, desc[UR50][R4.64] ;  /* 0x0000003204168981 */ /* 0x0000a4000c1e1500 */
[----:B0-----:R-:W-:Y:S02]  /*279b0*/  @!P0 IMAD.MOV.U32 R4, RZ, RZ, R3 ;  /* 0x000000ffff048224 */ /* 0x001fe400078e0003 */
[----:B------:R-:W-:Y:S01]  /*279c0*/  @!P0 IMAD.MOV.U32 R5, RZ, RZ, R41 ;  /* 0x000000ffff058224 */ /* 0x000fe200078e0029 */
[----:B------:R-:W2:Y:S04]  /*279d0*/  LDL R3, [R1+0x1dfc] ;  /* 0x001dfc0001037983 */ /* 0x000ea80000100800 */
[----:B------:R0:W2:Y:S01]  /*279e0*/  @!P0 LDG.E.U16 R21, desc[UR50][R4.64] ;  /* 0x0000003204158981 */ /* 0x0000a2000c1e1500 */
[----:B------:R-:W-:-:S03]  /*279f0*/  PRMT R20, RZ, 0x7610, R20 ;  /* 0x00007610ff147816 */ /* 0x000fc60000000014 */
[----:B------:R-:W2:Y:S01]  /*27a00*/  LDL R41, [R1+0x1e00] ;  /* 0x001e000001297983 */ /* 0x000ea20000100800 */
[----:B0-----:R-:W-:-:S03]  /*27a10*/  @!P0 IMAD.MOV.U32 R4, RZ, RZ, R35 ;  /* 0x000000ffff048224 */ /* 0x001fc600078e0023 */
[----:B------:R-:W2:Y:S01]  /*27a20*/  LDL R35, [R1+0x1680] ;  /* 0x0016800001237983 */ /* 0x000ea20000100800 */
[----:B----4-:R-:W-:-:S03]  /*27a30*/  @!P0 IMAD.MOV.U32 R5, RZ, RZ, R40 ;  /* 0x000000ffff058224 */ /* 0x010fc600078e0028 */
[----:B------:R-:W4:Y:S01]  /*27a40*/  LDL R40, [R1+0x1e3c] ;  /* 0x001e3c0001287983 */ /* 0x000f220000100800 */
[----:B------:R-:W-:-:S03]  /*27a50*/  PRMT R19, RZ, 0x7610, R19 ;  /* 0x00007610ff137816 */ /* 0x000fc60000000013 */
[----:B------:R0:W4:Y:S02]  /*27a60*/  @!P0 LDG.E.U16 R20, desc[UR50][R4.64] ;  /* 0x0000003204148981 */ /* 0x000124000c1e1500 */
[----:B0-----:R-:W-:Y:S02]  /*27a70*/  @!P0 IMAD.MOV.U32 R4, RZ, RZ, R38 ;  /* 0x000000ffff048224 */ /* 0x001fe400078e0026 */
[----:B------:R-:W4:Y:S04]  /*27a80*/  LDL R38, [R1+0x1e58] ;  /* 0x001e580001267983 */ /* 0x000f280000100800 */
[----:B------:R-:W4:Y:S01]  /*27a90*/  LDL.LU R59, [R1+0x1244] ;  /* 0x00124400013b7983 */ /* 0x000f220000300800 */
[----:B---3--:R-:W-:-:S03]  /*27aa0*/  @!P0 IMAD.MOV.U32 R5, RZ, RZ, R39 ;  /* 0x000000ffff058224 */ /* 0x008fc600078e0027 */
[----:B------:R-:W3:Y:S04]  /*27ab0*/  LDL R39, [R1+0x1e08] ;  /* 0x001e080001277983 */ /* 0x000ee80000100800 */
[----:B------:R2:W3:Y:S02]  /*27ac0*/  @!P0 LDG.E.U16 R19, desc[UR50][R4.64] ;  /* 0x0000003204138981 */ /* 0x0004e4000c1e1500 */
[----:B--2---:R-:W-:Y:S02]  /*27ad0*/  @!P0 IMAD.MOV.U32 R4, RZ, RZ, R0 ;  /* 0x000000ffff048224 */ /* 0x004fe400078e0000 */
[----:B------:R-:W2:Y:S01]  /*27ae0*/  LDL R0, [R1+0x1dd0] ;  /* 0x001dd00001007983 */ /* 0x000ea20000100800 */
[----:B------:R-:W-:-:S03]  /*27af0*/  @!P0 IMAD.MOV.U32 R5, RZ, RZ, R34 ;  /* 0x000000ffff058224 */ /* 0x000fc600078e0022 */
[----:B------:R-:W2:Y:S01]  /*27b00*/  LDL R34, [R1+0x166c] ;  /* 0x00166c0001227983 */ /* 0x000ea20000100800 */
[----:B------:R-:W-:Y:S02]  /*27b10*/  PRMT R18, RZ, 0x7610, R18 ;  /* 0x00007610ff127816 */ /* 0x000fe40000000012 */
[----:B------:R-:W-:-:S04]  /*27b20*/  PRMT R17, RZ, 0x7610, R17 ;  /* 0x00007610ff117816 */ /* 0x000fc80000000011 */
[----:B------:R0:W2:Y:S01]  /*27b30*/  @!P0 LDG.E.U16 R18, desc[UR50][R4.64] ;  /* 0x0000003204128981 */ /* 0x0000a2000c1e1500 */
[----:B------:R-:W-:Y:S01]  /*27b40*/  PRMT R16, RZ, 0x7610, R16 ;  /* 0x00007610ff107816 */ /* 0x000fe20000000010 */
[----:B0-----:R-:W-:Y:S02]  /*27b50*/  @!P0 IMAD.MOV.U32 R4, RZ, RZ, R36 ;  /* 0x000000ffff048224 */ /* 0x001fe400078e0024 */
[----:B------:R-:W-:Y:S01]  /*27b60*/  @!P0 IMAD.MOV.U32 R5, RZ, RZ, R37 ;  /* 0x000000ffff058224 */ /* 0x000fe200078e0025 */
[----:B------:R-:W2:Y:S04]  /*27b70*/  LDL R36, [R1+0x1dcc] ;  /* 0x001dcc0001247983 */ /* 0x000ea80000100800 */
[----:B------:R0:W2:Y:S04]  /*27b80*/  @!P0 LDG.E.U16 R17, desc[UR50][R4.64] ;  /* 0x0000003204118981 */ /* 0x0000a8000c1e1500 */
[----:B------:R-:W2:Y:S01]  /*27b90*/  LDL R37, [R1+0x1668] ;  /* 0x0016680001257983 */ /* 0x000ea20000100800 */
[----:B------:R-:W-:-:S03]  /*27ba0*/  PRMT R15, RZ, 0x7610, R15 ;  /* 0x00007610ff0f7816 */ /* 0x000fc6000000000f */
[----:B------:R-:W2:Y:S01]  /*27bb0*/  LDL.LU R61, [R1+0x124c] ;  /* 0x00124c00013d7983 */ /* 0x000ea20000300800 */
[----:B0-----:R-:W-:-:S03]  /*27bc0*/  @!P0 IMAD.MOV.U32 R4, RZ, RZ, R3 ;  /* 0x000000ffff048224 */ /* 0x001fc600078e0003 */
[----:B------:R-:W2:Y:S01]  /*27bd0*/  LDL R3, [R1+0x1da0] ;  /* 0x001da00001037983 */ /* 0x000ea20000100800 */
[----:B------:R-:W-:Y:S01]  /*27be0*/  PRMT R14, RZ, 0x7610, R14 ;  /* 0x00007610ff0e7816 */ /* 0x000fe2000000000e */
[----:B------:R-:W-:Y:S01]  /*27bf0*/  @!P0 IMAD.MOV.U32 R5, RZ, RZ, R35 ;  /* 0x000000ffff058224 */ /* 0x000fe200078e0023 */
[----:B------:R-:W-:Y:S01]  /*27c00*/  PRMT R13, RZ, 0x7610, R13 ;  /* 0x00007610ff0d7816 */ /* 0x000fe2000000000d */
[----:B------:R-:W2:Y:S04]  /*27c10*/  LDL R35, [R1+0x1d9c] ;  /* 0x001d9c0001237983 */ /* 0x000ea80000100800 */
[----:B------:R0:W2:Y:S02]  /*27c20*/  @!P0 LDG.E.U16 R16, desc[UR50][R4.64] ;  /* 0x0000003204108981 */ /* 0x0000a4000c1e1500 */
[----:B0-----:R-:W-:-:S02]  /*27c30*/  @!P0 IMAD.MOV.U32 R4, RZ, RZ, R42 ;  /* 0x000000ffff048224 */ /* 0x001fc400078e002a */
[----:B------:R-:W-:-:S05]  /*27c40*/  @!P0 IMAD.MOV.U32 R5, RZ, RZ, R43 ;  /* 0x000000ffff058224 */ /* 0x000fca00078e002b */
[----:B------:R4:W2:Y:S02]  /*27c50*/  @!P0 LDG.E.U16 R15, desc[UR50][R4.64] ;  /* 0x00000032040f8981 */ /* 0x0008a4000c1e1500 */
[----:B----4-:R-:W-:Y:S02]  /*27c60*/  @!P0 IMAD.MOV.U32 R4, RZ, RZ, R40 ;  /* 0x000000ffff048224 */ /* 0x010fe400078e0028 */
[----:B------:R-:W-:-:S05]  /*27c70*/  @!P0 IMAD.MOV.U32 R5, RZ, RZ, R41 ;  /* 0x000000ffff058224 */ /* 0x000fca00078e0029 */
[----:B------:R0:W4:Y:S02]  /*27c80*/  @!P0 LDG.E.U16 R14, desc[UR50][R4.64] ;  /* 0x00000032040e8981 */ /* 0x000124000c1e1500 */
[----:B0-----:R-:W-:Y:S01]  /*27c90*/  @!P0 IMAD.MOV.U32 R4, RZ, RZ, R38 ;  /* 0x000000ffff048224 */ /* 0x001fe200078e0026 */
[----:B------:R-:W0:Y:S01]  /*27ca0*/  S2R R2, SR_TID.X ;  /* 0x0000000000027919 */ /* 0x000e220000002100 */
[----:B------:R-:W-:Y:S02]  /*27cb0*/  PRMT R12, RZ, 0x7610, R12 ;  /* 0x00007610ff0c7816 */ /* 0x000fe4000000000c */
[----:B------:R-:W-:Y:S01]  /*27cc0*/  PRMT R11, RZ, 0x7610, R11 ;  /* 0x00007610ff0b7816 */ /* 0x000fe2000000000b */
[----:B------:R-:W4:Y:S01]  /*27cd0*/  LDL R38, [R1+0x1d5c] ;  /* 0x001d5c0001267983 */ /* 0x000f220000100800 */
[----:B---3--:R-:W-:-:S05]  /*27ce0*/  @!P0 IMAD.MOV.U32 R5, RZ, RZ, R39 ;  /* 0x000000ffff058224 */ /* 0x008fca00078e0027 */
[----:B------:R2:W3:Y:S02]  /*27cf0*/  @!P0 LDG.E.U16 R13, desc[UR50][R4.64] ;  /* 0x00000032040d8981 */ /* 0x0004e4000c1e1500 */
[----:B--2---:R-:W-:Y:S02]  /*27d00*/  @!P0 IMAD.MOV.U32 R4, RZ, RZ, R0 ;  /* 0x000000ffff048224 */ /* 0x004fe400078e0000 */
[----:B------:R-:W2:Y:S01]  /*27d10*/  LDL R0, [R1+0x1d98] ;  /* 0x001d980001007983 */ /* 0x000ea20000100800 */
[----:B------:R-:W-:-:S03]  /*27d20*/  @!P0 IMAD.MOV.U32 R5, RZ, RZ, R34 ;  /* 0x000000ffff058224 */ /* 0x000fc600078e0022 */
[----:B------:R-:W4:Y:S04]  /*27d30*/  LDL R34, [R1+0x1d94] ;  /* 0x001d940001227983 */ /* 0x000f280000100800 */
[----:B------:R1:W3:Y:S01]  /*27d40*/  @!P0 LDG.E.U16 R12, desc[UR50][R4.64] ;  /* 0x00000032040c8981 */ /* 0x0002e2000c1e1500 */
[----:B0-----:R-:W-:Y:S01]  /*27d50*/  LOP3.LUT R2, R2, 0x1f, RZ, 0xc0, !PT ;  /* 0x0000001f02027812 */ /* 0x001fe200078ec0ff */
[----:B-1----:R-:W-:Y:S02]  /*27d60*/  @!P0 IMAD.MOV.U32 R4, RZ, RZ, R36 ;  /* 0x000000ffff048224 */ /* 0x002fe400078e0024 */
[----:B------:R-:W-:-:S05]  /*27d70*/  @!P0 IMAD.MOV.U32 R5, RZ, RZ, R37 ;  /* 0x000000ffff058224 */ /* 0x000fca00078e0025 */
[----:B------:R0:W3:Y:S01]  /*27d80*/  @!P0 LDG.E.U16 R11, desc[UR50][R4.64] ;  /* 0x00000032040b8981 */ /* 0x0000e2000c1e1500 */
[----:B------:R-:W-:Y:S02]  /*27d90*/  IMAD.SHL.U32 R2, R2, 0x2, RZ ;  /* 0x0000000202027824 */ /* 0x000fe400078e00ff */
[----:B0-----:R-:W-:Y:S02]  /*27da0*/  @!P0 IMAD.MOV.U32 R4, RZ, RZ, R3 ;  /* 0x000000ffff048224 */ /* 0x001fe400078e0003 */
[----:B------:R-:W3:Y:S04]  /*27db0*/  LDL R3, [R1+0x1d60] ;  /* 0x001d600001037983 */ /* 0x000ee80000100800 */
[----:B------:R-:W3:Y:S04]  /*27dc0*/  LDL.LU R44, [R1+0x1220] ;  /* 0x00122000012c7983 */ /* 0x000ee80000300800 */
[----:B------:R-:W3:Y:S01]  /*27dd0*/  LDL.LU R45, [R1+0x1224] ;  /* 0x00122400012d7983 */ /* 0x000ee20000300800 */
[----:B------:R-:W-:-:S03]  /*27de0*/  @!P0 IMAD.MOV.U32 R5, RZ, RZ, R35 ;  /* 0x000000ffff058224 */ /* 0x000fc600078e0023 */
[----:B------:R-:W3:Y:S04]  /*27df0*/  LDL.LU R46, [R1+0x1228] ;  /* 0x00122800012e7983 */ /* 0x000ee80000300800 */
[----:B------:R0:W-:Y:S04]  /*27e00*/  STS.U16 [R2+UR4+0x4040], R10 ;  /* 0x0040400a02007988 */ /* 0x0001e80008000404 */
[----:B------:R-:W3:Y:S04]  /*27e10*/  LDL.LU R47, [R1+0x11ec] ;  /* 0x0011ec00012f7983 */ /* 0x000ee80000300800 */
[----:B------:R-:W3:Y:S01]  /*27e20*/  LDL.LU R48, [R1+0x11e8] ;  /* 0x0011e80001307983 */ /* 0x000ee20000300800 */
[----:B0-----:R-:W-:-:S03]  /*27e30*/  PRMT R10, RZ, 0x7610, R10 ;  /* 0x00007610ff0a7816 */ /* 0x001fc6000000000a */
[----:B------:R-:W3:Y:S04]  /*27e40*/  LDL.LU R49, [R1+0x11e4] ;  /* 0x0011e40001317983 */ /* 0x000ee80000300800 */
[----:B------:R-:W3:Y:S04]  /*27e50*/  LDL.LU R50, [R1+0x11e0] ;  /* 0x0011e00001327983 */ /* 0x000ee80000300800 */
[----:B------:R-:W3:Y:S04]  /*27e60*/  LDL.LU R51, [R1+0x11ac] ;  /* 0x0011ac0001337983 */ /* 0x000ee80000300800 */
[----:B------:R-:W3:Y:S04]  /*27e70*/  LDL.LU R52, [R1+0x11a8] ;  /* 0x0011a80001347983 */ /* 0x000ee80000300800 */
[----:B------:R-:W3:Y:S04]  /*27e80*/  LDL.LU R53, [R1+0x11a4] ;  /* 0x0011a40001357983 */ /* 0x000ee80000300800 */
[----:B------:R2:W3:Y:S04]  /*27e90*/  @!P0 LDG.E.U16 R10, desc[UR50][R4.64] ;  /* 0x00000032040a8981 */ /* 0x0004e8000c1e1500 */
[----:B------:R0:W-:Y:S04]  /*27ea0*/  STS.U16 [R2+UR4+0x40c0], R61 ;  /* 0x0040c03d02007988 */ /* 0x0001e80008000404 */
[----:B------:R-:W3:Y:S04]  /*27eb0*/  LDL.LU R58, [R1+0x11a0] ;  /* 0x0011a000013a7983 */ /* 0x000ee80000300800 */
[----:B------:R1:W-:Y:S04]  /*27ec0*/  STS.U16 [R2+UR4+0x4080], R59 ;  /* 0x0040803b02007988 */ /* 0x0003e80008000404 */
[----:B0-----:R-:W3:Y:S04]  /*27ed0*/  LDL.LU R61, [R1+0x116c] ;  /* 0x00116c00013d7983 */ /* 0x001ee80000300800 */
[----:B------:R-:W3:Y:S04]  /*27ee0*/  LDL R37, [R1+0x1d54] ;  /* 0x001d540001257983 */ /* 0x000ee80000100800 */
[----:B------:R-:W3:Y:S04]  /*27ef0*/  LDL R36, [R1+0x1d58] ;  /* 0x001d580001247983 */ /* 0x000ee80000100800 */
[----:B------:R-:W3:Y:S01]  /*27f00*/  LDL R35, [R1+0x1d1c] ;  /* 0x001d1c0001237983 */ /* 0x000ee20000100800 */
[----:B--2---:R-:W-:-:S02]  /*27f10*/  @!P0 IMAD.MOV.U32 R4, RZ, RZ, R0 ;  /* 0x000000ffff048224 */ /* 0x004fc400078e0000 */
[----:B----4-:R-:W-:Y:S02]  /*27f20*/  @!P0 IMAD.MOV.U32 R5, RZ, RZ, R34 ;  /* 0x000000ffff058224 */ /* 0x010fe400078e0022 */
[----:B------:R-:W2:Y:S04]  /*27f30*/  LDL R34, [R1+0x1d20] ;  /* 0x001d200001227983 */ /* 0x000ea80000100800 */
[----:B-1----:R-:W4:Y:S04]  /*27f40*/  LDL.LU R59, [R1+0x13c] ;  /* 0x00013c00013b7983 */ /* 0x002f280000300800 */
[----:B------:R-:W2:Y:S04]  /*27f50*/  LDL.LU R54, [R1+0x138] ;  /* 0x0001380001367983 */ /* 0x000ea80000300800 */
[----:B------:R-:W2:Y:S04]  /*27f60*/  LDL.LU R0, [R1+0x134] ;  /* 0x0001340001007983 */ /* 0x000ea80000300800 */
[----:B------:R0:W-:Y:S04]  /*27f70*/  STS.U16 [R2+UR4+0x4000], R9 ;  /* 0x0040000902007988 */ /* 0x0001e80008000404 */
[----:B------:R-:W2:Y:S01]  /*27f80*/  LDL.LU R55, [R1+0x100] ;  /* 0x0001000001377983 */ /* 0x000ea20000300800 */
[----:B0-----:R-:W-:-:S06]  /*27f90*/  PRMT R9, RZ, 0x7610, R9 ;  /* 0x00007610ff097816 */ /* 0x001fcc0000000009 */
[----:B------:R3:W2:Y:S02]  /*27fa0*/  @!P0 LDG.E.U16 R9, desc[UR50][R4.64] ;  /* 0x0000003204098981 */ /* 0x0006a4000c1e1500 */
[----:B---3--:R-:W-:Y:S02]  /*27fb0*/  @!P0 IMAD.MOV.U32 R4, RZ, RZ, R3 ;  /* 0x000000ffff048224 */ /* 0x008fe400078e0003 */
[----:B------:R-:W3:Y:S04]  /*27fc0*/  LDL.LU R3, [R1+0xfc] ;  /* 0x0000fc0001037983 */ /* 0x000ee80000300800 */
[----:B------:R-:W3:Y:S04]  /*27fd0*/  LDL.LU R56, [R1+0xf8] ;  /* 0x0000f80001387983 */ /* 0x000ee80000300800 */
[----:B------:R-:W3:Y:S04]  /*27fe0*/  LDL.LU R57, [R1+0xf4] ;  /* 0x0000f40001397983 */ /* 0x000ee80000300800 */
[----:B------:R-:W-:Y:S04]  /*27ff0*/  STS.U16 [R2+UR4+0x4c80], R58 ;  /* 0x004c803a02007988 */ /* 0x000fe80008000404 */
[----:B------:R0:W-:Y:S04]  /*28000*/  STS.U16 [R2+UR4+0x5000], R61 ;  /* 0x0050003d02007988 */ /* 0x0001e80008000404 */
[----:B0-----:R-:W3:Y:S04]  /*28010*/  LDL.LU R61, [R1+0xc0] ;  /* 0x0000c000013d7983 */ /* 0x001ee80000300800 */
[----:B------:R-:W3:Y:S04]  /*28020*/  LDL.LU R39, [R1+0xbc] ;  /* 0x0000bc0001277983 */ /* 0x000ee80000300800 */
[----:B------:R-:W3:Y:S04]  /*28030*/  LDL.LU R58, [R1+0xb8] ;  /* 0x0000b800013a7983 */ /* 0x000ee80000300800 */
[----:B----4-:R0:W-:Y:S04]  /*28040*/  STS.U16 [R2+UR4+0x5040], R59 ;  /* 0x0050403b02007988 */ /* 0x0101e80008000404 */
[----:B--2---:R1:W-:Y:S04]  /*28050*/  STS.U16 [R2+UR4+0x50c0], R0 ;  /* 0x0050c00002007988 */ /* 0x0043e80008000404 */
[----:B0-----:R-:W2:Y:S04]  /*28060*/  LDL.LU R59, [R1+0xb4] ;  /* 0x0000b400013b7983 */ /* 0x001ea80000300800 */
[----:B-1----:R-:W4:Y:S04]  /*28070*/  LDL.LU R0, [R1+0x7c] ;  /* 0x00007c0001007983 */ /* 0x002f280000300800 */
[----:B------:R-:W-:Y:S04]  /*28080*/  STS.U16 [R2+UR4+0x4400], R44 ;  /* 0x0044002c02007988 */ /* 0x000fe80008000404 */
[----:B------:R-:W-:Y:S04]  /*28090*/  STS.U16 [R2+UR4+0x44c0], R45 ;  /* 0x0044c02d02007988 */ /* 0x000fe80008000404 */
[----:B------:R-:W-:Y:S04]  /*280a0*/  STS.U16 [R2+UR4+0x4480], R46 ;  /* 0x0044802e02007988 */ /* 0x000fe80008000404 */
[----:B---3--:R0:W-:Y:S04]  /*280b0*/  STS.U16 [R2+UR4+0x5400], R3 ;  /* 0x0054000302007988 */ /* 0x0081e80008000404 */
[----:B0-----:R-:W3:Y:S04]  /*280c0*/  LDL.LU R3, [R1+0x78] ;  /* 0x0000780001037983 */ /* 0x001ee80000300800 */
[----:B------:R-:W3:Y:S04]  /*280d0*/  LDL.LU R40, [R1+0x74] ;  /* 0x0000740001287983 */ /* 0x000ee80000300800 */
[----:B------:R-:W3:Y:S04]  /*280e0*/  LDL.LU R41, [R1+0x1260] ;  /* 0x0012600001297983 */ /* 0x000ee80000300800 */
[----:B------:R-:W3:Y:S04]  /*280f0*/  LDL.LU R42, [R1+0x125c] ;  /* 0x00125c00012a7983 */ /* 0x000ee80000300800 */
[----:B------:R-:W3:Y:S04]  /*28100*/  LDL.LU R43, [R1+0x1258] ;  /* 0x00125800012b7983 */ /* 0x000ee80000300800 */
[----:B------:R-:W3:Y:S04]  /*28110*/  LDL.LU R44, [R1+0x1254] ;  /* 0x00125400012c7983 */ /* 0x000ee80000300800 */
[----:B------:R-:W3:Y:S04]  /*28120*/  LDL.LU R45, [R1+0x121c] ;  /* 0x00121c00012d7983 */ /* 0x000ee80000300800 */
[----:B------:R0:W-:Y:S04]  /*28130*/  STS.U16 [R2+UR4+0x4800], R47 ;  /* 0x0048002f02007988 */ /* 0x0001e80008000404 */
[----:B------:R-:W3:Y:S04]  /*28140*/  LDL.LU R46, [R1+0x1218] ;  /* 0x00121800012e7983 */ /* 0x000ee80000300800 */
[----:B------:R1:W-:Y:S04]  /*28150*/  STS.U16 [R2+UR4+0x4840], R48 ;  /* 0x0048403002007988 */ /* 0x0003e80008000404 */
[----:B0-----:R-:W3:Y:S04]  /*28160*/  LDL.LU R47, [R1+0x1214] ;  /* 0x00121400012f7983 */ /* 0x001ee80000300800 */
[----:B------:R0:W-:Y:S04]  /*28170*/  STS.U16 [R2+UR4+0x4880], R49 ;  /* 0x0048803102007988 */ /* 0x0001e80008000404 */
[----:B-1----:R-:W3:Y:S04]  /*28180*/  LDL.LU R48, [R1+0x1210] ;  /* 0x0012100001307983 */ /* 0x002ee80000300800 */
        /* <DEDUP_REMOVED lines=20> */
[----:B0-----:R-:W3:Y:S04]  /*282d0*/  LDL.LU R58, [R1+0x128] ;  /* 0x00012800013a7983 */ /* 0x001ee80000300800 */
[----:B----4-:R0:W-:Y:S04]  /*282e0*/  STS.U16 [R2+UR4+0x5c00], R0 ;  /* 0x005c000002007988 */ /* 0x0101e80008000404 */
[----:B0-----:R-:W4:Y:S04]  /*282f0*/  LDL.LU R0, [R1+0x124] ;  /* 0x0001240001007983 */ /* 0x001f280000300800 */
[----:B------:R0:W-:Y:S04]  /*28300*/  STS.U16 [R2+UR4+0x5c40], R60 ;  /* 0x005c403c02007988 */ /* 0x0001e80008000404 */
[----:B------:R1:W-:Y:S01]  /*28310*/  STS.U16 [R2+UR4+0x4440], R8 ;  /* 0x0044400802007988 */ /* 0x0003e20008000404 */
[----:B0-----:R-:W-:-:S03]  /*28320*/  LOP3.LUT R60, R2, 0x10, RZ, 0x3c, !PT ;  /* 0x00000010023c7812 */ /* 0x001fc600078e3cff */
[----:B------:R-:W-:Y:S04]  /*28330*/  STS.U16 [R2+UR4+0x5840], R39 ;  /* 0x0058402702007988 */ /* 0x000fe80008000404 */
[----:B--2---:R0:W-:Y:S04]  /*28340*/  STS.U16 [R2+UR4+0x58c0], R59 ;  /* 0x0058c03b02007988 */ /* 0x0041e80008000404 */
[----:B---3--:R2:W-:Y:S04]  /*28350*/  STS.U16 [R2+UR4+0x5cc0], R3 ;  /* 0x005cc00302007988 */ /* 0x0085e80008000404 */
[----:B------:R-:W-:Y:S04]  /*28360*/  STS.U16 [R2+UR4+0x5c80], R40 ;  /* 0x005c802802007988 */ /* 0x000fe80008000404 */
[----:B------:R-:W-:Y:S04]  /*28370*/  STS.U16 [R60+UR4+0x4100], R41 ;  /* 0x004100293c007988 */ /* 0x000fe80008000404 */
[----:B------:R-:W-:Y:S04]  /*28380*/  STS.U16 [R60+UR4+0x4140], R42 ;  /* 0x0041402a3c007988 */ /* 0x000fe80008000404 */
[----:B------:R-:W-:Y:S01]  /*28390*/  STS.U16 [R60+UR4+0x4180], R43 ;  /* 0x0041802b3c007988 */ /* 0x000fe20008000404 */
[----:B-1----:R-:W-:-:S03]  /*283a0*/  PRMT R8, RZ, 0x7610, R8 ;  /* 0x00007610ff087816 */ /* 0x002fc60000000008 */
[----:B------:R-:W-:Y:S01]  /*283b0*/  STS.U16 [R60+UR4+0x41c0], R44 ;  /* 0x0041c02c3c007988 */ /* 0x000fe20008000404 */
[----:B------:R-:W-:-:S03]  /*283c0*/  @!P0 IMAD.MOV.U32 R5, RZ, RZ, R38 ;  /* 0x000000ffff058224 */ /* 0x000fc600078e0026 */
[----:B------:R-:W-:Y:S04]  /*283d0*/  STS.U16 [R60+UR4+0x4540], R45 ;  /* 0x0045402d3c007988 */ /* 0x000fe80008000404 */
[----:B0-----:R-:W3:Y:S04]  /*283e0*/  LDL.LU R59, [R1+0xf0] ;  /* 0x0000f000013b7983 */ /* 0x001ee80000300800 */
[----:B------:R-:W-:Y:S04]  /*283f0*/  STS.U16 [R60+UR4+0x4500], R46 ;  /* 0x0045002e3c007988 */ /* 0x000fe80008000404 */
[----:B------:R0:W3:Y:S04]  /*28400*/  @!P0 LDG.E.U16 R8, desc[UR50][R4.64] ;  /* 0x0000003204088981 */ /* 0x0000e8000c1e1500 */
[----:B------:R-:W-:Y:S04]  /*28410*/  STS.U16 [R60+UR4+0x45c0], R47 ;  /* 0x0045c02f3c007988 */ /* 0x000fe80008000404 */
[----:B--2---:R-:W2:Y:S04]  /*28420*/  LDL.LU R3, [R1+0xec] ;  /* 0x0000ec0001037983 */ /* 0x004ea80000300800 */
[----:B------:R-:W-:Y:S01]  /*28430*/  STS.U16 [R60+UR4+0x4580], R48 ;  /* 0x004580303c007988 */ /* 0x000fe20008000404 */
[----:B0-----:R-:W-:-:S03]  /*28440*/  @!P0 IMAD.MOV.U32 R5, RZ, RZ, R37 ;  /* 0x000000ffff058224 */ /* 0x001fc600078e0025 */
[----:B------:R-:W-:Y:S04]  /*28450*/  STS.U16 [R60+UR4+0x4900], R49 ;  /* 0x004900313c007988 */ /* 0x000fe80008000404 */
[----:B------:R0:W-:Y:S04]  /*28460*/  STS.U16 [R60+UR4+0x4940], R50 ;  /* 0x004940323c007988 */ /* 0x0001e80008000404 */
[----:B------:R-:W-:Y:S04]  /*28470*/  STS.U16 [R60+UR4+0x4980], R51 ;  /* 0x004980333c007988 */ /* 0x000fe80008000404 */
[----:B0-----:R-:W2:Y:S04]  /*28480*/  LDL.LU R50, [R1+0xe8] ;  /* 0x0000e80001327983 */ /* 0x001ea80000300800 */
[----:B------:R-:W-:Y:S04]  /*28490*/  STS.U16 [R60+UR4+0x49c0], R52 ;  /* 0x0049c0343c007988 */ /* 0x000fe80008000404 */
[----:B------:R-:W2:Y:S04]  /*284a0*/  LDL.LU R37, [R1+0xe4] ;  /* 0x0000e40001257983 */ /* 0x000ea80000300800 */
        /* <DEDUP_REMOVED lines=9> */
[----:B------:R0:W-:Y:S04]  /*28540*/  STS.U16 [R60+UR4+0x5140], R61 ;  /* 0x0051403d3c007988 */ /* 0x0001e80008000404 */
[----:B------:R-:W-:Y:S04]  /*28550*/  STS.U16 [R60+UR4+0x5180], R58 ;  /* 0x0051803a3c007988 */ /* 0x000fe80008000404 */
[----:B0-----:R-:W2:Y:S04]  /*28560*/  LDL.LU R61, [R1+0x70] ;  /* 0x00007000013d7983 */ /* 0x001ea80000300800 */
[----:B----4-:R0:W-:Y:S04]  /*28570*/  STS.U16 [R60+UR4+0x51c0], R0 ;  /* 0x0051c0003c007988 */ /* 0x0101e80008000404 */
[----:B0-----:R-:W4:Y:S04]  /*28580*/  LDL.LU R0, [R1+0x6c] ;  /* 0x00006c0001007983 */ /* 0x001f280000300800 */
        /* <DEDUP_REMOVED lines=10> */
[----:B---3--:R0:W-:Y:S04]  /*28630*/  STS.U16 [R60+UR4+0x5540], R59 ;  /* 0x0055403b3c007988 */ /* 0x0081e80008000404 */
[----:B------:R-:W3:Y:S04]  /*28640*/  LDL.LU R53, [R1+0x11cc] ;  /* 0x0011cc0001357983 */ /* 0x000ee80000300800 */
[----:B------:R-:W3:Y:S04]  /*28650*/  LDL.LU R54, [R1+0x11c8] ;  /* 0x0011c80001367983 */ /* 0x000ee80000300800 */
[----:B------:R-:W3:Y:S04]  /*28660*/  LDL.LU R55, [R1+0x11c4] ;  /* 0x0011c40001377983 */ /* 0x000ee80000300800 */
[----:B--2---:R1:W-:Y:S04]  /*28670*/  STS.U16 [R60+UR4+0x5500], R3 ;  /* 0x005500033c007988 */ /* 0x0043e80008000404 */
[----:B------:R-:W2:Y:S04]  /*28680*/  LDL.LU R56, [R1+0x11c0] ;  /* 0x0011c00001387983 */ /* 0x000ea80000300800 */
[----:B------:R-:W2:Y:S04]  /*28690*/  LDL.LU R57, [R1+0x118c] ;  /* 0x00118c0001397983 */ /* 0x000ea80000300800 */
[----:B------:R-:W2:Y:S04]  /*286a0*/  LDL.LU R58, [R1+0x1188] ;  /* 0x00118800013a7983 */ /* 0x000ea80000300800 */
[----:B0-----:R-:W2:Y:S04]  /*286b0*/  LDL.LU R59, [R1+0x1184] ;  /* 0x00118400013b7983 */ /* 0x001ea80000300800 */
[----:B-1----:R-:W2:Y:S04]  /*286c0*/  LDL.LU R3, [R1+0x1180] ;  /* 0x0011800001037983 */ /* 0x002ea80000300800 */
[----:B------:R-:W-:Y:S04]  /*286d0*/  STS.U16 [R60+UR4+0x55c0], R50 ;  /* 0x0055c0323c007988 */ /* 0x000fe80008000404 */
[----:B------:R-:W-:Y:S04]  /*286e0*/  STS.U16 [R60+UR4+0x5580], R37 ;  /* 0x005580253c007988 */ /* 0x000fe80008000404 */
[----:B------:R-:W-:Y:S04]  /*286f0*/  STS.U16 [R60+UR4+0x5900], R38 ;  /* 0x005900263c007988 */ /* 0x000fe80008000404 */
[----:B------:R-:W-:Y:S04]  /*28700*/  STS.U16 [R60+UR4+0x5940], R39 ;  /* 0x005940273c007988 */ /* 0x000fe80008000404 */
[----:B------:R-:W-:Y:S04]  /*28710*/  STS.U16 [R60+UR4+0x5980], R40 ;  /* 0x005980283c007988 */ /* 0x000fe80008000404 */
[----:B------:R-:W-:Y:S04]  /*28720*/  STS.U16 [R60+UR4+0x59c0], R41 ;  /* 0x0059c0293c007988 */ /* 0x000fe80008000404 */
[----:B------:R0:W-:Y:S04]  /*28730*/  STS.U16 [R60+UR4+0x5d40], R61 ;  /* 0x005d403d3c007988 */ /* 0x0001e80008000404 */
[----:B0-----:R-:W2:Y:S04]  /*28740*/  LDL.LU R61, [R1+0x120] ;  /* 0x00012000013d7983 */ /* 0x001ea80000300800 */
[----:B----4-:R0:W-:Y:S04]  /*28750*/  STS.U16 [R60+UR4+0x5d00], R0 ;  /* 0x005d00003c007988 */ /* 0x0101e80008000404 */
[----:B0-----:R-:W4:Y:S01]  /*28760*/  LDL.LU R0, [R1+0x11c] ;  /* 0x00011c0001007983 */ /* 0x001f220000300800 */
[----:B------:R-:W0:Y:S01]  /*28770*/  S2R R50, SR_TID.X ;  /* 0x0000000000327919 */ /* 0x000e220000002100 */
[----:B------:R-:W-:Y:S01]  /*28780*/  PRMT R7, RZ, 0x7610, R7 ;  /* 0x00007610ff077816 */ /* 0x000fe20000000007 */
[----:B------:R-:W-:Y:S01]  /*28790*/  @!P0 IMAD.MOV.U32 R4, RZ, RZ, R36 ;  /* 0x000000ffff048224 */ /* 0x000fe200078e0024 */
[----:B------:R-:W-:-:S04]  /*287a0*/  PRMT R6, RZ, 0x7610, R6 ;  /* 0x00007610ff067816 */ /* 0x000fc80000000006 */
[----:B------:R1:W4:Y:S02]  /*287b0*/  @!P0 LDG.E.U16 R7, desc[UR50][R4.64] ;  /* 0x0000003204078981 */ /* 0x000324000c1e1500 */
[----:B-1----:R-:W-:Y:S02]  /*287c0*/  @!P0 IMAD.MOV.U32 R4, RZ, RZ, R34 ;  /* 0x000000ffff048224 */ /* 0x002fe400078e0022 */
[----:B------:R-:W-:-:S05]  /*287d0*/  @!P0 IMAD.MOV.U32 R5, RZ, RZ, R35 ;  /* 0x000000ffff058224 */ /* 0x000fca00078e0023 */
[----:B------:R-:W4:Y:S01]  /*287e0*/  @!P0 LDG.E.U16 R6, desc[UR50][R4.64] ;  /* 0x0000003204068981 */ /* 0x000f22000c1e1500 */
[----:B0-----:R-:W-:-:S03]  /*287f0*/  LOP3.LUT R50, R50, 0x1f, RZ, 0xc0, !PT ;  /* 0x0000001f32327812 */ /* 0x001fc600078ec0ff */
[----:B------:R-:W4:Y:S02]  /*28800*/  LDL.LU R5, [R1+0x118] ;  /* 0x0001180001057983 */ /* 0x000f240000300800 */
[----:B------:R-:W-:Y:S02]  /*28810*/  IMAD.SHL.U32 R2, R50, 0x2, RZ ;  /* 0x0000000232027824 */ /* 0x000fe400078e00ff */
[----:B------:R-:W4:Y:S04]  /*28820*/  LDL.LU R34, [R1+0x114] ;  /* 0x0001140001227983 */ /* 0x000f280000300800 */
[----:B------:R-:W4:Y:S01]  /*28830*/  LDL.LU R35, [R1+0xe0] ;  /* 0x0000e00001237983 */ /* 0x000f220000300800 */
[----:B------:R-:W-:-:S03]  /*28840*/  LOP3.LUT R2, R2, 0x20, RZ, 0x3c, !PT ;  /* 0x0000002002027812 */ /* 0x000fc600078e3cff */
[----:B------:R-:W4:Y:S04]  /*28850*/  LDL.LU R36, [R1+0xdc] ;  /* 0x0000dc0001247983 */ /* 0x000f280000300800 */
[----:B------:R-:W4:Y:S04]  /*28860*/  LDL.LU R37, [R1+0xd8] ;  /* 0x0000d80001257983 */ /* 0x000f280000300800 */
[----:B------:R-:W4:Y:S04]  /*28870*/  LDL.LU R38, [R1+0xd4] ;  /* 0x0000d40001267983 */ /* 0x000f280000300800 */
[----:B------:R-:W4:Y:S04]  /*28880*/  LDL.LU R39, [R1+0xa0] ;  /* 0x0000a00001277983 */ /* 0x000f280000300800 */
[----:B------:R-:W4:Y:S04]  /*28890*/  LDL.LU R40, [R1+0x9c] ;  /* 0x00009c0001287983 */ /* 0x000f280000300800 */
[----:B------:R0:W-:Y:S04]  /*288a0*/  STS.U16 [R60+UR4+0x5dc0], R42 ;  /* 0x005dc02a3c007988 */ /* 0x0001e80008000404 */
[----:B------:R-:W4:Y:S04]  /*288b0*/  LDL.LU R41, [R1+0x98] ;  /* 0x0000980001297983 */ /* 0x000f280000300800 */
[----:B------:R1:W-:Y:S04]  /*288c0*/  STS.U16 [R60+UR4+0x5d80], R43 ;  /* 0x005d802b3c007988 */ /* 0x0003e80008000404 */
[----:B0-----:R-:W4:Y:S04]  /*288d0*/  LDL.LU R42, [R1+0x94] ;  /* 0x00009400012a7983 */ /* 0x001f280000300800 */
[----:B------:R0:W-:Y:S04]  /*288e0*/  STS.U16 [R2+UR4+0x4200], R44 ;  /* 0x0042002c02007988 */ /* 0x0001e80008000404 */
[----:B-1----:R-:W4:Y:S04]  /*288f0*/  LDL.LU R43, [R1+0x60] ;  /* 0x00006000012b7983 */ /* 0x002f280000300800 */
        /* <DEDUP_REMOVED lines=10> */
[----:B-1----:R-:W4:Y:S04]  /*289a0*/  LDL.LU R49, [R1+0x1230] ;  /* 0x0012300001317983 */ /* 0x002f280000300800 */
[----:B------:R0:W-:Y:S04]  /*289b0*/  STS.U16 [R2+UR4+0x46c0], R51 ;  /* 0x0046c03302007988 */ /* 0x0001e80008000404 */
[----:B------:R1:W-:Y:S04]  /*289c0*/  STS.U16 [R2+UR4+0x4680], R52 ;  /* 0x0046803402007988 */ /* 0x0003e80008000404 */
[----:B---3--:R3:W-:Y:S04]  /*289d0*/  STS.U16 [R2+UR4+0x4a00], R53 ;  /* 0x004a003502007988 */ /* 0x0087e80008000404 */
[----:B0-----:R-:W4:Y:S04]  /*289e0*/  LDL.LU R51, [R1+0x122c] ;  /* 0x00122c0001337983 */ /* 0x001f280000300800 */
[----:B-1----:R-:W4:Y:S04]  /*289f0*/  LDL.LU R52, [R1+0x11fc] ;  /* 0x0011fc0001347983 */ /* 0x002f280000300800 */
[----:B------:R0:W-:Y:S04]  /*28a00*/  STS.U16 [R2+UR4+0x4a40], R54 ;  /* 0x004a403602007988 */ /* 0x0001e80008000404 */
[----:B---3--:R-:W3:Y:S04]  /*28a10*/  LDL.LU R53, [R1+0x11f8] ;  /* 0x0011f80001357983 */ /* 0x008ee80000300800 */
[----:B------:R1:W-:Y:S04]  /*28a20*/  STS.U16 [R2+UR4+0x4a80], R55 ;  /* 0x004a803702007988 */ /* 0x0003e80008000404 */
[----:B0-----:R-:W3:Y:S04]  /*28a30*/  LDL.LU R54, [R1+0x11f4] ;  /* 0x0011f40001367983 */ /* 0x001ee80000300800 */
[----:B--2---:R0:W-:Y:S04]  /*28a40*/  STS.U16 [R2+UR4+0x4ac0], R56 ;  /* 0x004ac03802007988 */ /* 0x0041e80008000404 */
[----:B-1----:R-:W2:Y:S04]  /*28a50*/  LDL.LU R55, [R1+0x11f0] ;  /* 0x0011f00001377983 */ /* 0x002ea80000300800 */
[----:B------:R1:W-:Y:S04]  /*28a60*/  STS.U16 [R2+UR4+0x4e40], R57 ;  /* 0x004e403902007988 */ /* 0x0003e80008000404 */
[----:B0-----:R-:W2:Y:S04]  /*28a70*/  LDL.LU R56, [R1+0x11bc] ;  /* 0x0011bc0001387983 */ /* 0x001ea80000300800 */
[----:B------:R0:W-:Y:S04]  /*28a80*/  STS.U16 [R2+UR4+0x4e00], R58 ;  /* 0x004e003a02007988 */ /* 0x0001e80008000404 */
[----:B-1----:R-:W2:Y:S04]  /*28a90*/  LDL.LU R57, [R1+0x11b8] ;  /* 0x0011b80001397983 */ /* 0x002ea80000300800 */
[----:B------:R1:W-:Y:S04]  /*28aa0*/  STS.U16 [R2+UR4+0x4ec0], R59 ;  /* 0x004ec03b02007988 */ /* 0x0003e80008000404 */
[----:B0-----:R-:W2:Y:S04]  /*28ab0*/  LDL.LU R58, [R1+0x11b4] ;  /* 0x0011b400013a7983 */ /* 0x001ea80000300800 */
[----:B------:R0:W-:Y:S04]  /*28ac0*/  STS.U16 [R2+UR4+0x4e80], R3 ;  /* 0x004e800302007988 */ /* 0x0001e80008000404 */
[----:B-1----:R-:W2:Y:S04]  /*28ad0*/  LDL.LU R59, [R1+0x11b0] ;  /* 0x0011b000013b7983 */ /* 0x002ea80000300800 */
[----:B------:R1:W-:Y:S04]  /*28ae0*/  STS.U16 [R2+UR4+0x5200], R61 ;  /* 0x0052003d02007988 */ /* 0x0003e80008000404 */
[----:B0-----:R-:W2:Y:S04]  /*28af0*/  LDL.LU R3, [R1+0x117c] ;  /* 0x00117c0001037983 */ /* 0x001ea80000300800 */
[----:B-1----:R-:W2:Y:S04]  /*28b00*/  LDL.LU R61, [R1+0x1178] ;  /* 0x00117800013d7983 */ /* 0x002ea80000300800 */
[----:B----4-:R0:W-:Y:S04]  /*28b10*/  STS.U16 [R2+UR4+0x5240], R0 ;  /* 0x0052400002007988 */ /* 0x0101e80008000404 */
[----:B0-----:R-:W4:Y:S01]  /*28b20*/  LDL.LU R0, [R1+0x1174] ;  /* 0x0011740001007983 */ /* 0x001f220000300800 */
[----:B------:R-:W-:-:S05]  /*28b30*/  IMAD.SHL.U32 R50, R50, 0x2, RZ ;  /* 0x0000000232327824 */ /* 0x000fca00078e00ff */
[----:B------:R-:W-:Y:S01]  /*28b40*/  LOP3.LUT R50, R50, 0x30, RZ, 0x3c, !PT ;  /* 0x0000003032327812 */ /* 0x000fe200078e3cff */
[----:B------:R-:W-:Y:S04]  /*28b50*/  STS.U16 [R2+UR4+0x5280], R5 ;  /* 0x0052800502007988 */ /* 0x000fe80008000404 */
[----:B------:R0:W-:Y:S04]  /*28b60*/  STS.U16 [R2+UR4+0x52c0], R34 ;  /* 0x0052c02202007988 */ /* 0x0001e80008000404 */
[----:B------:R1:W-:Y:S04]  /*28b70*/  STS.U16 [R2+UR4+0x5640], R35 ;  /* 0x0056402302007988 */ /* 0x0003e80008000404 */
[----:B------:R1:W-:Y:S04]  /*28b80*/  STS.U16 [R2+UR4+0x5600], R36 ;  /* 0x0056002402007988 */ /* 0x0003e80008000404 */
[----:B0-----:R-:W4:Y:S04]  /*28b90*/  LDL.LU R34, [R1+0x1170] ;  /* 0x0011700001227983 */ /* 0x001f280000300800 */
[----:B-1----:R-:W4:Y:S04]  /*28ba0*/  LDL.LU R35, [R1+0x110] ;  /* 0x0001100001237983 */ /* 0x002f280000300800 */
        /* <DEDUP_REMOVED lines=26> */
[----:B0-----:R-:W4:Y:S04]  /*28d50*/  LDL.LU R49, [R1+0x48] ;  /* 0x0000480001317983 */ /* 0x001f280000300800 */
[----:B------:R-:W4:Y:S04]  /*28d60*/  LDL.LU R2, [R1+0x44] ;  /* 0x0000440001027983 */ /* 0x000f280000300800 */
[----:B------:R0:W-:Y:S04]  /*28d70*/  STS.U16 [R50+UR4+0x43c0], R51 ;  /* 0x0043c03332007988 */ /* 0x0001e80008000404 */
[----:B------:R1:W-:Y:S04]  /*28d80*/  STS.U16 [R50+UR4+0x4740], R52 ;  /* 0x0047403432007988 */ /* 0x0003e80008000404 */
[----:B---3--:R3:W-:Y:S04]  /*28d90*/  STS.U16 [R50+UR4+0x4700], R53 ;  /* 0x0047003532007988 */ /* 0x0087e80008000404 */
[----:B0-----:R-:W4:Y:S04]  /*28da0*/  LDL.LU R51, [R1+0x40] ;  /* 0x0000400001337983 */ /* 0x001f280000300800 */
[----:B-1----:R-:W4:Y:S04]  /*28db0*/  LDL.LU R52, [R1+0x3c] ;  /* 0x00003c0001347983 */ /* 0x002f280000300800 */
[----:B------:R0:W-:Y:S04]  /*28dc0*/  STS.U16 [R50+UR4+0x47c0], R54 ;  /* 0x0047c03632007988 */ /* 0x0001e80008000404 */
[----:B---3--:R-:W3:Y:S04]  /*28dd0*/  LDL.LU R53, [R1+0x38] ;  /* 0x0000380001357983 */ /* 0x008ee80000300800 */
[----:B--2---:R1:W-:Y:S04]  /*28de0*/  STS.U16 [R50+UR4+0x4780], R55 ;  /* 0x0047803732007988 */ /* 0x0043e80008000404 */
        /* <DEDUP_REMOVED lines=15> */
[----:B0-----:R-:W4:Y:S04]  /*28ee0*/  LDL.LU R0, [R1+0x14] ;  /* 0x0000140001007983 */ /* 0x001f280000300800 */
[----:B------:R-:W4:Y:S04]  /*28ef0*/  LDL.LU R4, [R1+0x10] ;  /* 0x0000100001047983 */ /* 0x000f280000300800 */
[----:B------:R-:W4:Y:S04]  /*28f00*/  LDL.LU R5, [R1+0xc] ;  /* 0x00000c0001057983 */ /* 0x000f280000300800 */
[----:B------:R0:W-:Y:S04]  /*28f10*/  STS.U16 [R50+UR4+0x4f80], R34 ;  /* 0x004f802232007988 */ /* 0x0001e80008000404 */
        /* <DEDUP_REMOVED lines=27> */
[----:B------:R-:W-:Y:S04]  /*290d0*/  STS.U16 [R50+UR4+0x5fc0], R49 ;  /* 0x005fc03132007988 */ /* 0x000fe80008000404 */
[----:B------:R0:W-:Y:S04]  /*290e0*/  STS.U16 [R50+UR4+0x5f80], R2 ;  /* 0x005f800232007988 */ /* 0x0001e80008000404 */
[----:B-1----:R-:W4:Y:S04]  /*290f0*/  LDL.LU R47, [R1+0x3614] ;  /* 0x00361400012f7983 */ /* 0x002f280000300800 */
[----:B0-----:R-:W4:Y:S01]  /*29100*/  LDL.LU R48, [R1+0x3610] ;  /* 0x0036100001307983 */ /* 0x001f220000300800 */
[----:B------:R-:W0:Y:S03]  /*29110*/  S2R R2, SR_TID.X ;  /* 0x0000000000027919 */ /* 0x000e260000002100 */
[----:B------:R-:W4:Y:S04]  /*29120*/  LDL.LU R49, [R1+0x360c] ;  /* 0x00360c0001317983 */ /* 0x000f280000300800 */
[----:B------:R-:W4:Y:S01]  /*29130*/  LDL.LU R50, [R1+0x3608] ;  /* 0x0036080001327983 */ /* 0x000f220000300800 */
[----:B0-----:R-:W-:-:S05]  /*29140*/  LOP3.LUT R2, R2, 0x1f, RZ, 0xc0, !PT ;  /* 0x0000001f02027812 */ /* 0x001fca00078ec0ff */
[----:B------:R-:W-:-:S05]  /*29150*/  IMAD.SHL.U32 R2, R2, 0x2, RZ ;  /* 0x0000000202027824 */ /* 0x000fca00078e00ff */
[----:B------:R0:W-:Y:S04]  /*29160*/  STS.U16 [R2+UR4], R51 ;  /* 0x0000003302007988 */ /* 0x0001e80008000404 */
[----:B------:R1:W-:Y:S04]  /*29170*/  STS.U16 [R2+UR4+0x40], R52 ;  /* 0x0000403402007988 */ /* 0x0003e80008000404 */
[----:B---3--:R3:W-:Y:S04]  /*29180*/  STS.U16 [R2+UR4+0x200], R53 ;  /* 0x0002003502007988 */ /* 0x0087e80008000404 */
[----:B0-----:R-:W4:Y:S04]  /*29190*/  LDL.LU R51, [R1+0x3604] ;  /* 0x0036040001337983 */ /* 0x001f280000300800 */
[----:B-1----:R-:W4:Y:S04]  /*291a0*/  LDL.LU R52, [R1+0x3600] ;  /* 0x0036000001347983 */ /* 0x002f280000300800 */
[----:B---3--:R-:W3:Y:S04]  /*291b0*/  LDL.LU R53, [R1+0x35fc] ;  /* 0x0035fc0001357983 */ /* 0x008ee80000300800 */
[----:B--2---:R0:W-:Y:S04]  /*291c0*/  STS.U16 [R2+UR4+0x240], R54 ;  /* 0x0002403602007988 */ /* 0x0041e80008000404 */
[----:B------:R1:W-:Y:S04]  /*291d0*/  STS.U16 [R2+UR4+0x400], R55 ;  /* 0x0004003702007988 */ /* 0x0003e80008000404 */
[----:B------:R2:W-:Y:S04]  /*291e0*/  STS.U16 [R2+UR4+0x440], R56 ;  /* 0x0004403802007988 */ /* 0x0005e80008000404 */
[----:B0-----:R-:W3:Y:S04]  /*291f0*/  LDL.LU R54, [R1+0x35f8] ;  /* 0x0035f80001367983 */ /* 0x001ee80000300800 */
[----:B-1----:R-:W3:Y:S04]  /*29200*/  LDL.LU R55, [R1+0x35f4] ;  /* 0x0035f40001377983 */ /* 0x002ee80000300800 */
[----:B--2---:R-:W2:Y:S04]  /*29210*/  LDL.LU R56, [R1+0x35f0] ;  /* 0x0035f00001387983 */ /* 0x004ea80000300800 */
[----:B------:R0:W-:Y:S04]  /*29220*/  STS.U16 [R2+UR4+0x600], R57 ;  /* 0x0006003902007988 */ /* 0x0001e80008000404 */
[----:B------:R1:W-:Y:S04]  /*29230*/  STS.U16 [R2+UR4+0x640], R58 ;  /* 0x0006403a02007988 */ /* 0x0003e80008000404 */
[----:B------:R1:W-:Y:S04]  /*29240*/  STS.U16 [R2+UR4+0x800], R59 ;  /* 0x0008003b02007988 */ /* 0x0003e80008000404 */
[----:B0-----:R-:W3:Y:S04]  /*29250*/  LDL.LU R57, [R1+0x35ec] ;  /* 0x0035ec0001397983 */ /* 0x001ee80000300800 */
[----:B-1----:R-:W2:Y:S04]  /*29260*/  LDL.LU R58, [R1+0x35e8] ;  /* 0x0035e800013a7983 */ /* 0x002ea80000300800 */
[----:B------:R-:W3:Y:S04]  /*29270*/  LDL.LU R59, [R1+0x35e4] ;  /* 0x0035e400013b7983 */ /* 0x000ee80000300800 */
[----:B------:R0:W-:Y:S04]  /*29280*/  STS.U16 [R2+UR4+0x840], R3 ;  /* 0x0008400302007988 */ /* 0x0001e80008000404 */
[----:B------:R1:W-:Y:S04]  /*29290*/  STS.U16 [R2+UR4+0xa00], R61 ;  /* 0x000a003d02007988 */ /* 0x0003e80008000404 */
[----:B0-----:R-:W2:Y:S04]  /*292a0*/  LDL.LU R3, [R1+0x35e0] ;  /* 0x0035e00001037983 */ /* 0x001ea80000300800 */
[----:B-1----:R-:W3:Y:S04]  /*292b0*/  LDL.LU R61, [R1+0x35dc] ;  /* 0x0035dc00013d7983 */ /* 0x002ee80000300800 */
[----:B----4-:R0:W-:Y:S04]  /*292c0*/  STS.U16 [R2+UR4+0xa40], R0 ;  /* 0x000a400002007988 */ /* 0x0101e80008000404 */
[----:B0-----:R-:W4:Y:S04]  /*292d0*/  LDL.LU R0, [R1+0x35d8] ;  /* 0x0035d80001007983 */ /* 0x001f280000300800 */
[----:B------:R-:W-:Y:S04]  /*292e0*/  STS.U16 [R2+UR4+0xc00], R4 ;  /* 0x000c000402007988 */ /* 0x000fe80008000404 */
[----:B------:R-:W-:Y:S04]  /*292f0*/  STS.U16 [R2+UR4+0xc40], R5 ;  /* 0x000c400502007988 */ /* 0x000fe80008000404 */
[----:B---3--:R-:W-:Y:S04]  /*29300*/  STS.U16 [R2+UR4+0xe40], R61 ;  /* 0x000e403d02007988 */ /* 0x008fe80008000404 */
[----:B----4-:R0:W-:Y:S04]  /*29310*/  STS.U16 [R2+UR4+0xe00], R0 ;  /* 0x000e000002007988 */ /* 0x0101e80008000404 */
[----:B0-----:R-:W3:Y:S04]  /*29320*/  LDL.LU R0, [R1+0x35d4] ;  /* 0x0035d40001007983 */ /* 0x001ee80000300800 */
[----:B------:R-:W4:Y:S04]  /*29330*/  LDL R5, [R1+0x1664] ;  /* 0x0016640001057983 */ /* 0x000f280000100800 */
[----:B------:R-:W4:Y:S04]  /*29340*/  LDL R4, [R1+0x1dc8] ;  /* 0x001dc80001047983 */ /* 0x000f280000100800 */
[----:B------:R-:W2:Y:S04]  /*29350*/  LDL.LU R61, [R1+0x1e28] ;  /* 0x001e2800013d7983 */ /* 0x000ea80000300800 */
[----:B--2---:R0:W-:Y:S02]  /*29360*/  STL [R1+0x35cc], R61 ;  /* 0x0035cc3d01007387 */ /* 0x0041e40000100800 */
[----:B0-----:R-:W-:-:S06]  /*29370*/  PRMT R61, RZ, 0x7610, R61 ;  /* 0x00007610ff3d7816 */ /* 0x001fcc000000003d */
[----:B----4-:R-:W2:Y:S04]  /*29380*/  @!P0 LDG.E.U16 R61, desc[UR50][R4.64] ;  /* 0x00000032043d8981 */ /* 0x010ea8000c1e1500 */
[----:B------:R0:W-:Y:S04]  /*29390*/  STS.U16 [R2+UR4+0x1000], R3 ;  /* 0x0010000302007988 */ /* 0x0001e80008000404 */
[----:B------:R-:W-:Y:S04]  /*293a0*/  STS.U16 [R2+UR4+0x1040], R59 ;  /* 0x0010403b02007988 */ /* 0x000fe80008000404 */
        /* <DEDUP_REMOVED lines=45> */
[----:B------:R1:W-:Y:S04]  /*29680*/  STS.U16 [R2+UR4+0x3e40], R13 ;  /* 0x003e400d02007988 */ /* 0x0003e80008000404 */
[----:B------:R-:W-:Y:S04]  /*29690*/  STS.U16 [R60+UR4+0x80], R12 ;  /* 0x0000800c3c007988 */ /* 0x000fe80008000404 */
[----:B------:R-:W-:Y:S04]  /*296a0*/  STS.U16 [R60+UR4+0xc0], R11 ;  /* 0x0000c00b3c007988 */ /* 0x000fe80008000404 */
[----:B------:R-:W-:Y:S04]  /*296b0*/  STS.U16 [R60+UR4+0x280], R10 ;  /* 0x0002800a3c007988 */ /* 0x000fe80008000404 */
[----:B------:R-:W-:Y:S04]  /*296c0*/  STS.U16 [R60+UR4+0x2c0], R9 ;  /* 0x0002c0093c007988 */ /* 0x000fe80008000404 */
[----:B------:R-:W-:Y:S04]  /*296d0*/  STS.U16 [R60+UR4+0x480], R8 ;  /* 0x000480083c007988 */ /* 0x000fe80008000404 */
[----:B0-----:R-:W4:Y:S04]  /*296e0*/  LDL.LU R3, [R1+0x1e30] ;  /* 0x001e300001037983 */ /* 0x001f280000300800 */
[----:B------:R-:W-:Y:S04]  /*296f0*/  STS.U16 [R60+UR4+0x4c0], R7 ;  /* 0x0004c0073c007988 */ /* 0x000fe80008000404 */
[----:B-1----:R-:W4:Y:S04]  /*29700*/  LDL.LU R2, [R1+0x1e38] ;  /* 0x001e380001027983 */ /* 0x002f280000300800 */
[----:B------:R0:W-:Y:S04]  /*29710*/  STS.U16 [R60+UR4+0x680], R6 ;  /* 0x000680063c007988 */ /* 0x0001e80008000404 */
[----:B0-----:R-:W3:Y:S04]  /*29720*/  LDL.LU R60, [R1+0x35d0] ;  /* 0x0035d000013c7983 */ /* 0x001ee80000300800 */
[----:B--2---:R0:W-:Y:S04]  /*29730*/  STL [R1+0x1234], R61 ;  /* 0x0012343d01007387 */ /* 0x0041e80000100800 */
[----:B0-----:R-:W2:Y:S04]  /*29740*/  LDL.LU R61, [R1+0x35cc] ;  /* 0x0035cc00013d7983 */ /* 0x001ea80000300800 */
[----:B------:R-:W4:Y:S04]  /*29750*/  LDL R4, [R1+0x1660] ;  /* 0x0016600001047983 */ /* 0x000f280000100800 */
[----:B------:R-:W4:Y:S01]  /*29760*/  LDL R5, [R1+0x1dc4] ;  /* 0x001dc40001057983 */ /* 0x000f220000100800 */
[----:B---3--:R-:W-:-:S02]  /*29770*/  PRMT R60, RZ, 0x7610, R60 ;  /* 0x00007610ff3c7816 */ /* 0x008fc4000000003c */
[----:B----4-:R-:W-:-:S04]  /*29780*/  @!P0 LOP3.LUT R5, R5, R4, RZ, 0x3c, !PT ;  /* 0x0000000405058212 */ /* 0x010fc800078e3cff */
        /* <DEDUP_REMOVED lines=16> */
[----:B---3--:R-:W-:-:S02]  /*29890*/  PRMT R60, RZ, 0x7610, R60 ;  /* 0x00007610ff3c7816 */ /* 0x008fc4000000003c */
        /* <DEDUP_REMOVED lines=8> */
[----:B----4-:R-:W-:-:S02]  /*29920*/  PRMT R0, RZ, 0x7610, R0 ;  /* 0x00007610ff007816 */ /* 0x010fc40000000000 */
        /* <DEDUP_REMOVED lines=8> */
[----:B--2---:R-:W-:-:S02]  /*299b0*/  PRMT R60, RZ, 0x7610, R60 ;  /* 0x00007610ff3c7816 */ /* 0x004fc4000000003c */
[----:B----4-:R-:W-:-:S04]  /*299c0*/  @!P0 LOP3.LUT R5, R5, R4, RZ, 0x3c, !PT ;  /* 0x0000000405058212 */ /* 0x010fc800078e3cff */
[----:B------:R-:W-:-:S04]  /*299d0*/  @!P0 LOP3.LUT R4, R5, R4, RZ, 0x3c, !PT ;  /* 0x0000000405048212 */ /* 0x000fc800078e3cff */
[----:B------:R-:W-:-:S05]  /*299e0*/  @!P0 LOP3.LUT R5, R5, R4, RZ, 0x3c, !PT ;  /* 0x0000000405058212 */ /* 0x000fca00078e3cff */
[----:B------:R-:W2:Y:S04]  /*299f0*/  @!P0 LDG.E.U16 R60, desc[UR50][R4.64] ;  /* 0x00000032043c8981 */ /* 0x000ea8000c1e1500 */
        /* <DEDUP_REMOVED lines=561> */
[----:B------:R-:W4:Y:S02]  /*2bd10*/  LDL R5, [R1+0x1ac8] ;  /* 0x001ac80001057983 */ /* 0x000f240000100800 */
[----:B----4-:R-:W-:-:S02]  /*2bd20*/  @!P0 LOP3.LUT R5, R5, R4, RZ, 0x3c, !PT ;  /* 0x0000000405058212 */ /* 0x010fc400078e3cff */
[----:B--2---:R-:W-:Y:S02]  /*2bd30*/  PRMT R60, RZ, 0x7610, R60 ;  /* 0x00007610ff3c7816 */ /* 0x004fe4000000003c */
        /* <DEDUP_REMOVED lines=551> */
[----:B------:R0:W2:Y:S04]  /*2dfb0*/  @!P0 LDG.E.U16 R60, desc[UR50][R4.64] ;  /* 0x00000032043c8981 */ /* 0x0000a8000c1e1500 */
[----:B------:R-:W0:Y:S04]  /*2dfc0*/  LDL R4, [R1+0x1834] ;  /* 0x0018340001047983 */ /* 0x000e280000100800 */
[----:B------:R-:W0:Y:S01]  /*2dfd0*/  LDL R5, [R1+0x1838] ;  /* 0x0018380001057983 */ /* 0x000e220000100800 */
[----:B---3--:R-:W-:Y:S02]  /*2dfe0*/  PRMT R0, RZ, 0x7610, R0 ;  /* 0x00007610ff007816 */ /* 0x008fe40000000000 */
[----:B0-----:R-:W-:-:S04]  /*2dff0*/  @!P0 LOP3.LUT R5, R5, R4, RZ, 0x3c, !PT ;  /* 0x0000000405058212 */ /* 0x001fc800078e3cff */
[----:B------:R-:W-:-:S04]  /*2e000*/  @!P0 LOP3.LUT R4, R5, R4, RZ, 0x3c, !PT ;  /* 0x0000000405048212 */ /* 0x000fc800078e3cff */
[----:B------:R-:W-:Y:S01]  /*2e010*/  @!P0 LOP3.LUT R5, R5, R4, RZ, 0x3c, !PT ;  /* 0x0000000405058212 */ /* 0x000fe200078e3cff */
[----:B--2---:R0:W-:Y:S04]  /*2e020*/  STL [R1+0x3360], R60 ;  /* 0x0033603c01007387 */ /* 0x0041e80000100800 */
[----:B------:R1:W2:Y:S01]  /*2e030*/  @!P0 LDG.E.U16 R0, desc[UR50][R4.64] ;  /* 0x0000003204008981 */ /* 0x0002a2000c1e1500 */
[----:B------:R-:W-:-:S03]  /*2e040*/  PRMT R59, RZ, 0x7610, R59 ;  /* 0x00007610ff3b7816 */ /* 0x000fc6000000003b */
[----:B0-----:R-:W3:Y:S04]  /*2e050*/  LDL R60, [R1+0x1808] ;  /* 0x00180800013c7983 */ /* 0x001ee80000100800 */
[----:B------:R-:W1:Y:S04]  /*2e060*/  LDL R4, [R1+0x181c] ;  /* 0x00181c0001047983 */ /* 0x000e680000100800 */
[----:B------:R-:W1:Y:S02]  /*2e070*/  LDL R5, [R1+0x1820] ;  /* 0x0018200001057983 */ /* 0x000e640000100800 */
[----:B-1----:R-:W-:-:S04]  /*2e080*/  @!P0 LOP3.LUT R5, R5, R4, RZ, 0x3c, !PT ;  /* 0x0000000405058212 */ /* 0x002fc800078e3cff */
[----:B------:R-:W-:-:S04]  /*2e090*/  @!P0 LOP3.LUT R4, R5, R4, RZ, 0x3c, !PT ;  /* 0x0000000405048212 */ /* 0x000fc800078e3cff */
[----:B------:R-:W-:Y:S01]  /*2e0a0*/  @!P0 LOP3.LUT R5, R5, R4, RZ, 0x3c, !PT ;  /* 0x0000000405058212 */ /* 0x000fe200078e3cff */
[----:B--2---:R0:W-:Y:S04]  /*2e0b0*/  STL [R1+0x3364], R0 ;  /* 0x0033640001007387 */ /* 0x0041e80000100800 */
[----:B------:R-:W2:Y:S01]  /*2e0c0*/  @!P0 LDG.E.U16 R59, desc[UR50][R4.64] ;  /* 0x00000032043b8981 */ /* 0x000ea2000c1e1500 */
[----:B------:R-:W-:-:S03]  /*2e0d0*/  PRMT R58, RZ, 0x7610, R58 ;  /* 0x00007610ff3a7816 */ /* 0x000fc6000000003a */
[----:B0-----:R-:W4:Y:S04]  /*2e0e0*/  LDL R0, [R1+0x1804] ;  /* 0x0018040001007983 */ /* 0x001f280000100800 */
[----:B------:R-:W3:Y:S04]  /*2e0f0*/  LDL R4, [R1+0x1814] ;  /* 0x0018140001047983 */ /* 0x000ee80000100800 */
[----:B------:R-:W3:Y:S04]  /*2e100*/  LDL R5, [R1+0x1818] ;  /* 0x0018180001057983 */ /* 0x000ee80000100800 */
[----:B--2---:R0:W-:Y:S04]  /*2e110*/  STL [R1+0x338c], R59 ;  /* 0x00338c3b01007387 */ /* 0x0041e80000100800 */
[----:B0-----:R-:W2:Y:S01]  /*2e120*/  LDL R59, [R1+0x1810] ;  /* 0x00181000013b7983 */ /* 0x001ea20000100800 */
[----:B---3--:R-:W-:-:S04]  /*2e130*/  @!P0 LOP3.LUT R5, R5, R4, RZ, 0x3c, !PT ;  /* 0x0000000405058212 */ /* 0x008fc800078e3cff */
[----:B------:R-:W-:-:S04]  /*2e140*/  @!P0 LOP3.LUT R4, R5, R4, RZ, 0x3c, !PT ;  /* 0x0000000405048212 */ /* 0x000fc800078e3cff */
[----:B------:R-:W-:-:S05]  /*2e150*/  @!P0 LOP3.LUT R5, R5, R4, RZ, 0x3c, !PT ;  /* 0x0000000405058212 */ /* 0x000fca00078e3cff */
[----:B------:R2:W3:Y:S04]  /*2e160*/  @!P0 LDG.E.U16 R58, desc[UR50][R4.64] ;  /* 0x00000032043a8981 */ /* 0x0004e8000c1e1500 */
[----:B------:R-:W4:Y:S01]  /*2e170*/  LDL R5, [R1+0x180c] ;  /* 0x00180c0001057983 */ /* 0x000f220000100800 */
[----:B------:R-:W-:Y:S01]  /*2e180*/  PRMT R57, RZ, 0x7610, R57 ;  /* 0x00007610ff397816 */ /* 0x000fe20000000039 */
[----:B--2---:R-:W-:-:S05]  /*2e190*/  @!P0 IMAD.MOV.U32 R4, RZ, RZ, R59 ;  /* 0x000000ffff048224 */ /* 0x004fca00078e003b */
[----:B----4-:R0:W2:Y:S04]  /*2e1a0*/  @!P0 LDG.E.U16 R57, desc[UR50][R4.64] ;  /* 0x0000003204398981 */ /* 0x0100a8000c1e1500 */
[----:B---3--:R1:W-:Y:S04]  /*2e1b0*/  STL [R1+0x3390], R58 ;  /* 0x0033903a01007387 */ /* 0x0083e80000100800 */
[----:B------:R-:W3:Y:S01]  /*2e1c0*/  LDL R59, [R1+0x17f8] ;  /* 0x0017f800013b7983 */ /* 0x000ee20000100800 */
[----:B------:R-:W-:Y:S01]  /*2e1d0*/  PRMT R56, RZ, 0x7610, R56 ;  /* 0x00007610ff387816 */ /* 0x000fe20000000038 */
[----:B0-----:R-:W-:-:S02]  /*2e1e0*/  @!P0 IMAD.MOV.U32 R4, RZ, RZ, R60 ;  /* 0x000000ffff048224 */ /* 0x001fc400078e003c */
[----:B------:R-:W-:-:S05]  /*2e1f0*/  @!P0 IMAD.MOV.U32 R5, RZ, RZ, R0 ;  /* 0x000000ffff058224 */ /* 0x000fca00078e0000 */
[----:B------:R-:W4:Y:S04]  /*2e200*/  @!P0 LDG.E.U16 R56, desc[UR50][R4.64] ;  /* 0x0000003204388981 */ /* 0x000f28000c1e1500 */
[----:B--2---:R0:W-:Y:S04]  /*2e210*/  STL [R1+0x3368], R57 ;  /* 0x0033683901007387 */ /* 0x0041e80000100800 */
[----:B------:R-:W2:Y:S01]  /*2e220*/  LDL R5, [R1+0x17fc] ;  /* 0x0017fc0001057983 */ /* 0x000ea20000100800 */
[----:B------:R-:W-:-:S03]  /*2e230*/  PRMT R55, RZ, 0x7610, R55 ;  /* 0x00007610ff377816 */ /* 0x000fc60000000037 */
[----:B------:R-:W3:Y:S04]  /*2e240*/  LDL R60, [R1+0x17e0] ;  /* 0x0017e000013c7983 */ /* 0x000ee80000100800 */
[----:B-1----:R-:W3:Y:S04]  /*2e250*/  LDL R58, [R1+0x17d4] ;  /* 0x0017d400013a7983 */ /* 0x002ee80000100800 */
[----:B------:R-:W3:Y:S04]  /*2e260*/  LDL R0, [R1+0x17d8] ;  /* 0x0017d80001007983 */ /* 0x000ee80000100800 */
[----:B0-----:R-:W2:Y:S04]  /*2e270*/  LDL R57, [R1+0x1800] ;  /* 0x0018000001397983 */ /* 0x001ea80000100800 */
[----:B----4-:R0:W-:Y:S01]  /*2e280*/  STL [R1+0x336c], R56 ;  /* 0x00336c3801007387 */ /* 0x0101e20000100800 */
[----:B------:R-:W-:-:S03]  /*2e290*/  PRMT R54, RZ, 0x7610, R54 ;  /* 0x00007610ff367816 */ /* 0x000fc60000000036 */
[----:B0-----:R-:W4:Y:S01]  /*2e2a0*/  LDL R56, [R1+0x17d0] ;  /* 0x0017d00001387983 */ /* 0x001f220000100800 */
[----:B--2---:R-:W-:-:S03]  /*2e2b0*/  @!P0 IMAD.MOV.U32 R4, RZ, RZ, R57 ;  /* 0x000000ffff048224 */ /* 0x004fc600078e0039 */
[----:B------:R-:W2:Y:S04]  /*2e2c0*/  LDL R57, [R1+0x17cc] ;  /* 0x0017cc0001397983 */ /* 0x000ea80000100800 */
[----:B------:R3:W4:Y:S04]  /*2e2d0*/  @!P0 LDG.E.U16 R55, desc[UR50][R4.64] ;  /* 0x0000003204378981 */ /* 0x000728000c1e1500 */
[----:B------:R-:W2:Y:S01]  /*2e2e0*/  LDL R5, [R1+0x17f4] ;  /* 0x0017f40001057983 */ /* 0x000ea20000100800 */
[----:B---3--:R-:W-:-:S03]  /*2e2f0*/  @!P0 IMAD.MOV.U32 R4, RZ, RZ, R59 ;  /* 0x000000ffff048224 */ /* 0x008fc600078e003b */
[----:B----4-:R0:W-:Y:S01]  /*2e300*/  STL [R1+0x3370], R55 ;  /* 0x0033703701007387 */ /* 0x0101e20000100800 */
[----:B------:R-:W-:-:S03]  /*2e310*/  PRMT R53, RZ, 0x7610, R53 ;  /* 0x00007610ff357816 */ /* 0x000fc60000000035 */
[----:B------:R-:W3:Y:S04]  /*2e320*/  LDL R59, [R1+0x17c4] ;  /* 0x0017c400013b7983 */ /* 0x000ee80000100800 */
[----:B--2---:R1:W2:Y:S04]  /*2e330*/  @!P0 LDG.E.U16 R54, desc[UR50][R4.64] ;  /* 0x0000003204368981 */ /* 0x0042a8000c1e1500 */
[----:B0-----:R-:W4:Y:S04]  /*2e340*/  LDL R55, [R1+0x17c8] ;  /* 0x0017c80001377983 */ /* 0x001f280000100800 */
[----:B------:R-:W3:Y:S01]  /*2e350*/  LDL R5, [R1+0x17dc] ;  /* 0x0017dc0001057983 */ /* 0x000ee20000100800 */
[----:B-1----:R-:W-:Y:S01]  /*2e360*/  @!P0 IMAD.MOV.U32 R4, RZ, RZ, R60 ;  /* 0x000000ffff048224 */ /* 0x002fe200078e003c */
[----:B------:R-:W-:-:S02]  /*2e370*/  PRMT R52, RZ, 0x7610, R52 ;  /* 0x00007610ff347816 */ /* 0x000fc40000000034 */
[----:B------:R-:W-:Y:S02]  /*2e380*/  PRMT R51, RZ, 0x7610, R51 ;  /* 0x00007610ff337816 */ /* 0x000fe40000000033 */
[----:B------:R-:W-:Y:S01]  /*2e390*/  PRMT R50, RZ, 0x7610, R50 ;  /* 0x00007610ff327816 */ /* 0x000fe20000000032 */
[----:B---3--:R0:W3:Y:S02]  /*2e3a0*/  @!P0 LDG.E.U16 R53, desc[UR50][R4.64] ;  /* 0x0000003204358981 */ /* 0x0080e4000c1e1500 */
[----:B0-----:R-:W-:Y:S02]  /*2e3b0*/  @!P0 IMAD.MOV.U32 R4, RZ, RZ, R0 ;  /* 0x000000ffff048224 */ /* 0x001fe400078e0000 */
[----:B------:R-:W-:-:S05]  /*2e3c0*/  @!P0 IMAD.MOV.U32 R5, RZ, RZ, R58 ;  /* 0x000000ffff058224 */ /* 0x000fca00078e003a */
[----:B------:R0:W3:Y:S02]  /*2e3d0*/  @!P0 LDG.E.U16 R52, desc[UR50][R4.64] ;  /* 0x0000003204348981 */ /* 0x0000e4000c1e1500 */
[----:B0-----:R-:W-:Y:S02]  /*2e3e0*/  @!P0 IMAD.MOV.U32 R4, RZ, RZ, R56 ;  /* 0x000000ffff048224 */ /* 0x001fe400078e0038 */
[----:B------:R-:W-:-:S05]  /*2e3f0*/  @!P0 IMAD.MOV.U32 R5, RZ, RZ, R57 ;  /* 0x000000ffff058224 */ /* 0x000fca00078e0039 */
[----:B------:R4:W3:Y:S04]  /*2e400*/  @!P0 LDG.E.U16 R51, desc[UR50][R4.64] ;  /* 0x0000003204338981 */ /* 0x0008e8000c1e1500 */
[----:B--2---:R0:W-:Y:S01]  /*2e410*/  STL [R1+0x3374], R54 ;  /* 0x0033743601007387 */ /* 0x0041e20000100800 */
[----:B----4-:R-:W-:Y:S02]  /*2e420*/  @!P0 IMAD.MOV.U32 R4, RZ, RZ, R55 ;  /* 0x000000ffff048224 */ /* 0x010fe400078e0037 */
[----:B------:R-:W-:-:S05]  /*2e430*/  @!P0 IMAD.MOV.U32 R5, RZ, RZ, R59 ;  /* 0x000000ffff058224 */ /* 0x000fca00078e003b */
[----:B------:R-:W2:Y:S04]  /*2e440*/  @!P0 LDG.E.U16 R50, desc[UR50][R4.64] ;  /* 0x0000003204328981 */ /* 0x000ea8000c1e1500 */
[----:B---3--:R1:W-:Y:S04]  /*2e450*/  STL [R1+0x3388], R53 ;  /* 0x0033883501007387 */ /* 0x0083e80000100800 */
[----:B------:R-:W3:Y:S04]  /*2e460*/  LDL R58, [R1+0x17bc] ;  /* 0x0017bc00013a7983 */ /* 0x000ee80000100800 */
[----:B------:R-:W4:Y:S04]  /*2e470*/  LDL R0, [R1+0x17c0] ;  /* 0x0017c00001007983 */ /* 0x000f280000100800 */
[----:B------:R1:W-:Y:S04]  /*2e480*/  STL [R1+0x3394], R52 ;  /* 0x0033943401007387 */ /* 0x0003e80000100800 */
[----:B------:R-:W4:Y:S04]  /*2e490*/  LDL R57, [R1+0x17b4] ;  /* 0x0017b40001397983 */ /* 0x000f280000100800 */
[----:B------:R-:W4:Y:S04]  /*2e4a0*/  LDL R56, [R1+0x17b8] ;  /* 0x0017b80001387983 */ /* 0x000f280000100800 */
[----:B------:R2:W-:Y:S04]  /*2e4b0*/  STL [R1+0x3378], R51 ;  /* 0x0033783301007387 */ /* 0x0005e80000100800 */
[----:B------:R-:W4:Y:S04]  /*2e4c0*/  LDL R55, [R1+0x179c] ;  /* 0x00179c0001377983 */ /* 0x000f280000100800 */
[----:B0-----:R-:W4:Y:S04]  /*2e4d0*/  LDL R54, [R1+0x17a0] ;  /* 0x0017a00001367983 */ /* 0x001f280000100800 */
[----:B-1----:R-:W4:Y:S04]  /*2e4e0*/  LDL R53, [R1+0x1794] ;  /* 0x0017940001357983 */ /* 0x002f280000100800 */
[----:B------:R-:W4:Y:S01]  /*2e4f0*/  LDL R52, [R1+0x1798] ;  /* 0x0017980001347983 */ /* 0x000f220000100800 */
[----:B------:R-:W-:-:S03]  /*2e500*/  PRMT R49, RZ, 0x7610, R49 ;  /* 0x00007610ff317816 */ /* 0x000fc60000000031 */
[----:B--2---:R0:W-:Y:S04]  /*2e510*/  STL [R1+0x337c], R50 ;  /* 0x00337c3201007387 */ /* 0x0041e80000100800 */
[----:B------:R-:W2:Y:S01]  /*2e520*/  LDL R51, [R1+0x178c] ;  /* 0x00178c0001337983 */ /* 0x000ea20000100800 */
[----:B------:R-:W-:Y:S02]  /*2e530*/  PRMT R48, RZ, 0x7610, R48 ;  /* 0x00007610ff307816 */ /* 0x000fe40000000030 */
[----:B------:R-:W-:Y:S01]  /*2e540*/  PRMT R47, RZ, 0x7610, R47 ;  /* 0x00007610ff2f7816 */ /* 0x000fe2000000002f */
[----:B---3--:R-:W-:Y:S02]  /*2e550*/  @!P0 IMAD.MOV.U32 R5, RZ, RZ, R58 ;  /* 0x000000ffff058224 */ /* 0x008fe400078e003a */
[----:B----4-:R-:W-:-:S02]  /*2e560*/  @!P0 IMAD.MOV.U32 R4, RZ, RZ, R0 ;  /* 0x000000ffff048224 */ /* 0x010fc400078e0000 */
[----:B------:R-:W3:Y:S04]  /*2e570*/  LDL R0, [R1+0x1790] ;  /* 0x0017900001007983 */ /* 0x000ee80000100800 */
[----:B------:R1:W4:Y:S02]  /*2e580*/  @!P0 LDG.E.U16 R49, desc[UR50][R4.64] ;  /* 0x0000003204318981 */ /* 0x000324000c1e1500 */
[----:B-1----:R-:W-:Y:S02]  /*2e590*/  @!P0 IMAD.MOV.U32 R5, RZ, RZ, R57 ;  /* 0x000000ffff058224 */ /* 0x002fe400078e0039 */
[----:B------:R-:W-:-:S05]  /*2e5a0*/  @!P0 IMAD.MOV.U32 R4, RZ, RZ, R56 ;  /* 0x000000ffff048224 */ /* 0x000fca00078e0038 */
[----:B------:R1:W4:Y:S02]  /*2e5b0*/  @!P0 LDG.E.U16 R48, desc[UR50][R4.64] ;  /* 0x0000003204308981 */ /* 0x000324000c1e1500 */
[----:B-1----:R-:W-:Y:S02]  /*2e5c0*/  @!P0 IMAD.MOV.U32 R5, RZ, RZ, R55 ;  /* 0x000000ffff058224 */ /* 0x002fe400078e0037 */
[----:B------:R-:W-:-:S05]  /*2e5d0*/  @!P0 IMAD.MOV.U32 R4, RZ, RZ, R54 ;  /* 0x000000ffff048224 */ /* 0x000fca00078e0036 */
[----:B------:R1:W4:Y:S01]  /*2e5e0*/  @!P0 LDG.E.U16 R47, desc[UR50][R4.64] ;  /* 0x00000032042f8981 */ /* 0x000322000c1e1500 */
[----:B------:R-:W-:Y:S02]  /*2e5f0*/  PRMT R46, RZ, 0x7610, R46 ;  /* 0x00007610ff2e7816 */ /* 0x000fe4000000002e */
[----:B------:R-:W-:Y:S01]  /*2e600*/  PRMT R45, RZ, 0x7610, R45 ;  /* 0x00007610ff2d7816 */ /* 0x000fe2000000002d */
[----:B-1----:R-:W-:Y:S02]  /*2e610*/  @!P0 IMAD.MOV.U32 R4, RZ, RZ, R52 ;  /* 0x000000ffff048224 */ /* 0x002fe400078e0034 */
[----:B------:R-:W-:-:S05]  /*2e620*/  @!P0 IMAD.MOV.U32 R5, RZ, RZ, R53 ;  /* 0x000000ffff058224 */ /* 0x000fca00078e0035 */
[----:B------:R2:W4:Y:S02]  /*2e630*/  @!P0 LDG.E.U16 R46, desc[UR50][R4.64] ;  /* 0x00000032042e8981 */ /* 0x000524000c1e1500 */
[----:B--2---:R-:W-:Y:S02]  /*2e640*/  @!P0 IMAD.MOV.U32 R5, RZ, RZ, R51 ;  /* 0x000000ffff058224 */ /* 0x004fe400078e0033 */
[----:B---3--:R-:W-:Y:S01]  /*2e650*/  @!P0 IMAD.MOV.U32 R4, RZ, RZ, R0 ;  /* 0x000000ffff048224 */ /* 0x008fe200078e0000 */
[----:B----4-:R1:W-:Y:S04]  /*2e660*/  STL [R1+0x3380], R49 ;  /* 0x0033803101007387 */ /* 0x0103e80000100800 */
[----:B0-----:R-:W2:Y:S04]  /*2e670*/  LDL R50, [R1+0x1784] ;  /* 0x0017840001327983 */ /* 0x001ea80000100800 */
[----:B------:R2:W3:Y:S04]  /*2e680*/  @!P0 LDG.E.U16 R45, desc[UR50][R4.64] ;  /* 0x00000032042d8981 */ /* 0x0004e8000c1e1500 */
[----:B-1----:R-:W4:Y:S04]  /*2e690*/  LDL R49, [R1+0x1788] ;  /* 0x0017880001317983 */ /* 0x002f280000100800 */
[----:B------:R-:W-:Y:S04]  /*2e6a0*/  STL [R1+0x3384], R48 ;  /* 0x0033843001007387 */ /* 0x000fe80000100800 */
[----:B------:R0:W-:Y:S04]  /*2e6b0*/  STL [R1+0x3398], R47 ;  /* 0x0033982f01007387 */ /* 0x0001e80000100800 */
[----:B------:R-:W4:Y:S04]  /*2e6c0*/  LDL R53, [R1+0x177c] ;  /* 0x00177c0001357983 */ /* 0x000f280000100800 */
[----:B0-----:R-:W4:Y:S04]  /*2e6d0*/  LDL R47, [R1+0x1780] ;  /* 0x00178000012f7983 */ /* 0x001f280000100800 */
[----:B------:R0:W-:Y:S04]  /*2e6e0*/  STL [R1+0x339c], R46 ;  /* 0x00339c2e01007387 */ /* 0x0001e80000100800 */
[----:B------:R-:W4:Y:S04]  /*2e6f0*/  LDL R52, [R1+0x1774] ;  /* 0x0017740001347983 */ /* 0x000f280000100800 */
[----:B------:R-:W4:Y:S01]  /*2e700*/  LDL R0, [R1+0x1778] ;  /* 0x0017780001007983 */ /* 0x000f220000100800 */
[----:B------:R-:W-:-:S02]  /*2e710*/  PRMT R44, RZ, 0x7610, R44 ;  /* 0x00007610ff2c7816 */ /* 0x000fc4000000002c */
[----:B------:R-:W-:Y:S01]  /*2e720*/  PRMT R43, RZ, 0x7610, R43 ;  /* 0x00007610ff2b7816 */ /* 0x000fe2000000002b */
[----:B--2---:R-:W-:Y:S01]  /*2e730*/  @!P0 IMAD.MOV.U32 R5, RZ, RZ, R50 ;  /* 0x000000ffff058224 */ /* 0x004fe200078e0032 */
[----:B---3--:R1:W-:Y:S04]  /*2e740*/  STL [R1+0x33a0], R45 ;  /* 0x0033a02d01007387 */ /* 0x0083e80000100800 */
[----:B------:R-:W2:Y:S04]  /*2e750*/  LDL R51, [R1+0x175c] ;  /* 0x00175c0001337983 */ /* 0x000ea80000100800 */
[----:B------:R-:W3:Y:S04]  /*2e760*/  LDL R50, [R1+0x1760] ;  /* 0x0017600001327983 */ /* 0x000ee80000100800 */
[----:B------:R-:W3:Y:S01]  /*2e770*/  LDL R48, [R1+0x1758] ;  /* 0x0017580001307983 */ /* 0x000ee20000100800 */
[----:B----4-:R-:W-:-:S03]  /*2e780*/  @!P0 IMAD.MOV.U32 R4, RZ, RZ, R49 ;  /* 0x000000ffff048224 */ /* 0x010fc600078e0031 */
[----:B------:R-:W4:Y:S04]  /*2e790*/  LDL R49, [R1+0x1754] ;  /* 0x0017540001317983 */ /* 0x000f280000100800 */
[----:B------:R0:W4:Y:S02]  /*2e7a0*/  @!P0 LDG.E.U16 R44, desc[UR50][R4.64] ;  /* 0x00000032042c8981 */ /* 0x000124000c1e1500 */
[----:B0-----:R-:W-:Y:S02]  /*2e7b0*/  @!P0 IMAD.MOV.U32 R5, RZ, RZ, R53 ;  /* 0x000000ffff058224 */ /* 0x001fe400078e0035 */
[----:B------:R-:W-:-:S05]  /*2e7c0*/  @!P0 IMAD.MOV.U32 R4, RZ, RZ, R47 ;  /* 0x000000ffff048224 */ /* 0x000fca00078e002f */
[----:B------:R0:W4:Y:S01]  /*2e7d0*/  @!P0 LDG.E.U16 R43, desc[UR50][R4.64] ;  /* 0x00000032042b8981 */ /* 0x000122000c1e1500 */
[----:B------:R-:W-:Y:S02]  /*2e7e0*/  PRMT R42, RZ, 0x7610, R42 ;  /* 0x00007610ff2a7816 */ /* 0x000fe4000000002a */
[----:B------:R-:W-:Y:S01]  /*2e7f0*/  PRMT R41, RZ, 0x7610, R41 ;  /* 0x00007610ff297816 */ /* 0x000fe20000000029 */
[----:B0-----:R-:W-:Y:S02]  /*2e800*/  @!P0 IMAD.MOV.U32 R4, RZ, RZ, R0 ;  /* 0x000000ffff048224 */ /* 0x001fe400078e0000 */
[----:B------:R-:W-:-:S05]  /*2e810*/  @!P0 IMAD.MOV.U32 R5, RZ, RZ, R52 ;  /* 0x000000ffff058224 */ /* 0x000fca00078e0034 */
[----:B------:R2:W4:Y:S01]  /*2e820*/  @!P0 LDG.E.U16 R42, desc[UR50][R4.64] ;  /* 0x00000032042a8981 */ /* 0x000522000c1e1500 */
[----:B------:R-:W-:Y:S01]  /*2e830*/  PRMT R40, RZ, 0x7610, R40 ;  /* 0x00007610ff287816 */ /* 0x000fe20000000028 */
[----:B--2---:R-:W-:Y:S02]  /*2e840*/  @!P0 IMAD.MOV.U32 R5, RZ, RZ, R51 ;  /* 0x000000ffff058224 */ /* 0x004fe400078e0033 */
[----:B---3--:R-:W-:-:S05]  /*2e850*/  @!P0 IMAD.MOV.U32 R4, RZ, RZ, R50 ;  /* 0x000000ffff048224 */ /* 0x008fca00078e0032 */
[----:B------:R0:W2:Y:S04]  /*2e860*/  @!P0 LDG.E.U16 R41, desc[UR50][R4.64] ;  /* 0x0000003204298981 */ /* 0x0000a8000c1e1500 */
[----:B----4-:R-:W-:Y:S04]  /*2e870*/  STL [R1+0x33a4], R44 ;  /* 0x0033a42c01007387 */ /* 0x010fe80000100800 */
[----:B------:R-:W3:Y:S04]  /*2e880*/  LDL R47, [R1+0x174c] ;  /* 0x00174c00012f7983 */ /* 0x000ee80000100800 */
[----:B------:R-:W4:Y:S01]  /*2e890*/  LDL R46, [R1+0x1750] ;  /* 0x00175000012e7983 */ /* 0x000f220000100800 */
[----:B0-----:R-:W-:-:S02]  /*2e8a0*/  @!P0 IMAD.MOV.U32 R4, RZ, RZ, R48 ;  /* 0x000000ffff048224 */ /* 0x001fc400078e0030 */
[----:B------:R-:W-:-:S05]  /*2e8b0*/  @!P0 IMAD.MOV.U32 R5, RZ, RZ, R49 ;  /* 0x000000ffff058224 */ /* 0x000fca00078e0031 */
[----:B------:R4:W3:Y:S04]  /*2e8c0*/  @!P0 LDG.E.U16 R40, desc[UR50][R4.64] ;  /* 0x0000003204288981 */ /* 0x0008e8000c1e1500 */
[----:B------:R0:W-:Y:S04]  /*2e8d0*/  STL [R1+0x33a8], R43 ;  /* 0x0033a82b01007387 */ /* 0x0001e80000100800 */
[----:B-1----:R-:W3:Y:S04]  /*2e8e0*/  LDL R45, [R1+0x1744] ;  /* 0x00174400012d7983 */ /* 0x002ee80000100800 */
[----:B------:R-:W3:Y:S01]  /*2e8f0*/  LDL R0, [R1+0x1748] ;  /* 0x0017480001007983 */ /* 0x000ee20000100800 */
[----:B------:R-:W-:-:S03]  /*2e900*/  PRMT R39, RZ, 0x7610, R39 ;  /* 0x00007610ff277816 */ /* 0x000fc60000000027 */
[----:B------:R1:W-:Y:S04]  /*2e910*/  STL [R1+0x33ac], R42 ;  /* 0x0033ac2a01007387 */ /* 0x0003e80000100800 */
[----:B0-----:R-:W3:Y:S04]  /*2e920*/  LDL R43, [R1+0x171c] ;  /* 0x00171c00012b7983 */ /* 0x001ee80000100800 */
[----:B-1----:R-:W3:Y:S01]  /*2e930*/  LDL R42, [R1+0x1720] ;  /* 0x00172000012a7983 */ /* 0x002ee20000100800 */
[----:B------:R-:W-:-:S03]  /*2e940*/  PRMT R38, RZ, 0x7610, R38 ;  /* 0x00007610ff267816 */ /* 0x000fc60000000026 */
[----:B--2---:R0:W-:Y:S04]  /*2e950*/  STL [R1+0x33b0], R41 ;  /* 0x0033b02901007387 */ /* 0x0041e80000100800 */
[----:B------:R-:W2:Y:S01]  /*2e960*/  LDL R44, [R1+0x1714] ;  /* 0x00171400012c7983 */ /* 0x000ea20000100800 */
[----:B----4-:R-:W-:Y:S02]  /*2e970*/  @!P0 IMAD.MOV.U32 R4, RZ, RZ, R46 ;  /* 0x000000ffff048224 */ /* 0x010fe400078e002e */
[----:B---3--:R-:W-:-:S05]  /*2e980*/  @!P0 IMAD.MOV.U32 R5, RZ, RZ, R47 ;  /* 0x000000ffff058224 */ /* 0x008fca00078e002f */
[----:B------:R1:W3:Y:S04]  /*2e990*/  @!P0 LDG.E.U16 R39, desc[UR50][R4.64] ;  /* 0x0000003204278981 */ /* 0x0002e8000c1e1500 */
[----:B0-----:R-:W4:Y:S04]  /*2e9a0*/  LDL R41, [R1+0x1718] ;  /* 0x0017180001297983 */ /* 0x001f280000100800 */
[----:B------:R0:W-:Y:S04]  /*2e9b0*/  STL [R1+0x33b4], R40 ;  /* 0x0033b42801007387 */ /* 0x0001e80000100800 */
[----:B------:R-:W3:Y:S04]  /*2e9c0*/  LDL R48, [R1+0x16dc] ;  /* 0x0016dc0001307983 */ /* 0x000ee80000100800 */
[----:B0-----:R-:W3:Y:S01]  /*2e9d0*/  LDL R40, [R1+0x16e0] ;  /* 0x0016e00001287983 */ /* 0x001ee20000100800 */
[----:B-1----:R-:W-:-:S02]  /*2e9e0*/  @!P0 IMAD.MOV.U32 R5, RZ, RZ, R45 ;  /* 0x000000ffff058224 */ /* 0x002fc400078e002d */
[----:B------:R-:W-:-:S05]  /*2e9f0*/  @!P0 IMAD.MOV.U32 R4, RZ, RZ, R0 ;  /* 0x000000ffff048224 */ /* 0x000fca00078e0000 */
[----:B------:R0:W3:Y:S01]  /*2ea00*/  @!P0 LDG.E.U16 R38, desc[UR50][R4.64] ;  /* 0x0000003204268981 */ /* 0x0000e2000c1e1500 */
[----:B------:R-:W-:Y:S02]  /*2ea10*/  PRMT R37, RZ, 0x7610, R37 ;  /* 0x00007610ff257816 */ /* 0x000fe40000000025 */
[----:B------:R-:W-:Y:S01]  /*2ea20*/  PRMT R36, RZ, 0x7610, R36 ;  /* 0x00007610ff247816 */ /* 0x000fe20000000024 */
[----:B0-----:R-:W-:Y:S02]  /*2ea30*/  @!P0 IMAD.MOV.U32 R5, RZ, RZ, R43 ;  /* 0x000000ffff058224 */ /* 0x001fe400078e002b */
[----:B------:R-:W-:-:S05]  /*2ea40*/  @!P0 IMAD.MOV.U32 R4, RZ, RZ, R42 ;  /* 0x000000ffff048224 */ /* 0x000fca00078e002a */
[----:B------:R2:W3:Y:S01]  /*2ea50*/  @!P0 LDG.E.U16 R37, desc[UR50][R4.64] ;  /* 0x0000003204258981 */ /* 0x0004e2000c1e1500 */
[----:B------:R-:W-:Y:S01]  /*2ea60*/  PRMT R35, RZ, 0x7610, R35 ;  /* 0x00007610ff237816 */ /* 0x000fe20000000023 */
[----:B--2---:R-:W-:Y:S02]  /*2ea70*/  @!P0 IMAD.MOV.U32 R5, RZ, RZ, R44 ;  /* 0x000000ffff058224 */ /* 0x004fe400078e002c */
[----:B----4-:R-:W-:-:S05]  /*2ea80*/  @!P0 IMAD.MOV.U32 R4, RZ, RZ, R41 ;  /* 0x000000ffff048224 */ /* 0x010fca00078e0029 */
[----:B------:R0:W2:Y:S04]  /*2ea90*/  @!P0 LDG.E.U16 R36, desc[UR50][R4.64] ;  /* 0x0000003204248981 */ /* 0x0000a8000c1e1500 */
[----:B---3--:R1:W-:Y:S04]  /*2eaa0*/  STL [R1+0x33b8], R39 ;  /* 0x0033b82701007387 */ /* 0x0083e80000100800 */
[----:B------:R-:W3:Y:S04]  /*2eab0*/  LDL R47, [R1+0x16d4] ;  /* 0x0016d400012f7983 */ /* 0x000ee80000100800 */
[----:B------:R-:W4:Y:S04]  /*2eac0*/  LDL R46, [R1+0x16d8] ;  /* 0x0016d800012e7983 */ /* 0x000f280000100800 */
[----:B------:R-:W3:Y:S01]  /*2ead0*/  LDL R0, [R1+0x16a0] ;  /* 0x0016a00001007983 */ /* 0x000ee20000100800 */
[----:B0-----:R-:W-:-:S02]  /*2eae0*/  @!P0 IMAD.MOV.U32 R5, RZ, RZ, R48 ;  /* 0x000000ffff058224 */ /* 0x001fc400078e0030 */
[----:B------:R-:W-:-:S05]  /*2eaf0*/  @!P0 IMAD.MOV.U32 R4, RZ, RZ, R40 ;  /* 0x000000ffff048224 */ /* 0x000fca00078e0028 */
[----:B------:R4:W3:Y:S04]  /*2eb00*/  @!P0 LDG.E.U16 R35, desc[UR50][R4.64] ;  /* 0x0000003204238981 */ /* 0x0008e8000c1e1500 */
[----:B------:R0:W-:Y:S04]  /*2eb10*/  STL [R1+0x33bc], R38 ;  /* 0x0033bc2601007387 */ /* 0x0001e80000100800 */
[----:B------:R-:W3:Y:S04]  /*2eb20*/  LDL R45, [R1+0x169c] ;  /* 0x00169c00012d7983 */ /* 0x000ee80000100800 */
[----:B------:R-:W3:Y:S04]  /*2eb30*/  LDL R43, [R1+0x1694] ;  /* 0x00169400012b7983 */ /* 0x000ee80000100800 */
[----:B------:R-:W3:Y:S01]  /*2eb40*/  LDL R42, [R1+0x1698] ;  /* 0x00169800012a7983 */ /* 0x000ee20000100800 */
[----:B------:R-:W-:-:S03]  /*2eb50*/  PRMT R34, RZ, 0x7610, R34 ;  /* 0x00007610ff227816 */ /* 0x000fc60000000022 */
[----:B------:R0:W-:Y:S04]  /*2eb60*/  STL [R1+0x33c0], R37 ;  /* 0x0033c02501007387 */ /* 0x0001e80000100800 */
[----:B------:R-:W3:Y:S04]  /*2eb70*/  LDL R44, [R1+0x1678] ;  /* 0x00167800012c7983 */ /* 0x000ee80000100800 */
[----:B------:R-:W3:Y:S01]  /*2eb80*/  LDL R41, [R1+0x1e0c] ;  /* 0x001e0c0001297983 */ /* 0x000ee20000100800 */
[----:B------:R-:W-:-:S03]  /*2eb90*/  PRMT R33, RZ, 0x7610, R33 ;  /* 0x00007610ff217816 */ /* 0x000fc60000000021 */
[----:B--2---:R2:W-:Y:S04]  /*2eba0*/  STL [R1+0x33c4], R36 ;  /* 0x0033c42401007387 */ /* 0x0045e80000100800 */
[----:B------:R-:W2:Y:S04]  /*2ebb0*/  LDL R40, [R1+0x1dd8] ;  /* 0x001dd80001287983 */ /* 0x000ea80000100800 */
[----:B-1----:R-:W2:Y:S01]  /*2ebc0*/  LDL R39, [R1+0x1e14] ;  /* 0x001e140001277983 */ /* 0x002ea20000100800 */
[----:B----4-:R-:W-:Y:S02]  /*2ebd0*/  @!P0 IMAD.MOV.U32 R4, RZ, RZ, R46 ;  /* 0x000000ffff048224 */ /* 0x010fe400078e002e */
[----:B---3--:R-:W-:-:S05]  /*2ebe0*/  @!P0 IMAD.MOV.U32 R5, RZ, RZ, R47 ;  /* 0x000000ffff058224 */ /* 0x008fca00078e002f */
[----:B------:R1:W3:Y:S04]  /*2ebf0*/  @!P0 LDG.E.U16 R34, desc[UR50][R4.64] ;  /* 0x0000003204228981 */ /* 0x0002e8000c1e1500 */
[----:B------:R4:W-:Y:S04]  /*2ec00*/  STL [R1+0x33c8], R35 ;  /* 0x0033c82301007387 */ /* 0x0009e80000100800 */
[----:B0-----:R-:W3:Y:S04]  /*2ec10*/  LDL R38, [R1+0x1e10] ;  /* 0x001e100001267983 */ /* 0x001ee80000100800 */
[----:B------:R-:W3:Y:S01]  /*2ec20*/  LDL R37, [R1+0x1e54] ;  /* 0x001e540001257983 */ /* 0x000ee20000100800 */
[----:B-1----:R-:W-:-:S03]  /*2ec30*/  @!P0 IMAD.MOV.U32 R4, RZ, RZ, R0 ;  /* 0x000000ffff048224 */ /* 0x002fc600078e0000 */
[----:B--2---:R-:W2:Y:S04]  /*2ec40*/  LDL R36, [R1+0x1e18] ;  /* 0x001e180001247983 */ /* 0x004ea80000100800 */
[----:B------:R-:W2:Y:S04]  /*2ec50*/  LDL R0, [R1+0x1e50] ;  /* 0x001e500001007983 */ /* 0x000ea80000100800 */
[----:B----4-:R-:W4:Y:S01]  /*2ec60*/  LDL R35, [R1+0x1710] ;  /* 0x0017100001237983 */ /* 0x010f220000100800 */
[----:B------:R-:W-:-:S05]  /*2ec70*/  @!P0 IMAD.MOV.U32 R5, RZ, RZ, R45 ;  /* 0x000000ffff058224 */ /* 0x000fca00078e002d */
[----:B------:R0:W4:Y:S02]  /*2ec80*/  @!P0 LDG.E.U16 R33, desc[UR50][R4.64] ;  /* 0x0000003204218981 */ /* 0x000124000c1e1500 */
[----:B0-----:R-:W-:Y:S02]  /*2ec90*/  @!P0 IMAD.MOV.U32 R4, RZ, RZ, R42 ;  /* 0x000000ffff048224 */ /* 0x001fe400078e002a */
[----:B------:R-:W-:Y:S01]  /*2eca0*/  @!P0 IMAD.MOV.U32 R5, RZ, RZ, R43 ;  /* 0x000000ffff058224 */ /* 0x000fe200078e002b */
[----:B------:R-:W4:Y:S04]  /*2ecb0*/  LDL R42, [R1+0x1740] ;  /* 0x00174000012a7983 */ /* 0x000f280000100800 */
[----:B------:R-:W4:Y:S01]  /*2ecc0*/  LDL R43, [R1+0x173c] ;  /* 0x00173c00012b7983 */ /* 0x000f220000100800 */
[----:B------:R-:W-:-:S02]  /*2ecd0*/  PRMT R32, RZ, 0x7610, R32 ;  /* 0x00007610ff207816 */ /* 0x000fc40000000020 */
[----:B------:R-:W-:-:S04]  /*2ece0*/  PRMT R31, RZ, 0x7610, R31 ;  /* 0x00007610ff1f7816 */ /* 0x000fc8000000001f */
[----:B------:R0:W4:Y:S01]  /*2ecf0*/  @!P0 LDG.E.U16 R32, desc[UR50][R4.64] ;  /* 0x0000003204208981 */ /* 0x000122000c1e1500 */
[----:B------:R-:W-:Y:S01]  /*2ed00*/  PRMT R30, RZ, 0x7610, R30 ;  /* 0x00007610ff1e7816 */ /* 0x000fe2000000001e */
[----:B0-----:R-:W-:Y:S02]  /*2ed10*/  @!P0 IMAD.MOV.U32 R4, RZ, RZ, R41 ;  /* 0x000000ffff048224 */ /* 0x001fe400078e0029 */
[----:B------:R-:W-:Y:S01]  /*2ed20*/  @!P0 IMAD.MOV.U32 R5, RZ, RZ, R44 ;  /* 0x000000ffff058224 */ /* 0x000fe200078e002c */
[----:B------:R-:W4:Y:S01]  /*2ed30*/  LDL R41, [R1+0x170c] ;  /* 0x00170c0001297983 */ /* 0x000f220000100800 */
[----:B------:R-:W-:Y:S02]  /*2ed40*/  PRMT R29, RZ, 0x7610, R29 ;  /* 0x00007610ff1d7816 */ /* 0x000fe4000000001d */
[----:B------:R-:W-:Y:S02]  /*2ed50*/  PRMT R28, RZ, 0x7610, R28 ;  /* 0x00007610ff1c7816 */ /* 0x000fe4000000001c */
[----:B------:R-:W-:Y:S01]  /*2ed60*/  PRMT R27, RZ, 0x7610, R27 ;  /* 0x00007610ff1b7816 */ /* 0x000fe2000000001b */
[----:B------:R0:W4:Y:S01]  /*2ed70*/  @!P0 LDG.E.U16 R31, desc[UR50][R4.64] ;  /* 0x00000032041f8981 */ /* 0x000122000c1e1500 */
[----:B------:R-:W-:-:S02]  /*2ed80*/  PRMT R26, RZ, 0x7610, R26 ;  /* 0x00007610ff1a7816 */ /* 0x000fc4000000001a */
[----:B------:R-:W-:Y:S02]  /*2ed90*/  PRMT R25, RZ, 0x7610, R25 ;  /* 0x00007610ff197816 */ /* 0x000fe40000000019 */
[----:B------:R-:W-:Y:S02]  /*2eda0*/  PRMT R24, RZ, 0x7610, R24 ;  /* 0x00007610ff187816 */ /* 0x000fe40000000018 */
[----:B------:R-:W-:Y:S01]  /*2edb0*/  PRMT R23, RZ, 0x7610, R23 ;  /* 0x00007610ff177816 */ /* 0x000fe20000000017 */
[----:B------:R-:W4:Y:S01]  /*2edc0*/  LDL R44, [R1+0x1e48] ;  /* 0x001e4800012c7983 */ /* 0x000f220000100800 */
[----:B0-----:R-:W-:Y:S02]  /*2edd0*/  @!P0 IMAD.MOV.U32 R5, RZ, RZ, R40 ;  /* 0x000000ffff058224 */ /* 0x001fe400078e0028 */
[----:B------:R-:W-:Y:S01]  /*2ede0*/  @!P0 IMAD.MOV.U32 R4, RZ, RZ, R39 ;  /* 0x000000ffff048224 */ /* 0x000fe200078e0027 */
[----:B------:R-:W4:Y:S04]  /*2edf0*/  LDL R40, [R1+0x1704] ;  /* 0x0017040001287983 */ /* 0x000f280000100800 */
[----:B------:R-:W4:Y:S04]  /*2ee00*/  LDL R39, [R1+0x1708] ;  /* 0x0017080001277983 */ /* 0x000f280000100800 */
[----:B------:R3:W4:Y:S02]  /*2ee10*/  @!P0 LDG.E.U16 R30, desc[UR50][R4.64] ;  /* 0x00000032041e8981 */ /* 0x000724000c1e1500 */
[----:B---3--:R-:W-:-:S02]  /*2ee20*/  @!P0 IMAD.MOV.U32 R5, RZ, RZ, R38 ;  /* 0x000000ffff058224 */ /* 0x008fc400078e0026 */
[----:B------:R-:W-:Y:S01]  /*2ee30*/  @!P0 IMAD.MOV.U32 R4, RZ, RZ, R37 ;  /* 0x000000ffff048224 */ /* 0x000fe200078e0025 */
[----:B------:R-:W3:Y:S04]  /*2ee40*/  LDL R38, [R1+0x16cc] ;  /* 0x0016cc0001267983 */ /* 0x000ee80000100800 */
[----:B------:R-:W3:Y:S04]  /*2ee50*/  LDL R37, [R1+0x16d0] ;  /* 0x0016d00001257983 */ /* 0x000ee80000100800 */
[----:B------:R2:W3:Y:S02]  /*2ee60*/  @!P0 LDG.E.U16 R29, desc[UR50][R4.64] ;  /* 0x00000032041d8981 */ /* 0x0004e4000c1e1500 */
[----:B--2---:R-:W-:-:S02]  /*2ee70*/  @!P0 IMAD.MOV.U32 R4, RZ, RZ, R0 ;  /* 0x000000ffff048224 */ /* 0x004fc400078e0000 */
[----:B------:R-:W-:Y:S01]  /*2ee80*/  @!P0 IMAD.MOV.U32 R5, RZ, RZ, R36 ;  /* 0x000000ffff058224 */ /* 0x000fe200078e0024 */
[----:B------:R-:W2:Y:S04]  /*2ee90*/  LDL R0, [R1+0x16c8] ;  /* 0x0016c80001007983 */ /* 0x000ea80000100800 */
[----:B------:R-:W2:Y:S04]  /*2eea0*/  LDL R36, [R1+0x16c4] ;  /* 0x0016c40001247983 */ /* 0x000ea80000100800 */
[----:B------:R4:W2:Y:S02]  /*2eeb0*/  @!P0 LDG.E.U16 R28, desc[UR50][R4.64] ;  /* 0x00000032041c8981 */ /* 0x0008a4000c1e1500 */
[----:B----4-:R-:W-:-:S02]  /*2eec0*/  @!P0 IMAD.MOV.U32 R4, RZ, RZ, R42 ;  /* 0x000000ffff048224 */ /* 0x010fc400078e002a */
[----:B------:R-:W-:Y:S01]  /*2eed0*/  @!P0 IMAD.MOV.U32 R5, RZ, RZ, R43 ;  /* 0x000000ffff058224 */ /* 0x000fe200078e002b */
[----:B------:R-:W4:Y:S04]  /*2eee0*/  LDL R42, [R1+0x1ddc] ;  /* 0x001ddc00012a7983 */ /* 0x000f280000100800 */
[----:B------:R-:W4:Y:S04]  /*2eef0*/  LDL R43, [R1+0x1690] ;  /* 0x00169000012b7983 */ /* 0x000f280000100800 */
[----:B------:R0:W4:Y:S02]  /*2ef00*/  @!P0 LDG.E.U16 R27, desc[UR50][R4.64] ;  /* 0x00000032041b8981 */ /* 0x000124000c1e1500 */
[----:B0-----:R-:W-:-:S02]  /*2ef10*/  @!P0 IMAD.MOV.U32 R4, RZ, RZ, R35 ;  /* 0x000000ffff048224 */ /* 0x001fc400078e0023 */
[----:B------:R-:W4:Y:S01]  /*2ef20*/  LDL R35, [R1+0x1de4] ;  /* 0x001de40001237983 */ /* 0x000f220000100800 */
[----:B------:R-:W-:-:S03]  /*2ef30*/  @!P0 IMAD.MOV.U32 R5, RZ, RZ, R41 ;  /* 0x000000ffff058224 */ /* 0x000fc600078e0029 */
[----:B------:R-:W4:Y:S04]  /*2ef40*/  LDL R41, [R1+0x168c] ;  /* 0x00168c0001297983 */ /* 0x000f280000100800 */
[----:B------:R0:W4:Y:S01]  /*2ef50*/  @!P0 LDG.E.U16 R26, desc[UR50][R4.64] ;  /* 0x00000032041a8981 */ /* 0x000122000c1e1500 */
[----:B------:R-:W-:Y:S01]  /*2ef60*/  PRMT R22, RZ, 0x7610, R22 ;  /* 0x00007610ff167816 */ /* 0x000fe20000000016 */
        /* <DEDUP_REMOVED lines=22> */
[----:B------:R-:W-:Y:S01]  /*2f0d0*/  PRMT R21, RZ, 0x7610, R21 ;  /* 0x00007610ff157816 */ /* 0x000fe20000000015 */
[----:B------:R-:W-:Y:S01]  /*2f0e0*/  @!P0 IMAD.MOV.U32 R5, RZ, RZ, R41 ;  /* 0x000000ffff058224 */ /* 0x000fe200078e0029 */
[----:B------:R-:W-:Y:S01]  /*2f0f0*/  PRMT R20, RZ, 0x7610, R20 ;  /* 0x00007610ff147816 */ /* 0x000fe20000000014 */
[----:B------:R-:W4:Y:S04]  /*2f100*/  LDL R41, [R1+0x16fc] ;  /* 0x0016fc0001297983 */ /* 0x000f280000100800 */
[----:B------:R0:W4:Y:S01]  /*2f110*/  @!P0 LDG.E.U16 R21, desc[UR50][R4.64] ;  /* 0x0000003204158981 */ /* 0x000122000c1e1500 */
[----:B------:R-:W-:Y:S02]  /*2f120*/  PRMT R19, RZ, 0x7610, R19 ;  /* 0x00007610ff137816 */ /* 0x000fe40000000013 */
[----:B------:R-:W-:-:S02]  /*2f130*/  PRMT R18, RZ, 0x7610, R18 ;  /* 0x00007610ff127816 */ /* 0x000fc40000000012 */
[----:B------:R-:W-:Y:S02]  /*2f140*/  PRMT R17, RZ, 0x7610, R17 ;  /* 0x00007610ff117816 */ /* 0x000fe40000000011 */
        /* <DEDUP_REMOVED lines=16> */
[----:B0-----:R-:W-:-:S02]  /*2f250*/  @!P0 IMAD.MOV.U32 R4, RZ, RZ, R44 ;  /* 0x000000ffff048224 */ /* 0x001fc400078e002c */
[----:B------:R-:W-:-:S05]  /*2f260*/  @!P0 IMAD.MOV.U32 R5, RZ, RZ, R61 ;  /* 0x000000ffff058224 */ /* 0x000fca00078e003d */
[----:B------:R4:W2:Y:S04]  /*2f270*/  @!P0 LDG.E.U16 R17, desc[UR50][R4.64] ;  /* 0x0000003204118981 */ /* 0x0008a8000c1e1500 */
[----:B------:R0:W-:Y:S01]  /*2f280*/  STL [R1+0x1e74], R61 ;  /* 0x001e743d01007387 */ /* 0x0001e20000100800 */
[----:B----4-:R-:W-:Y:S02]  /*2f290*/  @!P0 IMAD.MOV.U32 R4, RZ, RZ, R42 ;  /* 0x000000ffff048224 */ /* 0x010fe400078e002a */
[----:B------:R-:W-:Y:S01]  /*2f2a0*/  @!P0 IMAD.MOV.U32 R5, RZ, RZ, R43 ;  /* 0x000000ffff058224 */ /* 0x000fe200078e002b */
[----:B0-----:R-:W4:Y:S01]  /*2f2b0*/  LDL.LU R61, [R1+0x1df8] ;  /* 0x001df800013d7983 */ /* 0x001f220000300800 */
[----:B------:R-:W-:-:S03]  /*2f2c0*/  PRMT R15, RZ, 0x7610, R15 ;  /* 0x00007610ff0f7816 */ /* 0x000fc6000000000f */
[----:B------:R-:W4:Y:S04]  /*2f2d0*/  LDL R42, [R1+0x1688] ;  /* 0x00168800012a7983 */ /* 0x000f280000100800 */
[----:B------:R0:W4:Y:S02]  /*2f2e0*/  @!P0 LDG.E.U16 R16, desc[UR50][R4.64] ;  /* 0x0000003204108981 */ /* 0x000124000c1e1500 */
[----:B0-----:R-:W-:Y:S02]  /*2f2f0*/  @!P0 IMAD.MOV.U32 R4, RZ, RZ, R35 ;  /* 0x000000ffff048224 */ /* 0x001fe400078e0023 */
[----:B------:R-:W4:Y:S01]  /*2f300*/  LDL R35, [R1+0x1dec] ;  /* 0x001dec0001237983 */ /* 0x000f220000100800 */
[----:B------:R-:W-:Y:S01]  /*2f310*/  @!P0 IMAD.MOV.U32 R5, RZ, RZ, R41 ;  /* 0x000000ffff058224 */ /* 0x000fe200078e0029 */
[----:B------:R-:W-:-:S02]  /*2f320*/  PRMT R14, RZ, 0x7610, R14 ;  /* 0x00007610ff0e7816 */ /* 0x000fc4000000000e */
[----:B------:R-:W4:Y:S04]  /*2f330*/  LDL R41, [R1+0x1684] ;  /* 0x0016840001297983 */ /* 0x000f280000100800 */
[----:B------:R0:W4:Y:S01]  /*2f340*/  @!P0 LDG.E.U16 R15, desc[UR50][R4.64] ;  /* 0x00000032040f8981 */ /* 0x000122000c1e1500 */
        /* <DEDUP_REMOVED lines=8> */
[----:B------:R-:W3:Y:S01]  /*2f3d0*/  LDL R38, [R1+0x1e2c] ;  /* 0x001e2c0001267983 */ /* 0x000ee20000100800 */
[----:B------:R-:W-:-:S03]  /*2f3e0*/  @!P0 IMAD.MOV.U32 R4, RZ, RZ, R37 ;  /* 0x000000ffff048224 */ /* 0x000fc600078e0025 */
[----:B------:R-:W3:Y:S04]  /*2f3f0*/  LDL R37, [R1+0x1e34] ;  /* 0x001e340001257983 */ /* 0x000ee80000100800 */
[----:B------:R2:W3:Y:S02]  /*2f400*/  @!P0 LDG.E.U16 R13, desc[UR50][R4.64] ;  /* 0x00000032040d8981 */ /* 0x0004e4000c1e1500 */
[----:B--2---:R-:W-:Y:S02]  /*2f410*/  @!P0 IMAD.MOV.U32 R5, RZ, RZ, R36 ;  /* 0x000000ffff058224 */ /* 0x004fe400078e0024 */
[----:B------:R-:W2:Y:S04]  /*2f420*/  LDL R36, [R1+0x1e44] ;  /* 0x001e440001247983 */ /* 0x000ea80000100800 */
[----:B------:R-:W2:Y:S01]  /*2f430*/  LDL.LU R54, [R1+0x1204] ;  /* 0x0012040001367983 */ /* 0x000ea20000300800 */
[----:B------:R-:W-:-:S03]  /*2f440*/  @!P0 IMAD.MOV.U32 R4, RZ, RZ, R0 ;  /* 0x000000ffff048224 */ /* 0x000fc600078e0000 */
[----:B------:R-:W2:Y:S04]  /*2f450*/  LDL.LU R55, [R1+0x11f0] ;  /* 0x0011f00001377983 */ /* 0x000ea80000300800 */
[----:B------:R-:W2:Y:S04]  /*2f460*/  LDL.LU R56, [R1+0x11ec] ;  /* 0x0011ec0001387983 */ /* 0x000ea80000300800 */
[----:B------:R-:W2:Y:S04]  /*2f470*/  LDL.LU R57, [R1+0x11d8] ;  /* 0x0011d80001397983 */ /* 0x000ea80000300800 */
[----:B------:R-:W2:Y:S04]  /*2f480*/  LDL.LU R58, [R1+0x11d4] ;  /* 0x0011d400013a7983 */ /* 0x000ea80000300800 */
[----:B------:R-:W2:Y:S04]  /*2f490*/  LDL.LU R59, [R1+0x11c0] ;  /* 0x0011c000013b7983 */ /* 0x000ea80000300800 */
[----:B------:R-:W2:Y:S04]  /*2f4a0*/  LDL.LU R0, [R1+0x11bc] ;  /* 0x0011bc0001007983 */ /* 0x000ea80000300800 */
[----:B------:R4:W2:Y:S04]  /*2f4b0*/  @!P0 LDG.E.U16 R12, desc[UR50][R4.64] ;  /* 0x00000032040c8981 */ /* 0x0008a8000c1e1500 */
[----:B------:R-:W2:Y:S01]  /*2f4c0*/  LDL.LU R60, [R1+0x11a8] ;  /* 0x0011a800013c7983 */ /* 0x000ea20000300800 */
[----:B----4-:R-:W-:-:S03]  /*2f4d0*/  @!P0 IMAD.MOV.U32 R4, RZ, RZ, R35 ;  /* 0x000000ffff048224 */ /* 0x010fc600078e0023 */
[----:B------:R-:W4:Y:S01]  /*2f4e0*/  LDL R35, [R1+0x1e40] ;  /* 0x001e400001237983 */ /* 0x000f220000100800 */
[----:B------:R-:W0:Y:S01]  /*2f4f0*/  S2R R53, SR_TID.X ;  /* 0x0000000000357919 */ /* 0x000e220000002100 */
[----:B------:R-:W-:Y:S01]  /*2f500*/  PRMT R11, RZ, 0x7610, R11 ;  /* 0x00007610ff0b7816 */ /* 0x000fe2000000000b */
[----:B------:R-:W-:Y:S01]  /*2f510*/  @!P0 IMAD.MOV.U32 R5, RZ, RZ, R42 ;  /* 0x000000ffff058224 */ /* 0x000fe200078e002a */
[----:B------:R-:W-:-:S04]  /*2f520*/  PRMT R10, RZ, 0x7610, R10 ;  /* 0x00007610ff0a7816 */ /* 0x000fc8000000000a */
[----:B------:R1:W4:Y:S01]  /*2f530*/  @!P0 LDG.E.U16 R11, desc[UR50][R4.64] ;  /* 0x00000032040b8981 */ /* 0x000322000c1e1500 */
[----:B------:R-:W-:Y:S01]  /*2f540*/  PRMT R9, RZ, 0x7610, R9 ;  /* 0x00007610ff097816 */ /* 0x000fe20000000009 */
[----:B-1----:R-:W-:Y:S01]  /*2f550*/  @!P0 IMAD.MOV.U32 R5, RZ, RZ, R41 ;  /* 0x000000ffff058224 */ /* 0x002fe200078e0029 */
[----:B------:R-:W-:Y:S02]  /*2f560*/  PRMT R8, RZ, 0x7610, R8 ;  /* 0x00007610ff087816 */ /* 0x000fe40000000008 */
[----:B------:R-:W-:Y:S01]  /*2f570*/  PRMT R7, RZ, 0x7610, R7 ;  /* 0x00007610ff077816 */ /* 0x000fe20000000007 */
[----:B------:R-:W-:Y:S04]  /*2f580*/  STL [R1+0x1e78], R61 ;  /* 0x001e783d01007387 */ /* 0x000fe80000100800 */
[----:B------:R-:W-:Y:S04]  /*2f590*/  STL [R1+0x1e7c], R3 ;  /* 0x001e7c0301007387 */ /* 0x000fe80000100800 */
[----:B------:R-:W-:Y:S01]  /*2f5a0*/  STL [R1+0x1e80], R2 ;  /* 0x001e800201007387 */ /* 0x000fe20000100800 */
[----:B0-----:R-:W-:-:S05]  /*2f5b0*/  LOP3.LUT R53, R53, 0x1f, RZ, 0xc0, !PT ;  /* 0x0000001f35357812 */ /* 0x001fca00078ec0ff */
[----:B------:R-:W-:-:S05]  /*2f5c0*/  IMAD.SHL.U32 R53, R53, 0x2, RZ ;  /* 0x0000000235357824 */ /* 0x000fca00078e00ff */
[----:B------:R-:W-:Y:S01]  /*2f5d0*/  LOP3.LUT R53, R53, 0x10, RZ, 0x3c, !PT ;  /* 0x0000001035357812 */ /* 0x000fe200078e3cff */
[----:B------:R-:W-:-:S05]  /*2f5e0*/  @!P0 IMAD.MOV.U32 R4, RZ, RZ, R40 ;  /* 0x000000ffff048224 */ /* 0x000fca00078e0028 */
[----:B------:R0:W4:Y:S02]  /*2f5f0*/  @!P0 LDG.E.U16 R10, desc[UR50][R4.64] ;  /* 0x00000032040a8981 */ /* 0x000124000c1e1500 */
[----:B0-----:R-:W-:Y:S02]  /*2f600*/  @!P0 IMAD.MOV.U32 R5, RZ, RZ, R39 ;  /* 0x000000ffff058224 */ /* 0x001fe400078e0027 */
[----:B---3--:R-:W-:-:S05]  /*2f610*/  @!P0 IMAD.MOV.U32 R4, RZ, RZ, R38 ;  /* 0x000000ffff048224 */ /* 0x008fca00078e0026 */
[----:B------:R0:W3:Y:S02]  /*2f620*/  @!P0 LDG.E.U16 R9, desc[UR50][R4.64] ;  /* 0x0000003204098981 */ /* 0x0000e4000c1e1500 */
[----:B0-----:R-:W-:Y:S02]  /*2f630*/  @!P0 IMAD.MOV.U32 R4, RZ, RZ, R37 ;  /* 0x000000ffff048224 */ /* 0x001fe400078e0025 */
[----:B------:R-:W-:-:S05]  /*2f640*/  @!P0 IMAD.MOV.U32 R5, RZ, RZ, R61 ;  /* 0x000000ffff058224 */ /* 0x000fca00078e003d */
[----:B------:R2:W3:Y:S02]  /*2f650*/  @!P0 LDG.E.U16 R8, desc[UR50][R4.64] ;  /* 0x0000003204088981 */ /* 0x0004e4000c1e1500 */
[----:B--2---:R-:W-:Y:S02]  /*2f660*/  @!P0 IMAD.MOV.U32 R4, RZ, RZ, R36 ;  /* 0x000000ffff048224 */ /* 0x004fe400078e0024 */
[----:B------:R-:W-:-:S05]  /*2f670*/  @!P0 IMAD.MOV.U32 R5, RZ, RZ, R3 ;  /* 0x000000ffff058224 */ /* 0x000fca00078e0003 */
[----:B------:R4:W2:Y:S04]  /*2f680*/  @!P0 LDG.E.U16 R7, desc[UR50][R4.64] ;  /* 0x0000003204078981 */ /* 0x0008a8000c1e1500 */
[----:B------:R-:W-:Y:S04]  /*2f690*/  STS.U16 [R53+UR4+0x6c0], R54 ;  /* 0x0006c03635007988 */ /* 0x000fe80008000404 */
[----:B------:R-:W-:Y:S04]  /*2f6a0*/  STS.U16 [R53+UR4+0x880], R55 ;  /* 0x0008803735007988 */ /* 0x000fe80008000404 */
[----:B------:R-:W-:Y:S04]  /*2f6b0*/  STS.U16 [R53+UR4+0x8c0], R56 ;  /* 0x0008c03835007988 */ /* 0x000fe80008000404 */
[----:B------:R-:W-:Y:S04]  /*2f6c0*/  STS.U16 [R53+UR4+0xa80], R57 ;  /* 0x000a803935007988 */ /* 0x000fe80008000404 */
[----:B------:R0:W-:Y:S04]  /*2f6d0*/  STS.U16 [R53+UR4+0xac0], R58 ;  /* 0x000ac03a35007988 */ /* 0x0001e80008000404 */
[----:B------:R1:W-:Y:S01]  /*2f6e0*/  STS.U16 [R53+UR4+0xc80], R59 ;  /* 0x000c803b35007988 */ /* 0x0003e20008000404 */
[----:B----4-:R-:W-:-:S03]  /*2f6f0*/  @!P0 IMAD.MOV.U32 R4, RZ, RZ, R35 ;  /* 0x000000ffff048224 */ /* 0x010fc600078e0023 */
[----:B------:R-:W4:Y:S04]  /*2f700*/  LDL.LU R35, [R1+0x11a4] ;  /* 0x0011a40001237983 */ /* 0x000f280000300800 */
[----:B------:R-:W3:Y:S04]  /*2f710*/  LDL.LU R36, [R1+0x1190] ;  /* 0x0011900001247983 */ /* 0x000ee80000300800 */
        /* <DEDUP_REMOVED lines=12> */
[----:B0-----:R-:W2:Y:S04]  /*2f7e0*/  LDL.LU R58, [R1+0xd0] ;  /* 0x0000d000013a7983 */ /* 0x001ea80000300800 */
[----:B-1----:R-:W2:Y:S01]  /*2f7f0*/  LDL.LU R59, [R1+0xbc] ;  /* 0x0000bc00013b7983 */ /* 0x002ea20000300800 */
[----:B------:R-:W-:Y:S01]  /*2f800*/  PRMT R6, RZ, 0x7610, R6 ;  /* 0x00007610ff067816 */ /* 0x000fe20000000006 */
[----:B------:R-:W-:-:S05]  /*2f810*/  @!P0 IMAD.MOV.U32 R5, RZ, RZ, R2 ;  /* 0x000000ffff058224 */ /* 0x000fca00078e0002 */
[----:B------:R-:W2:Y:S04]  /*2f820*/  @!P0 LDG.E.U16 R6, desc[UR50][R4.64] ;  /* 0x0000003204068981 */ /* 0x000ea8000c1e1500 */
        /* <DEDUP_REMOVED lines=12> */
[----:B------:R0:W-:Y:S04]  /*2f8f0*/  STS.U16 [R53+UR4+0xcc0], R0 ;  /* 0x000cc00035007988 */ /* 0x0001e80008000404 */
[----:B------:R-:W2:Y:S04]  /*2f900*/  LDL.LU R57, [R1+0x28] ;  /* 0x0000280001397983 */ /* 0x000ea80000300800 */
[----:B------:R1:W-:Y:S04]  /*2f910*/  STS.U16 [R53+UR4+0xe80], R60 ;  /* 0x000e803c35007988 */ /* 0x0003e80008000404 */
[----:B0-----:R-:W2:Y:S04]  /*2f920*/  LDL.LU R0, [R1+0x14] ;  /* 0x0000140001007983 */ /* 0x001ea80000300800 */
[----:B-1----:R-:W2:Y:S04]  /*2f930*/  LDL.LU R60, [R1+0x10] ;  /* 0x00001000013c7983 */ /* 0x002ea80000300800 */
[----:B----4-:R0:W-:Y:S04]  /*2f940*/  STS.U16 [R53+UR4+0xec0], R35 ;  /* 0x000ec02335007988 */ /* 0x0101e80008000404 */
[----:B---3--:R1:W-:Y:S04]  /*2f950*/  STS.U16 [R53+UR4+0x1080], R36 ;  /* 0x0010802435007988 */ /* 0x0083e80008000404 */
[----:B--2---:R2:W-:Y:S04]  /*2f960*/  STS.U16 [R53+UR4+0x10c0], R37 ;  /* 0x0010c02535007988 */ /* 0x0045e80008000404 */
[----:B------:R3:W-:Y:S04]  /*2f970*/  STS.U16 [R53+UR4+0x1280], R38 ;  /* 0x0012802635007988 */ /* 0x0007e80008000404 */
[----:B------:R4:W-:Y:S04]  /*2f980*/  STS.U16 [R53+UR4+0x12c0], R39 ;  /* 0x0012c02735007988 */ /* 0x0009e80008000404 */
[----:B------:R4:W-:Y:S04]  /*2f990*/  STS.U16 [R53+UR4+0x1480], R40 ;  /* 0x0014802835007988 */ /* 0x0009e80008000404 */
[----:B0-----:R-:W4:Y:S04]  /*2f9a0*/  LDL.LU R35, [R1+0x33c8] ;  /* 0x0033c80001237983 */ /* 0x001f280000300800 */
[----:B-1----:R-:W4:Y:S04]  /*2f9b0*/  LDL.LU R36, [R1+0x33c4] ;  /* 0x0033c40001247983 */ /* 0x002f280000300800 */
[----:B--2---:R-:W2:Y:S04]  /*2f9c0*/  LDL.LU R37, [R1+0x33c0] ;  /* 0x0033c00001257983 */ /* 0x004ea80000300800 */
[----:B---3--:R-:W3:Y:S04]  /*2f9d0*/  LDL.LU R38, [R1+0x33bc] ;  /* 0x0033bc0001267983 */ /* 0x008ee80000300800 */
[----:B----4-:R-:W4:Y:S04]  /*2f9e0*/  LDL.LU R39, [R1+0x33b8] ;  /* 0x0033b80001277983 */ /* 0x010f280000300800 */
[----:B------:R-:W2:Y:S04]  /*2f9f0*/  LDL.LU R40, [R1+0x33b4] ;  /* 0x0033b40001287983 */ /* 0x000ea80000300800 */
[----:B------:R0:W-:Y:S04]  /*2fa00*/  STS.U16 [R53+UR4+0x14c0], R41 ;  /* 0x0014c02935007988 */ /* 0x0001e80008000404 */
[----:B------:R1:W-:Y:S04]  /*2fa10*/  STS.U16 [R53+UR4+0x1680], R42 ;  /* 0x0016802a35007988 */ /* 0x0003e80008000404 */
[----:B------:R1:W-:Y:S04]  /*2fa20*/  STS.U16 [R53+UR4+0x16c0], R43 ;  /* 0x0016c02b35007988 */ /* 0x0003e80008000404 */
[----:B------:R1:W-:Y:S04]  /*2fa30*/  STS.U16 [R53+UR4+0x1880], R44 ;  /* 0x0018802c35007988 */ /* 0x0003e80008000404 */
[----:B------:R1:W-:Y:S04]  /*2fa40*/  STS.U16 [R53+UR4+0x18c0], R45 ;  /* 0x0018c02d35007988 */ /* 0x0003e80008000404 */
[----:B------:R1:W-:Y:S04]  /*2fa50*/  STS.U16 [R53+UR4+0x1a80], R46 ;  /* 0x001a802e35007988 */ /* 0x0003e80008000404 */
[----:B0-----:R-:W3:Y:S04]  /*2fa60*/  LDL.LU R41, [R1+0x33b0] ;  /* 0x0033b00001297983 */ /* 0x001ee80000300800 */
[----:B-1----:R-:W4:Y:S04]  /*2fa70*/  LDL.LU R42, [R1+0x33ac] ;  /* 0x0033ac00012a7983 */ /* 0x002f280000300800 */
[----:B------:R-:W4:Y:S04]  /*2fa80*/  LDL.LU R43, [R1+0x33a8] ;  /* 0x0033a800012b7983 */ /* 0x000f280000300800 */
[----:B------:R-:W4:Y:S04]  /*2fa90*/  LDL.LU R44, [R1+0x33a4] ;  /* 0x0033a400012c7983 */ /* 0x000f280000300800 */
[----:B------:R-:W4:Y:S04]  /*2faa0*/  LDL.LU R45, [R1+0x33a0] ;  /* 0x0033a000012d7983 */ /* 0x000f280000300800 */
[----:B------:R-:W2:Y:S04]  /*2fab0*/  LDL.LU R46, [R1+0x339c] ;  /* 0x00339c00012e7983 */ /* 0x000ea80000300800 */
[----:B------:R0:W-:Y:S04]  /*2fac0*/  STS.U16 [R53+UR4+0x1ac0], R47 ;  /* 0x001ac02f35007988 */ /* 0x0001e80008000404 */
[----:B------:R1:W-:Y:S04]  /*2fad0*/  STS.U16 [R53+UR4+0x1c80], R52 ;  /* 0x001c803435007988 */ /* 0x0003e80008000404 */
[----:B------:R1:W-:Y:S04]  /*2fae0*/  STS.U16 [R53+UR4+0x1cc0], R58 ;  /* 0x001cc03a35007988 */ /* 0x0003e80008000404 */
[----:B------:R1:W-:Y:S04]  /*2faf0*/  STS.U16 [R53+UR4+0x1e80], R59 ;  /* 0x001e803b35007988 */ /* 0x0003e80008000404 */
[----:B0-----:R-:W3:Y:S04]  /*2fb00*/  LDL.LU R47, [R1+0x3398] ;  /* 0x00339800012f7983 */ /* 0x001ee80000300800 */
[----:B-1----:R-:W4:Y:S04]  /*2fb10*/  LDL.LU R52, [R1+0x3394] ;  /* 0x0033940001347983 */ /* 0x002f280000300800 */
[----:B------:R-:W2:Y:S04]  /*2fb20*/  LDL.LU R58, [R1+0x3390] ;  /* 0x00339000013a7983 */ /* 0x000ea80000300800 */
[----:B------:R-:W3:Y:S04]  /*2fb30*/  LDL.LU R59, [R1+0x338c] ;  /* 0x00338c00013b7983 */ /* 0x000ee80000300800 */
[----:B------:R0:W-:Y:S04]  /*2fb40*/  STS.U16 [R53+UR4+0x1ec0], R4 ;  /* 0x001ec00435007988 */ /* 0x0001e80008000404 */
[----:B------:R1:W-:Y:S04]  /*2fb50*/  STS.U16 [R53+UR4+0x2080], R5 ;  /* 0x0020800535007988 */ /* 0x0003e80008000404 */
[----:B------:R1:W-:Y:S04]  /*2fb60*/  STS.U16 [R53+UR4+0x20c0], R2 ;  /* 0x0020c00235007988 */ /* 0x0003e80008000404 */
[----:B------:R1:W-:Y:S04]  /*2fb70*/  STS.U16 [R53+UR4+0x2280], R3 ;  /* 0x0022800335007988 */ /* 0x0003e80008000404 */
[----:B------:R-:W-:Y:S04]  /*2fb80*/  STS.U16 [R53+UR4+0x22c0], R61 ;  /* 0x0022c03d35007988 */ /* 0x000fe80008000404 */
[----:B------:R1:W-:Y:S04]  /*2fb90*/  STS.U16 [R53+UR4+0x2480], R48 ;  /* 0x0024803035007988 */ /* 0x0003e80008000404 */
[----:B------:R1:W-:Y:S04]  /*2fba0*/  STS.U16 [R53+UR4+0x24c0], R49 ;  /* 0x0024c03135007988 */ /* 0x0003e80008000404 */
[----:B0-----:R-:W4:Y:S04]  /*2fbb0*/  LDL.LU R4, [R1+0x1230] ;  /* 0x0012300001047983 */ /* 0x001f280000300800 */
[----:B-1----:R-:W4:Y:S04]  /*2fbc0*/  LDL.LU R5, [R1+0x1224] ;  /* 0x0012240001057983 */ /* 0x002f280000300800 */
[----:B------:R-:W4:Y:S04]  /*2fbd0*/  LDL.LU R2, [R1+0x1220] ;  /* 0x0012200001027983 */ /* 0x000f280000300800 */
[----:B------:R-:W4:Y:S04]  /*2fbe0*/  LDL.LU R3, [R1+0x1214] ;  /* 0x0012140001037983 */ /* 0x000f280000300800 */
[----:B------:R0:W-:Y:S04]  /*2fbf0*/  STS.U16 [R53+UR4+0x2680], R50 ;  /* 0x0026803235007988 */ /* 0x0001e80008000404 */
[----:B------:R-:W4:Y:S04]  /*2fc00*/  LDL.LU R48, [R1+0x1210] ;  /* 0x0012100001307983 */ /* 0x000f280000300800 */
[----:B------:R-:W4:Y:S04]  /*2fc10*/  LDL.LU R49, [R1+0x1200] ;  /* 0x0012000001317983 */ /* 0x000f280000300800 */
[----:B------:R1:W-:Y:S04]  /*2fc20*/  STS.U16 [R53+UR4+0x26c0], R51 ;  /* 0x0026c03335007988 */ /* 0x0003e80008000404 */
[----:B------:R1:W-:Y:S04]  /*2fc30*/  STS.U16 [R53+UR4+0x2880], R54 ;  /* 0x0028803635007988 */ /* 0x0003e80008000404 */
[----:B------:R1:W-:Y:S04]  /*2fc40*/  STS.U16 [R53+UR4+0x28c0], R55 ;  /* 0x0028c03735007988 */ /* 0x0003e80008000404 */
[----:B------:R1:W-:Y:S04]  /*2fc50*/  STS.U16 [R53+UR4+0x2a80], R56 ;  /* 0x002a803835007988 */ /* 0x0003e80008000404 */
[----:B0-----:R-:W4:Y:S04]  /*2fc60*/  LDL.LU R50, [R1+0x11fc] ;  /* 0x0011fc0001327983 */ /* 0x001f280000300800 */
[----:B-1----:R-:W4:Y:S04]  /*2fc70*/  LDL.LU R51, [R1+0x11e8] ;  /* 0x0011e80001337983 */ /* 0x002f280000300800 */
[----:B------:R0:W-:Y:S04]  /*2fc80*/  STS.U16 [R53+UR4+0x2ac0], R57 ;  /* 0x002ac03935007988 */ /* 0x0001e80008000404 */
[----:B------:R-:W4:Y:S04]  /*2fc90*/  LDL.LU R54, [R1+0x11e4] ;  /* 0x0011e40001367983 */ /* 0x000f280000300800 */
[----:B------:R-:W4:Y:S04]  /*2fca0*/  LDL.LU R55, [R1+0x11d0] ;  /* 0x0011d00001377983 */ /* 0x000f280000300800 */
[----:B------:R-:W4:Y:S04]  /*2fcb0*/  LDL.LU R56, [R1+0x11cc] ;  /* 0x0011cc0001387983 */ /* 0x000f280000300800 */
[----:B------:R1:W-:Y:S04]  /*2fcc0*/  STS.U16 [R53+UR4+0x2c80], R0 ;  /* 0x002c800035007988 */ /* 0x0003e80008000404 */
[----:B------:R1:W-:Y:S04]  /*2fcd0*/  STS.U16 [R53+UR4+0x2cc0], R60 ;  /* 0x002cc03c35007988 */ /* 0x0003e80008000404 */
[----:B0-----:R-:W4:Y:S04]  /*2fce0*/  LDL.LU R57, [R1+0x11b8] ;  /* 0x0011b80001397983 */ /* 0x001f280000300800 */
[----:B-1----:R-:W4:Y:S04]  /*2fcf0*/  LDL.LU R0, [R1+0x11b4] ;  /* 0x0011b40001007983 */ /* 0x002f280000300800 */
[----:B------:R-:W4:Y:S01]  /*2fd00*/  LDL.LU R60, [R1+0x11a0] ;  /* 0x0011a000013c7983 */ /* 0x000f220000300800 */
[----:B------:R-:W0:Y:S03]  /*2fd10*/  S2R R61, SR_TID.X ;  /* 0x00000000003d7919 */ /* 0x000e260000002100 */
[----:B---3--:R1:W-:Y:S04]  /*2fd20*/  STS.U16 [R53+UR4+0x2e80], R59 ;  /* 0x002e803b35007988 */ /* 0x0083e80008000404 */
[----:B--2---:R2:W-:Y:S04]  /*2fd30*/  STS.U16 [R53+UR4+0x2ec0], R58 ;  /* 0x002ec03a35007988 */ /* 0x0045e80008000404 */
[----:B-1----:R-:W3:Y:S04]  /*2fd40*/  LDL.LU R59, [R1+0x1234] ;  /* 0x00123400013b7983 */ /* 0x002ee80000300800 */
[----:B--2---:R-:W2:Y:S01]  /*2fd50*/  LDL.LU R53, [R1+0x3388] ;  /* 0x0033880001357983 */ /* 0x004ea20000300800 */
[----:B0-----:R-:W-:-:S05]  /*2fd60*/  LOP3.LUT R61, R61, 0x1f, RZ, 0xc0, !PT ;  /* 0x0000001f3d3d7812 */ /* 0x001fca00078ec0ff */
[----:B------:R-:W-:Y:S02]  /*2fd70*/  IMAD.SHL.U32 R58, R61, 0x2, RZ ;  /* 0x000000023d3a7824 */ /* 0x000fe400078e00ff */
[----:B------:R-:W0:Y:S03]  /*2fd80*/  S2R R61, SR_TID.X ;  /* 0x00000000003d7919 */ /* 0x000e260000002100 */
[----:B------:R-:W-:Y:S02]  /*2fd90*/  LOP3.LUT R58, R58, 0x10, RZ, 0x3c, !PT ;  /* 0x000000103a3a7812 */ /* 0x000fe400078e3cff */
[----:B0-----:R-:W-:-:S03]  /*2fda0*/  LOP3.LUT R61, R61, 0x1f, RZ, 0xc0, !PT ;  /* 0x0000001f3d3d7812 */ /* 0x001fc600078ec0ff */
[----:B--2---:R-:W-:Y:S04]  /*2fdb0*/  STS.U16 [R58+UR4+0x3080], R53 ;  /* 0x003080353a007988 */ /* 0x004fe80008000404 */
[----:B----4-:R-:W-:Y:S04]  /*2fdc0*/  STS.U16 [R58+UR4+0x30c0], R52 ;  /* 0x0030c0343a007988 */ /* 0x010fe80008000404 */
        /* <DEDUP_REMOVED lines=9> */
[----:B------:R-:W-:Y:S01]  /*2fe60*/  STS.U16 [R58+UR4+0x3ac0], R32 ;  /* 0x003ac0203a007988 */ /* 0x000fe20008000404 */
[----:B0-----:R-:W-:-:S03]  /*2fe70*/  IMAD.SHL.U32 R36, R61, 0x2, RZ ;  /* 0x000000023d247824 */ /* 0x001fc600078e00ff */
[----:B------:R-:W-:Y:S04]  /*2fe80*/  STS.U16 [R58+UR4+0x3c80], R31 ;  /* 0x003c801f3a007988 */ /* 0x000fe80008000404 */
[----:B------:R-:W-:Y:S01]  /*2fe90*/  STS.U16 [R58+UR4+0x3cc0], R30 ;  /* 0x003cc01e3a007988 */ /* 0x000fe20008000404 */
[----:B------:R-:W-:-:S03]  /*2fea0*/  LOP3.LUT R36, R36, 0x20, RZ, 0x3c, !PT ;  /* 0x0000002024247812 */ /* 0x000fc600078e3cff */
[----:B------:R-:W-:Y:S04]  /*2feb0*/  STS.U16 [R58+UR4+0x3e80], R29 ;  /* 0x003e801d3a007988 */ /* 0x000fe80008000404 */
[----:B------:R-:W-:Y:S04]  /*2fec0*/  STS.U16 [R58+UR4+0x3ec0], R28 ;  /* 0x003ec01c3a007988 */ /* 0x000fe80008000404 */
[----:B---3--:R-:W-:Y:S04]  /*2fed0*/  STS.U16 [R36+UR4+0x100], R59 ;  /* 0x0001003b24007988 */ /* 0x008fe80008000404 */
[----:B------:R-:W-:Y:S04]  /*2fee0*/  STS.U16 [R36+UR4+0x140], R4 ;  /* 0x0001400424007988 */ /* 0x000fe80008000404 */
[----:B------:R-:W-:Y:S04]  /*2fef0*/  STS.U16 [R36+UR4+0x300], R5 ;  /* 0x0003000524007988 */ /* 0x000fe80008000404 */
[----:B------:R-:W-:Y:S04]  /*2ff00*/  STS.U16 [R36+UR4+0x340], R2 ;  /* 0x0003400224007988 */ /* 0x000fe80008000404 */
[----:B------:R-:W-:Y:S04]  /*2ff10*/  STS.U16 [R36+UR4+0x500], R3 ;  /* 0x0005000324007988 */ /* 0x000fe80008000404 */
[----:B------:R0:W-:Y:S04]  /*2ff20*/  STS.U16 [R36+UR4+0x540], R48 ;  /* 0x0005403024007988 */ /* 0x0001e80008000404 */
[----:B------:R1:W-:Y:S04]  /*2ff30*/  STS.U16 [R36+UR4+0x700], R49 ;  /* 0x0007003124007988 */ /* 0x0003e80008000404 */
[----:B------:R2:W-:Y:S04]  /*2ff40*/  STS.U16 [R36+UR4+0x740], R50 ;  /* 0x0007403224007988 */ /* 0x0005e80008000404 */
        /* <DEDUP_REMOVED lines=8> */
[----:B------:R0:W-:Y:S04]  /*2ffd0*/  STS.U16 [R36+UR4+0xb40], R56 ;  /* 0x000b403824007988 */ /* 0x0001e80008000404 */
[----:B------:R-:W4:Y:S04]  /*2ffe0*/  LDL.LU R55, [R1+0x12c] ;  /* 0x00012c0001377983 */ /* 0x000f280000300800 */
[----:B------:R1:W-:Y:S04]  /*2fff0*/  STS.U16 [R36+UR4+0xd00], R57 ;  /* 0x000d003924007988 */ /* 0x0003e80008000404 */
[----:B0-----:R-:W4:Y:S04]  /*30000*/  LDL.LU R56, [R1+0x128] ;  /* 0x0001280001387983 */ /* 0x001f280000300800 */
[----:B-1----:R-:W4:Y:S04]  /*30010*/  LDL.LU R57, [R1+0x114] ;  /* 0x0001140001397983 */ /* 0x002f280000300800 */
[----:B------:R0:W-:Y:S04]  /*30020*/  STS.U16 [R36+UR4+0xd40], R0 ;  /* 0x000d400024007988 */ /* 0x0001e80008000404 */
[----:B------:R1:W-:Y:S04]  /*30030*/  STS.U16 [R36+UR4+0xf00], R60 ;  /* 0x000f003c24007988 */ /* 0x0003e80008000404 */
[----:B0-----:R-:W4:Y:S04]  /*30040*/  LDL.LU R0, [R1+0x110] ;  /* 0x0001100001007983 */ /* 0x001f280000300800 */
[----:B-1----:R-:W4:Y:S04]  /*30050*/  LDL.LU R60, [R1+0xfc] ;  /* 0x0000fc00013c7983 */ /* 0x002f280000300800 */
        /* <DEDUP_REMOVED lines=21> */
[----:B------:R0:W-:Y:S04]  /*301b0*/  STS.U16 [R36+UR4+0xf40], R48 ;  /* 0x000f403024007988 */ /* 0x0001e80008000404 */
[----:B------:R1:W-:Y:S04]  /*301c0*/  STS.U16 [R36+UR4+0x1100], R49 ;  /* 0x0011003124007988 */ /* 0x0003e80008000404 */
[----:B--2---:R2:W-:Y:S04]  /*301d0*/  STS.U16 [R36+UR4+0x1140], R50 ;  /* 0x0011403224007988 */ /* 0x0045e80008000404 */
[----:B---3--:R3:W-:Y:S04]  /*301e0*/  STS.U16 [R36+UR4+0x1300], R51 ;  /* 0x0013003324007988 */ /* 0x0087e80008000404 */
[----:B----4-:R4:W-:Y:S04]  /*301f0*/  STS.U16 [R36+UR4+0x1340], R54 ;  /* 0x0013403624007988 */ /* 0x0109e80008000404 */
[----:B------:R4:W-:Y:S04]  /*30200*/  STS.U16 [R36+UR4+0x1500], R55 ;  /* 0x0015003724007988 */ /* 0x0009e80008000404 */
[----:B0-----:R-:W4:Y:S04]  /*30210*/  LDL.LU R48, [R1+0x3384] ;  /* 0x0033840001307983 */ /* 0x001f280000300800 */
[----:B-1----:R-:W4:Y:S04]  /*30220*/  LDL.LU R49, [R1+0x3380] ;  /* 0x0033800001317983 */ /* 0x002f280000300800 */
[----:B--2---:R-:W2:Y:S04]  /*30230*/  LDL.LU R50, [R1+0x337c] ;  /* 0x00337c0001327983 */ /* 0x004ea80000300800 */
[----:B---3--:R-:W3:Y:S04]  /*30240*/  LDL.LU R51, [R1+0x3378] ;  /* 0x0033780001337983 */ /* 0x008ee80000300800 */
[----:B----4-:R-:W4:Y:S04]  /*30250*/  LDL.LU R54, [R1+0x3374] ;  /* 0x0033740001367983 */ /* 0x010f280000300800 */
[----:B------:R-:W4:Y:S04]  /*30260*/  LDL.LU R55, [R1+0x3370] ;  /* 0x0033700001377983 */ /* 0x000f280000300800 */
[----:B------:R0:W-:Y:S04]  /*30270*/  STS.U16 [R36+UR4+0x1540], R56 ;  /* 0x0015403824007988 */ /* 0x0001e80008000404 */
[----:B------:R1:W-:Y:S04]  /*30280*/  STS.U16 [R36+UR4+0x1700], R57 ;  /* 0x0017003924007988 */ /* 0x0003e80008000404 */
[----:B0-----:R-:W2:Y:S04]  /*30290*/  LDL.LU R56, [R1+0x336c] ;  /* 0x00336c0001387983 */ /* 0x001ea80000300800 */
[----:B-1----:R-:W3:Y:S04]  /*302a0*/  LDL.LU R57, [R1+0x3368] ;  /* 0x0033680001397983 */ /* 0x002ee80000300800 */
[----:B------:R0:W-:Y:S04]  /*302b0*/  STS.U16 [R36+UR4+0x1740], R0 ;  /* 0x0017400024007988 */ /* 0x0001e80008000404 */
        /* <DEDUP_REMOVED lines=19> */
[----:B------:R-:W4:Y:S04]  /*303f0*/  LDL.LU R41, [R1+0x121c] ;  /* 0x00121c0001297983 */ /* 0x000f280000300800 */
[----:B------:R-:W4:Y:S04]  /*30400*/  LDL.LU R46, [R1+0x1218] ;  /* 0x00121800012e7983 */ /* 0x000f280000300800 */
[----:B------:R-:W4:Y:S04]  /*30410*/  LDL.LU R47, [R1+0x120c] ;  /* 0x00120c00012f7983 */ /* 0x000f280000300800 */
[----:B------:R0:W-:Y:S04]  /*30420*/  STS.U16 [R36+UR4+0x2740], R53 ;  /* 0x0027403524007988 */ /* 0x0001e80008000404 */
[----:B------:R-:W4:Y:S04]  /*30430*/  LDL.LU R52, [R1+0x1208] ;  /* 0x0012080001347983 */ /* 0x000f280000300800 */
        /* <DEDUP_REMOVED lines=12> */
[----:B0-----:R-:W4:Y:S01]  /*30500*/  LDL.LU R3, [R1+0x11b0] ;  /* 0x0011b00001037983 */ /* 0x001f220000300800 */
[----:B------:R-:W-:-:S05]  /*30510*/  IMAD.SHL.U32 R61, R61, 0x2, RZ ;  /* 0x000000023d3d7824 */ /* 0x000fca00078e00ff */
[----:B------:R-:W-:Y:S01]  /*30520*/  LOP3.LUT R61, R61, 0x30, RZ, 0x3c, !PT ;  /* 0x000000303d3d7812 */ /* 0x000fe200078e3cff */
[----:B---3--:R-:W-:Y:S04]  /*30530*/  STS.U16 [R36+UR4+0x2f00], R57 ;  /* 0x002f003924007988 */ /* 0x008fe80008000404 */
[----:B--2---:R-:W-:Y:S04]  /*30540*/  STS.U16 [R36+UR4+0x2f40], R56 ;  /* 0x002f403824007988 */ /* 0x004fe80008000404 */
        /* <DEDUP_REMOVED lines=8> */
[----:B0-----:R-:W2:Y:S04]  /*305d0*/  LDL.LU R26, [R1+0x11ac] ;  /* 0x0011ac00011a7983 */ /* 0x001ea80000300800 */
        /* <DEDUP_REMOVED lines=8> */
[----:B------:R-:W-:Y:S04]  /*30660*/  STS.U16 [R36+UR4+0x3900], R24 ;  /* 0x0039001824007988 */ /* 0x000fe80008000404 */
        /* <DEDUP_REMOVED lines=13> */
[----:B------:R0:W-:Y:S04]  /*30740*/  STS.U16 [R36+UR4+0x3f40], R17 ;  /* 0x003f401124007988 */ /* 0x0001e80008000404 */
[----:B------:R-:W3:Y:S04]  /*30750*/  LDL.LU R35, [R1+0xc0] ;  /* 0x0000c00001237983 */ /* 0x000ee80000300800 */
[----:B----4-:R1:W-:Y:S04]  /*30760*/  STS.U16 [R61+UR4+0x180], R37 ;  /* 0x000180253d007988 */ /* 0x0103e80008000404 */
[----:B------:R4:W-:Y:S04]  /*30770*/  STS.U16 [R61+UR4+0x1c0], R40 ;  /* 0x0001c0283d007988 */ /* 0x0009e80008000404 */
[----:B------:R4:W-:Y:S04]  /*30780*/  STS.U16 [R61+UR4+0x380], R41 ;  /* 0x000380293d007988 */ /* 0x0009e80008000404 */
[----:B------:R4:W-:Y:S04]  /*30790*/  STS.U16 [R61+UR4+0x3c0], R46 ;  /* 0x0003c02e3d007988 */ /* 0x0009e80008000404 */
[----:B------:R4:W-:Y:S04]  /*307a0*/  STS.U16 [R61+UR4+0x580], R47 ;  /* 0x0005802f3d007988 */ /* 0x0009e80008000404 */
[----:B0-----:R-:W3:Y:S04]  /*307b0*/  LDL.LU R36, [R1+0xac] ;  /* 0x0000ac0001247983 */ /* 0x001ee80000300800 */
[----:B-1----:R-:W3:Y:S04]  /*307c0*/  LDL.LU R37, [R1+0xa8] ;  /* 0x0000a80001257983 */ /* 0x002ee80000300800 */
[----:B----4-:R-:W4:Y:S04]  /*307d0*/  LDL.LU R40, [R1+0x94] ;  /* 0x0000940001287983 */ /* 0x010f280000300800 */
        /* <DEDUP_REMOVED lines=17> */
[----:B0-----:R-:W4:Y:S04]  /*308f0*/  LDL.LU R2, [R1+0x1c] ;  /* 0x00001c0001027983 */ /* 0x001f280000300800 */
[----:B-1----:R-:W4:Y:S04]  /*30900*/  LDL.LU R3, [R1+0x18] ;  /* 0x0000180001037983 */ /* 0x002f280000300800 */
[----:B--2---:R-:W-:Y:S04]  /*30910*/  STS.U16 [R61+UR4+0xdc0], R26 ;  /* 0x000dc01a3d007988 */ /* 0x004fe80008000404 */
[----:B---3--:R-:W-:Y:S04]  /*30920*/  STS.U16 [R61+UR4+0xf80], R38 ;  /* 0x000f80263d007988 */ /* 0x008fe80008000404 */
        /* <DEDUP_REMOVED lines=17> */
[----:B----4-:R-:W-:Y:S04]  /*30a40*/  STS.U16 [R61+UR4+0x2180], R40 ;  /* 0x002180283d007988 */ /* 0x010fe80008000404 */
        /* <DEDUP_REMOVED lines=29> */
[----:B------:R-:W3:Y:S04]  /*30c20*/  LDL.LU.64 R32, [R1+0x1130] ;  /* 0x0011300001207983 */ /* 0x000ee80000300a00 */
[----:B------:R-:W-:Y:S04]  /*30c30*/  STS.U16 [R61+UR4+0x3dc0], R8 ;  /* 0x003dc0083d007988 */ /* 0x000fe80008000404 */
[----:B------:R-:W3:Y:S04]  /*30c40*/  LDL.LU.64 R34, [R1+0x1138] ;  /* 0x0011380001227983 */ /* 0x000ee80000300a00 */
[----:B------:R-:W-:Y:S04]  /*30c50*/  STS.U16 [R61+UR4+0x3f80], R7 ;  /* 0x003f80073d007988 */ /* 0x000fe80008000404 */
[----:B------:R-:W-:Y:S01]  /*30c60*/  STS.U16 [R61+UR4+0x3fc0], R6 ;  /* 0x003fc0063d007988 */ /* 0x000fe20008000404 */
[----:B------:R-:W-:Y:S06]  /*30c70*/  BAR.SYNC.DEFER_BLOCKING 0x0 ;  /* 0x0000000000007b1d */ /* 0x000fec0000010000 */
[----:B------:R-:W4:Y:S04]  /*30c80*/  LDL.LU.64 R28, [R1+0x10e0] ;  /* 0x0010e000011c7983 */ /* 0x000f280000300a00 */
[----:B------:R-:W4:Y:S01]  /*30c90*/  LDL.LU.64 R30, [R1+0x10e8] ;  /* 0x0010e800011e7983 */ /* 0x000f220000300a00 */
[----:B0-----:R-:W0:Y:S02]  /*30ca0*/  S2R R0, SR_TID.X ;  /* 0x0000000000007919 */ /* 0x001e240000002100 */
[----:B0-----:R-:W-:-:S02]  /*30cb0*/  IMAD.SHL.U32 R2, R0, 0x2, RZ ;  /* 0x0000000200027824 */ /* 0x001fc400078e00ff */
[C---:B------:R-:W-:Y:S01]  /*30cc0*/  IMAD.SHL.U32 R3, R0.reuse, 0x80, RZ ;  /* 0x0000008000037824 */ /* 0x040fe200078e00ff */
[----:B------:R-:W-:-:S05]  /*30cd0*/  LOP3.LUT R0, R0, 0x7, RZ, 0xc0, !PT ;  /* 0x0000000700007812 */ /* 0x000fca00078ec0ff */
[----:B------:R-:W-:-:S05]  /*30ce0*/  IMAD R0, R0, 0x110, RZ ;  /* 0x0000011000007824 */ /* 0x000fca00078e02ff */
[----:B------:R-:W-:Y:S01]  /*30cf0*/  LOP3.LUT R0, R0, 0x10, R2, 0x78, !PT ;  /* 0x0000001000007812 */ /* 0x000fe200078e7802 */
[----:B--2---:R-:W0:Y:S04]  /*30d00*/  LDSM.16.M88.4 R20, [R60+UR4] ;  /* 0x000000043c14783b */ /* 0x004e280008000200 */
[----:B------:R-:W1:Y:S04]  /*30d10*/  LDSM.16.M88.4 R4, [R60+UR4+0x200] ;  /* 0x000200043c04783b */ /* 0x000e680008000200 */
[----:B------:R-:W2:Y:S04]  /*30d20*/  LDSM.16.M88.4 R16, [R60+UR4+0x400] ;  /* 0x000400043c10783b */ /* 0x000ea80008000200 */
[----:B------:R-:W-:Y:S04]  /*30d30*/  LDSM.16.M88.4 R8, [R60+UR4+0x600] ;  /* 0x000600043c08783b */ /* 0x000fe80008000200 */
[----:B------:R-:W-:Y:S04]  /*30d40*/  LDSM.16.M88.4 R12, [R60+UR4+0x800] ;  /* 0x000800043c0c783b */ /* 0x000fe80008000200 */
[----:B------:R-:W-:Y:S04]  /*30d50*/  LDSM.16.M88.4 R56, [R60+UR4+0x2800] ;  /* 0x002800043c38783b */ /* 0x000fe80008000200 */
[----:B------:R-:W-:Y:S04]  /*30d60*/  LDSM.16.M88.4 R44, [R60+UR4+0x2a00] ;  /* 0x002a00043c2c783b */ /* 0x000fe80008000200 */
[----:B------:R-:W-:Y:S04]  /*30d70*/  LDSM.16.M88.4 R40, [R60+UR4+0x2c00] ;  /* 0x002c00043c28783b */ /* 0x000fe80008000200 */
[----:B------:R-:W-:Y:S04]  /*30d80*/  LDSM.16.M88.4 R36, [R60+UR4+0x2e00] ;  /* 0x002e00043c24783b */ /* 0x000fe80008000200 */
[----:B0-----:R-:W-:Y:S04]  /*30d90*/  STL.64 [R1+0x130], R20 ;  /* 0x0001301401007387 */ /* 0x001fe80000100a00 */
[----:B------:R-:W-:Y:S04]  /*30da0*/  STL.64 [R1+0x138], R22 ;  /* 0x0001381601007387 */ /* 0x000fe80000100a00 */
[----:B-1----:R-:W-:Y:S04]  /*30db0*/  STL.64 [R1+0x120], R4 ;  /* 0x0001200401007387 */ /* 0x002fe80000100a00 */
[----:B------:R-:W-:Y:S04]  /*30dc0*/  STL.64 [R1+0x128], R6 ;  /* 0x0001280601007387 */ /* 0x000fe80000100a00 */
[----:B------:R-:W4:Y:S04]  /*30dd0*/  LDL.LU.64 R24, [R1+0x10a0] ;  /* 0x0010a00001187983 */ /* 0x000f280000300a00 */
[----:B------:R-:W4:Y:S01]  /*30de0*/  LDL.LU.64 R26, [R1+0x10a8] ;  /* 0x0010a800011a7983 */ /* 0x000f220000300a00 */
[----:B------:R-:W-:-:S05]  /*30df0*/  LOP3.LUT R0, R0, 0x800, R3, 0xf8, !PT ;  /* 0x0000080000007812 */ /* 0x000fca00078ef803 */
[----:B------:R-:W3:Y:S04]  /*30e00*/  LDSM.16.MT88.4 R48, [R0+UR4+0x4000] ;  /* 0x004000040030783b */ /* 0x000ee80008004200 */
[----:B--2---:R-:W-:Y:S04]  /*30e10*/  STL.64 [R1+0x110], R16 ;  /* 0x0001101001007387 */ /* 0x004fe80000100a00 */
[----:B------:R-:W-:Y:S01]  /*30e20*/  STL.64 [R1+0x118], R18 ;  /* 0x0001181201007387 */ /* 0x000fe20000100a00 */
[C---:B---3--:R-:W-:Y:S06]  /*30e30*/  HMMA.16816.F32 R20, R48.reuse, R20, R32 ;  /* 0x000000143014723c */ /* 0x048fec0000001820 */
[----:B----4-:R-:W-:Y:S01]  /*30e40*/  HMMA.16816.F32 R32, R48, R4, R28 ;  /* 0x000000043020723c */ /* 0x010fe2000000181c */
[----:B------:R-:W0:-:S15]  /*30e50*/  LDSM.16.M88.4 R28, [R60+UR4+0xa00] ;  /* 0x000a00043c1c783b */ /* 0x000e1e0008000200 */
[----:B------:R-:W-:-:S02]  /*30e60*/  NOP ;  /* 0x0000000000007918 */ /* 0x000fc40000000000 */
[----:B------:R-:W-:Y:S02]  /*30e70*/  IMAD.MOV.U32 R61, RZ, RZ, R20 ;  /* 0x000000ffff3d7224 */ /* 0x000fe400078e0014 */
[----:B------:R-:W-:Y:S02]  /*30e80*/  IMAD.MOV.U32 R3, RZ, RZ, R21 ;  /* 0x000000ffff037224 */ /* 0x000fe400078e0015 */
[----:B------:R-:W-:Y:S02]  /*30e90*/  IMAD.MOV.U32 R2, RZ, RZ, R22 ;  /* 0x000000ffff027224 */ /* 0x000fe400078e0016 */
[----:B------:R-:W-:Y:S01]  /*30ea0*/  IMAD.MOV.U32 R0, RZ, RZ, R23 ;  /* 0x000000ffff007224 */ /* 0x000fe200078e0017 */
[----:B------:R-:W2:Y:S04]  /*30eb0*/  LDL.LU.64 R20, [R1+0x3b0] ;  /* 0x0003b00001147983 */ /* 0x000ea80000300a00 */
[----:B------:R-:W2:Y:S04]  /*30ec0*/  LDL.LU.64 R22, [R1+0x3b8] ;  /* 0x0003b80001167983 */ /* 0x000ea80000300a00 */
[----:B------:R-:W-:Y:S04]  /*30ed0*/  STL.64 [R1+0x100], R8 ;  /* 0x0001000801007387 */ /* 0x000fe80000100a00 */
[----:B------:R-:W-:Y:S04]  /*30ee0*/  STL.64 [R1+0x108], R10 ;  /* 0x0001080a01007387 */ /* 0x000fe80000100a00 */
[----:B------:R-:W-:Y:S04]  /*30ef0*/  STL.64 [R1+0xf0], R12 ;  /* 0x0000f00c01007387 */ /* 0x000fe80000100a00 */
[----:B------:R-:W-:Y:S04]  /*30f00*/  STL.64 [R1+0xf8], R14 ;  /* 0x0000f80e01007387 */ /* 0x000fe80000100a00 */
[----:B------:R-:W-:Y:S04]  /*30f10*/  STL [R1+0x2bec], R0 ;  /* 0x002bec0001007387 */ /* 0x000fe80000100800 */
[----:B------:R-:W-:Y:S04]  /*30f20*/  STL [R1+0x2be8], R2 ;  /* 0x002be80201007387 */ /* 0x000fe80000100800 */
[----:B------:R-:W-:Y:S04]  /*30f30*/  STL [R1+0x2be4], R3 ;  /* 0x002be40301007387 */ /* 0x000fe80000100800 */
[----:B------:R-:W-:Y:S04]  /*30f40*/  STL [R1+0x2be0], R61 ;  /* 0x002be03d01007387 */ /* 0x000fe80000100800 */
[----:B------:R-:W-:Y:S04]  /*30f50*/  STL.64 [R1+0x10e0], R32 ;  /* 0x0010e02001007387 */ /* 0x000fe80000100a00 */
[----:B------:R-:W-:Y:S01]  /*30f60*/  STL.64 [R1+0x10e8], R34 ;  /* 0x0010e82201007387 */ /* 0x000fe20000100a00 */
[----:B0-----:R-:W-:-:S03]  /*30f70*/  IMAD.MOV.U32 R5, RZ, RZ, R28 ;  /* 0x000000ffff057224 */ /* 0x001fc600078e001c */
[----:B------:R-:W-:Y:S04]  /*30f80*/  LDSM.16.M88.4 R32, [R60+UR4+0xe00] ;  /* 0x000e00043c20783b */ /* 0x000fe80008000200 */
[----:B------:R-:W-:Y:S04]  /*30f90*/  STL.64 [R1+0xe0], R28 ;  /* 0x0000e01c01007387 */ /* 0x000fe80000100a00 */
[----:B------:R0:W-:Y:S01]  /*30fa0*/  STL.64 [R1+0xe8], R30 ;  /* 0x0000e81e01007387 */ /* 0x0001e20000100a00 */
[----:B------:R-:W-:Y:S02]  /*30fb0*/  IMAD.MOV.U32 R4, RZ, RZ, R29 ;  /* 0x000000ffff047224 */ /* 0x000fe400078e001d */
[----:B0-----:R-:W-:Y:S01]  /*30fc0*/  HMMA.16816.F32 R28, R48, R16, R24 ;  /* 0x00000010301c723c */ /* 0x001fe20000001818 */
[----:B------:R-:W3:Y:S04]  /*30fd0*/  LDL.LU.64 R16, [R1+0x3a0] ;  /* 0x0003a00001107983 */ /* 0x000ee80000300a00 */
[----:B------:R-:W0:-:S15]  /*30fe0*/  LDSM.16.M88.4 R24, [R60+UR4+0xc00] ;  /* 0x000c00043c18783b */ /* 0x000e1e0008000200 */
[----:B------:R-:W-:-:S03]  /*30ff0*/  NOP ;  /* 0x0000000000007918 */ /* 0x000fc60000000000 */
[----:B------:R-:W-:Y:S04]  /*31000*/  STL.64 [R1+0x10a0], R28 ;  /* 0x0010a01c01007387 */ /* 0x000fe80000100a00 */
[----:B------:R-:W-:Y:S04]  /*31010*/  STL.64 [R1+0x10a8], R30 ;  /* 0x0010a81e01007387 */ /* 0x000fe80000100a00 */
[----:B------:R-:W3:Y:S04]  /*31020*/  LDL.LU.64 R18, [R1+0x3a8] ;  /* 0x0003a80001127983 */ /* 0x000ee80000300a00 */
[----:B------:R-:W1:Y:S04]  /*31030*/  LDSM.16.M88.4 R28, [R60+UR4+0x1000] ;  /* 0x001000043c1c783b */ /* 0x000e680008000200 */
[----:B0-----:R-:W-:Y:S04]  /*31040*/  STL.64 [R1+0xd0], R24 ;  /* 0x0000d01801007387 */ /* 0x001fe80000100a00 */
[----:B------:R-:W-:Y:S04]  /*31050*/  STL.64 [R1+0xd8], R26 ;  /* 0x0000d81a01007387 */ /* 0x000fe80000100a00 */
[----:B------:R-:W0:Y:S04]  /*31060*/  LDSM.16.M88.4 R24, [R60+UR4+0x1200] ;  /* 0x001200043c18783b */ /* 0x000e280008000200 */
[----:B------:R-:W-:Y:S04]  /*31070*/  STL.64 [R1+0xc0], R32 ;  /* 0x0000c02001007387 */ /* 0x000fe80000100a00 */
[----:B------:R-:W-:Y:S01]  /*31080*/  STL.64 [R1+0xc8], R34 ;  /* 0x0000c82201007387 */ /* 0x000fe20000100a00 */
[----:B------:R-:W-:-:S03]  /*31090*/  IMAD.MOV.U32 R0, RZ, RZ, R9 ;  /* 0x000000ffff007224 */ /* 0x000fc600078e0009 */
[----:B------:R-:W-:Y:S04]  /*310a0*/  LDSM.16.M88.4 R32, [R60+UR4+0x3000] ;  /* 0x003000043c20783b */ /* 0x000fe80008000200 */
[----:B-1----:R-:W-:Y:S04]  /*310b0*/  STL.64 [R1+0xb0], R28 ;  /* 0x0000b01c01007387 */ /* 0x002fe80000100a00 */
[----:B------:R-:W-:Y:S04]  /*310c0*/  STL.64 [R1+0xb8], R30 ;  /* 0x0000b81e01007387 */ /* 0x000fe80000100a00 */
[----:B------:R-:W-:Y:S04]  /*310d0*/  LDSM.16.M88.4 R28, [R60+UR4+0x1a00] ;  /* 0x001a00043c1c783b */ /* 0x000fe80008000200 */
[----:B0-----:R-:W-:Y:S01]  /*310e0*/  STL.64 [R1+0xa0], R24 ;  /* 0x0000a01801007387 */ /* 0x001fe20000100a00 */
[----:B------:R-:W-:-:S03]  /*310f0*/  IMAD.MOV.U32 R7, RZ, RZ, R25 ;  /* 0x000000ffff077224 */ /* 0x000fc600078e0019 */
[----:B------:R-:W-:Y:S01]  /*31100*/  STL.64 [R1+0xa8], R26 ;  /* 0x0000a81a01007387 */ /* 0x000fe20000100a00 */
[----:B------:R-:W-:-:S03]  /*31110*/  IMAD.MOV.U32 R6, RZ, RZ, R24 ;  /* 0x000000ffff067224 */ /* 0x000fc600078e0018 */
[----:B------:R-:W0:Y:S01]  /*31120*/  LDSM.16.M88.4 R24, [R60+UR4+0x1400] ;  /* 0x001400043c18783b */ /* 0x000e220008000200 */
[----:B--2---:R-:W-:Y:S03]  /*31130*/  HMMA.16816.F32 R20, R48, R8, R20 ;  /* 0x000000083014723c */ /* 0x004fe60000001814 */
[----:B0-----:R-:W-:Y:S04]  /*31140*/  STL.64 [R1+0x90], R24 ;  /* 0x0000901801007387 */ /* 0x001fe80000100a00 */
[----:B------:R-:W-:Y:S04]  /*31150*/  STL.64 [R1+0x98], R26 ;  /* 0x0000981a01007387 */ /* 0x000fe80000100a00 */
[----:B------:R-:W-:-:S12]  /*31160*/  STL [R1+0x3358], R0 ;  /* 0x0033580001007387 */ /* 0x000fd80000100800 */
[----:B------:R-:W-:Y:S04]  /*31170*/  STL.64 [R1+0x3b0], R20 ;  /* 0x0003b01401007387 */ /* 0x000fe80000100a00 */
[----:B------:R-:W0:Y:S04]  /*31180*/  LDSM.16.M88.4 R24, [R60+UR4+0x1600] ;  /* 0x001600043c18783b */ /* 0x000e280008000200 */
[----:B------:R-:W-:Y:S04]  /*31190*/  STL.64 [R1+0x3b8], R22 ;  /* 0x0003b81601007387 */ /* 0x000fe80000100a00 */
[----:B------:R-:W1:Y:S04]  /*311a0*/  LDSM.16.M88.4 R20, [R60+UR4+0x1800] ;  /* 0x001800043c14783b */ /* 0x000e680008000200 */
[----:B0-----:R-:W-:Y:S04]  /*311b0*/  STL.64 [R1+0x80], R24 ;  /* 0x0000801801007387 */ /* 0x001fe80000100a00 */
[----:B------:R-:W-:Y:S04]  /*311c0*/  STL.64 [R1+0x88], R26 ;  /* 0x0000881a01007387 */ /* 0x000fe80000100a00 */
[----:B-1----:R-:W-:Y:S04]  /*311d0*/  STL.64 [R1+0x70], R20 ;  /* 0x0000701401007387 */ /* 0x002fe80000100a00 */
[----:B------:R-:W0:Y:S01]  /*311e0*/  LDSM.16.M88.4 R24, [R60+UR4+0x1c00] ;  /* 0x001c00043c18783b */ /* 0x000e220008000200 */
[----:B------:R-:W-:-:S03]  /*311f0*/  IMAD.MOV.U32 R9, RZ, RZ, R20 ;  /* 0x000000ffff097224 */ /* 0x000fc600078e0014 */
[----:B------:R-:W-:Y:S01]  /*31200*/  STL.64 [R1+0x78], R22 ;  /* 0x0000781601007387 */ /* 0x000fe20000100a00 */
[----:B------:R-:W-:-:S03]  /*31210*/  IMAD.MOV.U32 R8, RZ, RZ, R21 ;  /* 0x000000ffff087224 */ /* 0x000fc600078e0015 */
[----:B------:R-:W1:Y:S04]  /*31220*/  LDSM.16.M88.4 R20, [R60+UR4+0x1e00] ;  /* 0x001e00043c14783b */ /* 0x000e680008000200 */
[----:B------:R-:W-:Y:S04]  /*31230*/  STL.64 [R1+0x60], R28 ;  /* 0x0000601c01007387 */ /* 0x000fe80000100a00 */
[----:B------:R-:W-:Y:S04]  /*31240*/  STL.64 [R1+0x68], R30 ;  /* 0x0000681e01007387 */ /* 0x000fe80000100a00 */
[----:B------:R-:W-:Y:S04]  /*31250*/  LDSM.16.M88.4 R28, [R60+UR4+0x3200] ;  /* 0x003200043c1c783b */ /* 0x000fe80008000200 */
[----:B0-----:R-:W-:Y:S04]  /*31260*/  STL.64 [R1+0x50], R24 ;  /* 0x0000501801007387 */ /* 0x001fe80000100a00 */
[----:B------:R-:W-:Y:S04]  /*31270*/  STL.64 [R1+0x58], R26 ;  /* 0x0000581a01007387 */ /* 0x000fe80000100a00 */
[----:B------:R-:W-:Y:S04]  /*31280*/  LDSM.16.M88.4 R24, [R60+UR4+0x3400] ;  /* 0x003400043c18783b */ /* 0x000fe80008000200 */
[----:B-1----:R-:W-:Y:S04]  /*31290*/  STL.64 [R1+0x40], R20 ;  /* 0x0000401401007387 */ /* 0x002fe80000100a00 */
[----:B------:R-:W-:Y:S04]  /*312a0*/  STL.64 [R1+0x48], R22 ;  /* 0x0000481601007387 */ /* 0x000fe80000100a00 */
[----:B------:R-:W-:Y:S01]  /*312b0*/  LDSM.16.M88.4 R20, [R60+UR4+0x3600] ;  /* 0x003600043c14783b */ /* 0x000fe20008000200 */
[----:B---3--:R-:W-:Y:S03]  /*312c0*/  HMMA.16816.F32 R16, R48, R12, R16 ;  /* 0x0000000c3010723c */ /* 0x008fe60000001810 */
[----:B------:R-:W0:-:S15]  /*312d0*/  LDSM.16.M88.4 R12, [R60+UR4+0x2000] ;  /* 0x002000043c0c783b */ /* 0x000e1e0008000200 */
[----:B------:R-:W-:-:S05]  /*312e0*/  NOP ;  /* 0x0000000000007918 */ /* 0x000fca0000000000 */
[----:B------:R-:W-:Y:S04]  /*312f0*/  STL.64 [R1+0x3a0], R16 ;  /* 0x0003a01001007387 */ /* 0x000fe80000100a00 */
[----:B------:R-:W-:Y:S04]  /*31300*/  STL.64 [R1+0x3a8], R18 ;  /* 0x0003a81201007387 */ /* 0x000fe80000100a00 */
[----:B------:R-:W-:Y:S04]  /*31310*/  LDSM.16.M88.4 R16, [R60+UR4+0x2400] ;  /* 0x002400043c10783b */ /* 0x000fe80008000200 */
[----:B0-----:R-:W-:Y:S01]  /*31320*/  STL.64 [R1+0x30], R12 ;  /* 0x0000300c01007387 */ /* 0x001fe20000100a00 */
[----:B------:R-:W-:-:S03]  /*31330*/  IMAD.MOV.U32 R3, RZ, RZ, R12 ;  /* 0x000000ffff037224 */ /* 0x000fc600078e000c */
[----:B------:R-:W-:Y:S01]  /*31340*/  STL.64 [R1+0x38], R14 ;  /* 0x0000380e01007387 */ /* 0x000fe20000100a00 */
[----:B------:R-:W-:-:S03]  /*31350*/  IMAD.MOV.U32 R2, RZ, RZ, R13 ;  /* 0x000000ffff027224 */ /* 0x000fc600078e000d */
[----:B------:R-:W0:Y:S04]  /*31360*/  LDSM.16.M88.4 R12, [R60+UR4+0x2200] ;  /* 0x002200043c0c783b */ /* 0x000e280008000200 */
[----:B0-----:R-:W-:Y:S01]  /*31370*/  STL.64 [R1+0x20], R12 ;  /* 0x0000200c01007387 */ /* 0x001fe20000100a00 */
[----:B------:R-:W-:-:S03]  /*31380*/  IMAD.MOV.U32 R0, RZ, RZ, R12 ;  /* 0x000000ffff007224 */ /* 0x000fc600078e000c */
[----:B------:R-:W-:Y:S01]  /*31390*/  STL.64 [R1+0x28], R14 ;  /* 0x0000280e01007387 */ /* 0x000fe20000100a00 */
[----:B------:R-:W-:-:S03]  /*313a0*/  IMAD.MOV.U32 R61, RZ, RZ, R13 ;  /* 0x000000ffff3d7224 */ /* 0x000fc600078e000d */
[----:B------:R-:W0:Y:S04]  /*313b0*/  LDSM.16.M88.4 R12, [R60+UR4+0x2600] ;  /* 0x002600043c0c783b */ /* 0x000e280008000200 */
[----:B------:R-:W-:Y:S04]  /*313c0*/  STL.64 [R1+0x10], R16 ;  /* 0x0000101001007387 */ /* 0x000fe80000100a00 */
[----:B------:R-:W-:Y:S04]  /*313d0*/  STL.64 [R1+0x18], R18 ;  /* 0x0000181201007387 */ /* 0x000fe80000100a00 */
[----:B------:R-:W-:Y:S04]  /*313e0*/  STL [R1+0x2a30], R58 ;  /* 0x002a303a01007387 */ /* 0x000fe80000100800 */
[----:B------:R-:W1:Y:S04]  /*313f0*/  LDSM.16.M88.4 R16, [R60+UR4+0x3800] ;  /* 0x003800043c10783b */ /* 0x000e680008000200 */
[----:B0-----:R-:W-:Y:S04]  /*31400*/  STL.64 [R1], R12 ;  /* 0x0000000c01007387 */ /* 0x001fe80000100a00 */
[----:B------:R-:W-:Y:S04]  /*31410*/  STL.64 [R1+0x8], R14 ;  /* 0x0000080e01007387 */ /* 0x000fe80000100a00 */
[----:B------:R-:W-:Y:S04]  /*31420*/  STL [R1+0x2a2c], R59 ;  /* 0x002a2c3b01007387 */ /* 0x000fe80000100800 */
[----:B------:R-:W-:Y:S04]  /*31430*/  STL.64 [R1+0x32e0], R56 ;  /* 0x0032e03801007387 */ /* 0x000fe80000100a00 */
[----:B------:R-:W-:Y:S04]  /*31440*/  STL [R1+0x2a24], R46 ;  /* 0x002a242e01007387 */ /* 0x000fe80000100800 */
[----:B------:R-:W-:Y:S04]  /*31450*/  STL [R1+0x2a20], R47 ;  /* 0x002a202f01007387 */ /* 0x000fe80000100800 */
[----:B------:R0:W-:Y:S04]  /*31460*/  STL.64 [R1+0x32d8], R44 ;  /* 0x0032d82c01007387 */ /* 0x0001e80000100a00 */
[----:B------:R-:W2:Y:S04]  /*31470*/  LDSM.16.M88.4 R12, [R60+UR4+0x3a00] ;  /* 0x003a00043c0c783b */ /* 0x000ea80008000200 */
[----:B0-----:R-:W3:Y:S01]  /*31480*/  LDL.64 R44, [R1+0x60] ;  /* 0x00006000012c7983 */ /* 0x001ee20000100a00 */
[----:B------:R-:W-:-:S02]  /*31490*/  IMAD.MOV.U32 R58, RZ, RZ, R7 ;  /* 0x000000ffff3a7224 */ /* 0x000fc400078e0007 */
[----:B------:R-:W-:Y:S01]  /*314a0*/  IMAD.MOV.U32 R59, RZ, RZ, R6 ;  /* 0x000000ffff3b7224 */ /* 0x000fe200078e0006 */
[----:B---3--:R0:W-:Y:S04]  /*314b0*/  STL.64 [R1+0x3330], R44 ;  /* 0x0033302c01007387 */ /* 0x0081e80000100a00 */
[----:B------:R-:W-:Y:S04]  /*314c0*/  STL [R1+0x2a1c], R42 ;  /* 0x002a1c2a01007387 */ /* 0x000fe80000100800 */
[----:B------:R-:W-:Y:S04]  /*314d0*/  STL [R1+0x2a18], R43 ;  /* 0x002a182b01007387 */ /* 0x000fe80000100800 */
[----:B------:R3:W-:Y:S04]  /*314e0*/  STL.64 [R1+0x32d0], R40 ;  /* 0x0032d02801007387 */ /* 0x0007e80000100a00 */
[----:B0-----:R-:W4:Y:S04]  /*314f0*/  LDL.LU.64 R44, [R1+0x1050] ;  /* 0x00105000012c7983 */ /* 0x001f280000300a00 */
[----:B------:R-:W4:Y:S01]  /*31500*/  LDL.LU.64 R46, [R1+0x1058] ;  /* 0x00105800012e7983 */ /* 0x000f220000300a00 */
[----:B---3--:R-:W-:-:S02]  /*31510*/  IMAD.MOV.U32 R40, RZ, RZ, R9 ;  /* 0x000000ffff287224 */ /* 0x008fc400078e0009 */
[----:B------:R-:W-:Y:S01]  /*31520*/  IMAD.MOV.U32 R41, RZ, RZ, R8 ;  /* 0x000000ffff297224 */ /* 0x000fe200078e0008 */
[----:B------:R-:W4:Y:S04]  /*31530*/  LDL.64 R56, [R1+0xd0] ;  /* 0x0000d00001387983 */ /* 0x000f280000100a00 */
[----:B------:R-:W0:Y:S04]  /*31540*/  LDSM.16.M88.4 R8, [R60+UR4+0x3c00] ;  /* 0x003c00043c08783b */ /* 0x000e280008000200 */
[----:B------:R3:W-:Y:S02]  /*31550*/  STL.64 [R1+0x3338], R40 ;  /* 0x0033382801007387 */ /* 0x0007e40000100a00 */
[----:B---3--:R-:W-:-:S02]  /*31560*/  IMAD.MOV.U32 R40, RZ, RZ, R5 ;  /* 0x000000ffff287224 */ /* 0x008fc400078e0005 */
[----:B------:R-:W-:Y:S02]  /*31570*/  IMAD.MOV.U32 R41, RZ, RZ, R4 ;  /* 0x000000ffff297224 */ /* 0x000fe400078e0004 */
[----:B------:R-:W3:Y:S04]  /*31580*/  LDSM.16.M88.4 R4, [R60+UR4+0x3e00] ;  /* 0x003e00043c04783b */ /* 0x000ee80008000200 */
[----:B------:R-:W-:Y:S04]  /*31590*/  STL.64 [R1+0x32c8], R38 ;  /* 0x0032c82601007387 */ /* 0x000fe80000100a00 */
[----:B------:R1:W-:Y:S04]  /*315a0*/  STL.64 [R1+0x32c0], R36 ;  /* 0x0032c02401007387 */ /* 0x0003e80000100a00 */
[----:B-1----:R-:W4:Y:S04]  /*315b0*/  LDL.LU.64 R36, [R1+0x1060] ;  /* 0x0010600001247983 */ /* 0x002f280000300a00 */
[----:B------:R-:W4:Y:S04]  /*315c0*/  LDL.LU.64 R38, [R1+0x1068] ;  /* 0x0010680001267983 */ /* 0x000f280000300a00 */
[----:B------:R-:W-:Y:S04]  /*315d0*/  STL.64 [R1+0x32b8], R34 ;  /* 0x0032b82201007387 */ /* 0x000fe80000100a00 */
[----:B------:R-:W-:Y:S04]  /*315e0*/  STL.64 [R1+0x32b0], R32 ;  /* 0x0032b02001007387 */ /* 0x000fe80000100a00 */
[----:B------:R-:W-:Y:S04]  /*315f0*/  STL [R1+0x309c], R30 ;  /* 0x00309c1e01007387 */ /* 0x000fe80000100800 */
[----:B------:R-:W-:Y:S04]  /*31600*/  STL [R1+0x3098], R31 ;  /* 0x0030981f01007387 */ /* 0x000fe80000100800 */
[----:B------:R-:W-:Y:S04]  /*31610*/  STL.64 [R1+0x32a8], R26 ;  /* 0x0032a81a01007387 */ /* 0x000fe80000100a00 */
[----:B------:R-:W-:Y:S04]  /*31620*/  STL.64 [R1+0x32a0], R24 ;  /* 0x0032a01801007387 */ /* 0x000fe80000100a00 */
[----:B------:R-:W-:Y:S04]  /*31630*/  STL [R1+0x2d2c], R22 ;  /* 0x002d2c1601007387 */ /* 0x000fe80000100800 */
[----:B------:R-:W-:Y:S04]  /*31640*/  STL [R1+0x2d28], R23 ;  /* 0x002d281701007387 */ /* 0x000fe80000100800 */
[----:B------:R-:W-:Y:S04]  /*31650*/  STL.64 [R1+0x32e8], R20 ;  /* 0x0032e81401007387 */ /* 0x000fe80000100a00 */
[----:B------:R-:W-:Y:S04]  /*31660*/  STL [R1+0x29c0], R18 ;  /* 0x0029c01201007387 */ /* 0x000fe80000100800 */
[----:B------:R-:W-:Y:S04]  /*31670*/  STL [R1+0x29ac], R19 ;  /* 0x0029ac1301007387 */ /* 0x000fe80000100800 */
[----:B------:R-:W-:Y:S04]  /*31680*/  STL.64 [R1+0x32f0], R16 ;  /* 0x0032f01001007387 */ /* 0x000fe80000100a00 */
[----:B--2---:R-:W-:Y:S04]  /*31690*/  STL [R1+0x29a4], R14 ;  /* 0x0029a40e01007387 */ /* 0x004fe80000100800 */
[----:B------:R-:W-:Y:S04]  /*316a0*/  STL [R1+0x29a0], R15 ;  /* 0x0029a00f01007387 */ /* 0x000fe80000100800 */
[----:B------:R-:W-:Y:S04]  /*316b0*/  STL.64 [R1+0x32f8], R12 ;  /* 0x0032f80c01007387 */ /* 0x000fe80000100a00 */
[----:B0-----:R-:W-:Y:S04]  /*316c0*/  STL [R1+0x29c4], R10 ;  /* 0x0029c40a01007387 */ /* 0x001fe80000100800 */
[----:B------:R-:W-:Y:S04]  /*316d0*/  STL [R1+0x29a8], R11 ;  /* 0x0029a80b01007387 */ /* 0x000fe80000100800 */
[----:B------:R-:W-:Y:S04]  /*316e0*/  STL.64 [R1+0x3300], R8 ;  /* 0x0033000801007387 */ /* 0x000fe80000100a00 */
[----:B---3--:R-:W-:Y:S04]  /*316f0*/  STL [R1+0x2c28], R6 ;  /* 0x002c280601007387 */ /* 0x008fe80000100800 */
[----:B------:R-:W-:Y:S04]  /*31700*/  STL [R1+0x2c24], R7 ;  /* 0x002c240701007387 */ /* 0x000fe80000100800 */
[----:B------:R-:W-:Y:S04]  /*31710*/  STL.64 [R1+0x3328], R4 ;  /* 0x0033280401007387 */ /* 0x000fe80000100a00 */
[----:B------:R0:W-:Y:S04]  /*31720*/  STL [R1+0x1e84], R60 ;  /* 0x001e843c01007387 */ /* 0x0001e80000100800 */
[----:B0-----:R-:W2:Y:S01]  /*31730*/  LDL R60, [R1+0x1168] ;  /* 0x00116800013c7983 */ /* 0x001ea20000100800 */
[C---:B----4-:R-:W-:Y:S03]  /*31740*/  HMMA.16816.F32 R4, R48.reuse, R40, R36 ;  /* 0x000000283004723c */ /* 0x050fe60000001824 */
[----:B--2---:R-:W0:Y:S04]  /*31750*/  LDSM.16.MT88.4 R52, [R60+UR4+0x4080] ;  /* 0x004080043c34783b */ /* 0x004e280008004200 */
[----:B0-----:R-:W-:Y:S04]  /*31760*/  STL [R1+0x329c], R52 ;  /* 0x00329c3401007387 */ /* 0x001fe80000100800 */
[----:B------:R-:W-:Y:S04]  /*31770*/  STL [R1+0x3298], R53 ;  /* 0x0032983501007387 */ /* 0x000fe80000100800 */
[----:B------:R-:W-:Y:S04]  /*31780*/  STL [R1+0x3294], R54 ;  /* 0x0032943601007387 */ /* 0x000fe80000100800 */
[----:B------:R-:W-:Y:S04]  /*31790*/  STL [R1+0x3290], R55 ;  /* 0x0032903701007387 */ /* 0x000fe80000100800 */
[----:B------:R-:W-:Y:S04]  /*317a0*/  STL [R1+0x2bf0], R60 ;  /* 0x002bf03c01007387 */ /* 0x000fe80000100800 */
[----:B------:R-:W2:Y:S04]  /*317b0*/  LDL R36, [R1+0x80] ;  /* 0x0000800001247983 */ /* 0x000ea80000100800 */
[----:B------:R-:W-:Y:S04]  /*317c0*/  STL.64 [R1+0x1060], R4 ;  /* 0x0010600401007387 */ /* 0x000fe80000100a00 */
[----:B------:R0:W-:Y:S04]  /*317d0*/  STL.64 [R1+0x1068], R6 ;  /* 0x0010680601007387 */ /* 0x0001e80000100a00 */
[----:B------:R-:W2:Y:S04]  /*317e0*/  LDL R37, [R1+0x84] ;  /* 0x0000840001257983 */ /* 0x000ea80000100800 */
[----:B--2---:R-:W-:Y:S04]  /*317f0*/  STL.64 [R1+0x3340], R36 ;  /* 0x0033402401007387 */ /* 0x004fe80000100a00 */
[----:B------:R-:W2:Y:S04]  /*31800*/  LDL R16, [R1+0x90] ;  /* 0x0000900001107983 */ /* 0x000ea80000100800 */
[----:B------:R-:W2:Y:S01]  /*31810*/  LDL R17, [R1+0x94] ;  /* 0x0000940001117983 */ /* 0x000ea20000100800 */
[----:B0-----:R-:W-:Y:S03]  /*31820*/  HMMA.16816.F32 R4, R48, R56, R44 ;  /* 0x000000383004723c */ /* 0x001fe6000000182c */
[----:B--2---:R-:W-:Y:S04]  /*31830*/  STL.64 [R1+0x3348], R16 ;  /* 0x0033481001007387 */ /* 0x004fe80000100a00 */
[----:B------:R-:W2:Y:S04]  /*31840*/  LDL.64 R32, [R1+0xb0] ;  /* 0x0000b00001207983 */ /* 0x000ea80000100a00 */
[----:B--2---:R0:W-:Y:S04]  /*31850*/  STL.64 [R1+0x3350], R32 ;  /* 0x0033502001007387 */ /* 0x0041e80000100a00 */
[----:B0-----:R-:W2:Y:S08]  /*31860*/  LDL.64 R32, [R1+0xc0] ;  /* 0x0000c00001207983 */ /* 0x001eb00000100a00 */
[----:B------:R-:W-:Y:S04]  /*31870*/  STL.64 [R1+0x1050], R4 ;  /* 0x0010500401007387 */ /* 0x000fe80000100a00 */
[----:B------:R-:W-:Y:S04]  /*31880*/  STL.64 [R1+0x1058], R6 ;  /* 0x0010580601007387 */ /* 0x000fe80000100a00 */
[----:B------:R-:W2:Y:S04]  /*31890*/  LDL.LU.64 R52, [R1+0x1040] ;  /* 0x0010400001347983 */ /* 0x000ea80000300a00 */
[----:B------:R-:W2:Y:S01]  /*318a0*/  LDL.LU.64 R54, [R1+0x1048] ;  /* 0x0010480001367983 */ /* 0x000ea20000300a00 */
[----:B------:R-:W-:-:S02]  /*318b0*/  IMAD.MOV.U32 R31, RZ, RZ, R56 ;  /* 0x000000ffff1f7224 */ /* 0x000fc400078e0038 */
[----:B------:R-:W-:Y:S02]  /*318c0*/  IMAD.MOV.U32 R30, RZ, RZ, R57 ;  /* 0x000000ffff1e7224 */ /* 0x000fe400078e0039 */
[----:B------:R-:W-:Y:S02]  /*318d0*/  IMAD.MOV.U32 R12, RZ, RZ, R0 ;  /* 0x000000ffff0c7224 */ /* 0x000fe400078e0000 */
[----:B------:R-:W-:Y:S01]  /*318e0*/  IMAD.MOV.U32 R13, RZ, RZ, R61 ;  /* 0x000000ffff0d7224 */ /* 0x000fe200078e003d */
[----:B------:R-:W3:Y:S04]  /*318f0*/  LDL R56, [R1+0x50] ;  /* 0x0000500001387983 */ /* 0x000ee80000100800 */
[----:B------:R-:W3:Y:S04]  /*31900*/  LDL R57, [R1+0x54] ;  /* 0x0000540001397983 */ /* 0x000ee80000100800 */
[----:B------:R-:W-:Y:S04]  /*31910*/  STL.64 [R1+0x3310], R30 ;  /* 0x0033101e01007387 */ /* 0x000fe80000100a00 */
[----:B------:R0:W-:Y:S04]  /*31920*/  STL.64 [R1+0x3308], R28 ;  /* 0x0033081c01007387 */ /* 0x0001e80000100a00 */
[----:B------:R-:W4:Y:S04]  /*31930*/  LDL.LU R0, [R1+0x3358] ;  /* 0x0033580001007983 */ /* 0x000f280000300800 */
[----:B------:R1:W-:Y:S04]  /*31940*/  STL.64 [R1+0x3318], R12 ;  /* 0x0033180c01007387 */ /* 0x0003e80000100a00 */
[----:B------:R-:W3:Y:S04]  /*31950*/  LDL.LU.64 R16, [R1+0x1030] ;  /* 0x0010300001107983 */ /* 0x000ee80000300a00 */
[----:B------:R-:W3:Y:S04]  /*31960*/  LDL.LU.64 R18, [R1+0x1038] ;  /* 0x0010380001127983 */ /* 0x000ee80000300a00 */
[----:B------:R-:W4:Y:S04]  /*31970*/  LDL.LU.64 R36, [R1+0x1020] ;  /* 0x0010200001247983 */ /* 0x000f280000300a00 */
[----:B------:R-:W4:Y:S04]  /*31980*/  LDL.LU.64 R38, [R1+0x1028] ;  /* 0x0010280001267983 */ /* 0x000f280000300a00 */
[----:B------:R-:W4:Y:S04]  /*31990*/  LDL.LU.64 R44, [R1+0x1010] ;  /* 0x00101000012c7983 */ /* 0x000f280000300a00 */
[----:B------:R-:W4:Y:S01]  /*319a0*/  LDL.LU.64 R46, [R1+0x1018] ;  /* 0x00101800012e7983 */ /* 0x000f220000300a00 */
[----:B0-----:R-:W-:-:S02]  /*319b0*/  IMAD.MOV.U32 R28, RZ, RZ, R3 ;  /* 0x000000ffff1c7224 */ /* 0x001fc400078e0003 */
[----:B------:R-:W-:Y:S01]  /*319c0*/  IMAD.MOV.U32 R29, RZ, RZ, R2 ;  /* 0x000000ffff1d7224 */ /* 0x000fe200078e0002 */
[----:B-1----:R-:W4:Y:S04]  /*319d0*/  LDL.LU.64 R12, [R1+0x1000] ;  /* 0x00100000010c7983 */ /* 0x002f280000300a00 */
[----:B------:R-:W4:Y:S04]  /*319e0*/  LDL.LU.64 R14, [R1+0x1008] ;  /* 0x00100800010e7983 */ /* 0x000f280000300a00 */
[----:B------:R-:W4:Y:S04]  /*319f0*/  LDL.LU.64 R8, [R1+0xff0] ;  /* 0x000ff00001087983 */ /* 0x000f280000300a00 */
[----:B------:R-:W4:Y:S04]  /*31a00*/  LDL.LU.64 R10, [R1+0xff8] ;  /* 0x000ff800010a7983 */ /* 0x000f280000300a00 */
[----:B------:R-:W4:Y:S04]  /*31a10*/  LDL.LU.64 R4, [R1+0xfe0] ;  /* 0x000fe00001047983 */ /* 0x000f280000300a00 */
[----:B------:R-:W4:Y:S04]  /*31a20*/  LDL.LU.64 R6, [R1+0xfe8] ;  /* 0x000fe80001067983 */ /* 0x000f280000300a00 */
[----:B------:R0:W-:Y:S04]  /*31a30*/  STL.64 [R1+0x3320], R28 ;  /* 0x0033201c01007387 */ /* 0x0001e80000100a00 */
[----:B------:R-:W4:Y:S04]  /*31a40*/  LDL.64 R20, [R1+0x10] ;  /* 0x0000100001147983 */ /* 0x000f280000100a00 */
[----:B------:R-:W4:Y:S04]  /*31a50*/  LDL.64 R24, [R1] ;  /* 0x0000000001187983 */ /* 0x000f280000100a00 */
[----:B0-----:R-:W4:Y:S01]  /*31a60*/  LDL.64 R28, [R1+0x40] ;  /* 0x00004000011c7983 */ /* 0x001f220000100a00 */
[----:B--2---:R-:W-:-:S15]  /*31a70*/  HMMA.16816.F32 R52, R48, R32, R52 ;  /* 0x000000203034723c */ /* 0x004fde0000001834 */
[----:B------:R-:W-:-:S08]  /*31a80*/  NOP ;  /* 0x0000000000007918 */ /* 0x000fd00000000000 */
[----:B------:R-:W-:Y:S04]  /*31a90*/  STL.64 [R1+0x1040], R52 ;  /* 0x0010403401007387 */ /* 0x000fe80000100a00 */
[----:B------:R0:W-:Y:S02]  /*31aa0*/  STL.64 [R1+0x1048], R54 ;  /* 0x0010483601007387 */ /* 0x0001e40000100a00 */
[----:B0-----:R-:W-:Y:S02]  /*31ab0*/  IMAD.MOV.U32 R54, RZ, RZ, R32 ;  /* 0x000000ffff367224 */ /* 0x001fe400078e0020 */
[----:B------:R-:W-:Y:S02]  /*31ac0*/  IMAD.MOV.U32 R55, RZ, RZ, R33 ;  /* 0x000000ffff377224 */ /* 0x000fe400078e0021 */
[----:B------:R-:W3:Y:S01]  /*31ad0*/  LDL.LU.64 R32, [R1+0x3350] ;  /* 0x0033500001207983 */ /* 0x000ee20000300a00 */
[----:B------:R-:W-:-:S02]  /*31ae0*/  IMAD.MOV.U32 R40, RZ, RZ, R59 ;  /* 0x000000ffff287224 */ /* 0x000fc400078e003b */
[----:B------:R-:W-:Y:S01]  /*31af0*/  IMAD.MOV.U32 R41, RZ, RZ, R58 ;  /* 0x000000ffff297224 */ /* 0x000fe200078e003a */
[----:B---3--:R-:W-:-:S15]  /*31b00*/  HMMA.16816.F32 R16, R48, R32, R16 ;  /* 0x000000203010723c */ /* 0x008fde0000001810 */
[----:B------:R-:W-:-:S08]  /*31b10*/  NOP ;  /* 0x0000000000007918 */ /* 0x000fd00000000000 */
[----:B------:R0:W-:Y:S04]  /*31b20*/  STL.64 [R1+0x1030], R16 ;  /* 0x0010301001007387 */ /* 0x0001e80000100a00 */
[----:B------:R-:W-:Y:S04]  /*31b30*/  STL.64 [R1+0x1038], R18 ;  /* 0x0010381201007387 */ /* 0x000fe80000100a00 */
[----:B0-----:R-:W2:Y:S01]  /*31b40*/  LDL.LU.64 R16, [R1+0x3348] ;  /* 0x0033480001107983 */ /* 0x001ea20000300a00 */
[----:B----4-:R-:W-:Y:S01]  /*31b50*/  HMMA.16816.F32 R40, R48, R40, R36 ;  /* 0x000000283028723c */ /* 0x010fe20000001824 */
[----:B------:R-:W-:-:S02]  /*31b60*/  IMAD.MOV.U32 R52, RZ, RZ, R32 ;  /* 0x000000ffff347224 */ /* 0x000fc400078e0020 */
[----:B------:R-:W-:Y:S02]  /*31b70*/  IMAD.MOV.U32 R53, RZ, RZ, R33 ;  /* 0x000000ffff357224 */ /* 0x000fe400078e0021 */
[----:B------:R-:W3:Y:S04]  /*31b80*/  LDL.LU.64 R32, [R1+0xfd0] ;  /* 0x000fd00001207983 */ /* 0x000ee80000300a00 */
[----:B------:R-:W3:Y:S04]  /*31b90*/  LDL.LU.64 R34, [R1+0xfd8] ;  /* 0x000fd80001227983 */ /* 0x000ee80000300a00 */
[----:B------:R-:W4:Y:S10]  /*31ba0*/  LDL.LU.64 R36, [R1+0x3340] ;  /* 0x0033400001247983 */ /* 0x000f340000300a00 */
[----:B------:R0:W-:Y:S04]  /*31bb0*/  STL.64 [R1+0x1020], R40 ;  /* 0x0010202801007387 */ /* 0x0001e80000100a00 */
[----:B------:R-:W-:Y:S04]  /*31bc0*/  STL.64 [R1+0x1028], R42 ;  /* 0x0010282a01007387 */ /* 0x000fe80000100a00 */
[----:B0-----:R-:W3:Y:S01]  /*31bd0*/  LDL.LU.64 R40, [R1+0x3338] ;  /* 0x0033380001287983 */ /* 0x001ee20000300a00 */
[C---:B--2---:R-:W-:Y:S03]  /*31be0*/  HMMA.16816.F32 R16, R48.reuse, R16, R44 ;  /* 0x000000103010723c */ /* 0x044fe6000000182c */
[----:B------:R-:W2:Y:S03]  /*31bf0*/  LDL.LU.64 R44, [R1+0x3330] ;  /* 0x00333000012c7983 */ /* 0x000ea60000300a00 */
[C---:B----4-:R-:W-:Y:S06]  /*31c00*/  HMMA.16816.F32 R12, R48.reuse, R36, R12 ;  /* 0x00000024300c723c */ /* 0x050fec000000180c */
[C---:B---3--:R-:W-:Y:S11]  /*31c10*/  HMMA.16816.F32 R8, R48.reuse, R40, R8 ;  /* 0x000000283008723c */ /* 0x048ff60000001808 */
[----:B------:R-:W-:Y:S04]  /*31c20*/  STL.64 [R1+0x1010], R16 ;  /* 0x0010101001007387 */ /* 0x000fe80000100a00 */
[----:B------:R-:W-:Y:S04]  /*31c30*/  STL.64 [R1+0x1018], R18 ;  /* 0x0010181201007387 */ /* 0x000fe80000100a00 */
[----:B------:R-:W-:Y:S04]  /*31c40*/  STL.64 [R1+0x1000], R12 ;  /* 0x0010000c01007387 */ /* 0x000fe80000100a00 */
[----:B------:R-:W-:Y:S04]  /*31c50*/  STL.64 [R1+0x1008], R14 ;  /* 0x0010080e01007387 */ /* 0x000fe80000100a00 */
[----:B------:R-:W-:Y:S04]  /*31c60*/  STL.64 [R1+0xff0], R8 ;  /* 0x000ff00801007387 */ /* 0x000fe80000100a00 */
[----:B------:R-:W-:Y:S01]  /*31c70*/  STL.64 [R1+0xff8], R10 ;  /* 0x000ff80a01007387 */ /* 0x000fe20000100a00 */
[----:B--2---:R-:W-:-:S15]  /*31c80*/  HMMA.16816.F32 R4, R48, R44, R4 ;  /* 0x0000002c3004723c */ /* 0x004fde0000001804 */
[----:B------:R-:W-:-:S08]  /*31c90*/  NOP ;  /* 0x0000000000007918 */ /* 0x000fd00000000000 */
[----:B------:R0:W-:Y:S04]  /*31ca0*/  STL.64 [R1+0xfe0], R4 ;  /* 0x000fe00401007387 */ /* 0x0001e80000100a00 */
[----:B------:R1:W-:Y:S04]  /*31cb0*/  STL.64 [R1+0xfe8], R6 ;  /* 0x000fe80601007387 */ /* 0x0003e80000100a00 */
[----:B0-----:R-:W2:Y:S04]  /*31cc0*/  LDL.LU.64 R4, [R1+0xfc0] ;  /* 0x000fc00001047983 */ /* 0x001ea80000300a00 */
[----:B-1----:R-:W2:Y:S01]  /*31cd0*/  LDL.LU.64 R6, [R1+0xfc8] ;  /* 0x000fc80001067983 */ /* 0x002ea20000300a00 */
[----:B------:R-:W-:Y:S03]  /*31ce0*/  HMMA.16816.F32 R32, R48, R56, R32 ;  /* 0x000000383020723c */ /* 0x000fe60000001820 */
[----:B------:R-:W3:Y:S04]  /*31cf0*/  LDL.LU.64 R12, [R1+0xfb0] ;  /* 0x000fb000010c7983 */ /* 0x000ee80000300a00 */
[----:B------:R-:W3:Y:S04]  /*31d00*/  LDL.LU.64 R14, [R1+0xfb8] ;  /* 0x000fb800010e7983 */ /* 0x000ee80000300a00 */
[----:B------:R-:W4:Y:S04]  /*31d10*/  LDL.LU.64 R8, [R1+0xfa0] ;  /* 0x000fa00001087983 */ /* 0x000f280000300a00 */
[----:B------:R-:W4:Y:S04]  /*31d20*/  LDL.LU.64 R10, [R1+0xfa8] ;  /* 0x000fa800010a7983 */ /* 0x000f280000300a00 */
[----:B------:R-:W4:Y:S04]  /*31d30*/  LDL.LU.64 R16, [R1+0xf90] ;  /* 0x000f900001107983 */ /* 0x000f280000300a00 */
[----:B------:R-:W4:Y:S04]  /*31d40*/  LDL.LU.64 R18, [R1+0xf98] ;  /* 0x000f980001127983 */ /* 0x000f280000300a00 */
[----:B------:R-:W4:Y:S04]  /*31d50*/  LDL.LU.64 R56, [R1+0xf80] ;  /* 0x000f800001387983 */ /* 0x000f280000300a00 */
[----:B------:R-:W4:Y:S01]  /*31d60*/  LDL.LU.64 R58, [R1+0xf88] ;  /* 0x000f8800013a7983 */ /* 0x000f220000300a00 */
[----:B------:R-:W-:-:S02]  /*31d70*/  IMAD.MOV.U32 R61, RZ, RZ, R44 ;  /* 0x000000ffff3d7224 */ /* 0x000fc400078e002c */
[----:B------:R-:W-:Y:S01]  /*31d80*/  IMAD.MOV.U32 R60, RZ, RZ, R45 ;  /* 0x000000ffff3c7224 */ /* 0x000fe200078e002d */
[----:B------:R0:W-:Y:S04]  /*31d90*/  STL.64 [R1+0xfd0], R32 ;  /* 0x000fd02001007387 */ /* 0x0001e80000100a00 */
[----:B------:R1:W-:Y:S04]  /*31da0*/  STL.64 [R1+0xfd8], R34 ;  /* 0x000fd82201007387 */ /* 0x0003e80000100a00 */
[----:B------:R-:W4:Y:S04]  /*31db0*/  LDL.LU.64 R44, [R1+0xf70] ;  /* 0x000f7000012c7983 */ /* 0x000f280000300a00 */
[----:B------:R-:W4:Y:S04]  /*31dc0*/  LDL.LU.64 R46, [R1+0xf78] ;  /* 0x000f7800012e7983 */ /* 0x000f280000300a00 */
[----:B------:R-:W4:Y:S04]  /*31dd0*/  LDL.LU.64 R40, [R1+0xf60] ;  /* 0x000f600001287983 */ /* 0x000f280000300a00 */
[----:B------:R-:W4:Y:S04]  /*31de0*/  LDL.LU.64 R42, [R1+0xf68] ;  /* 0x000f6800012a7983 */ /* 0x000f280000300a00 */
[----:B------:R-:W4:Y:S04]  /*31df0*/  LDL.LU.64 R36, [R1+0xf50] ;  /* 0x000f500001247983 */ /* 0x000f280000300a00 */
[----:B------:R-:W4:Y:S04]  /*31e00*/  LDL.LU.64 R38, [R1+0xf58] ;  /* 0x000f580001267983 */ /* 0x000f280000300a00 */
[----:B0-----:R-:W4:Y:S04]  /*31e10*/  LDL.LU.64 R32, [R1+0xf40] ;  /* 0x000f400001207983 */ /* 0x001f280000300a00 */
[----:B-1----:R-:W4:Y:S01]  /*31e20*/  LDL.LU.64 R34, [R1+0xf48] ;  /* 0x000f480001227983 */ /* 0x002f220000300a00 */
[----:B--2---:R-:W-:-:S15]  /*31e30*/  HMMA.16816.F32 R4, R48, R28, R4 ;  /* 0x0000001c3004723c */ /* 0x004fde0000001804 */
[----:B------:R-:W-:-:S08]  /*31e40*/  NOP ;  /* 0x0000000000007918 */ /* 0x000fd00000000000 */
[----:B------:R0:W-:Y:S04]  /*31e50*/  STL.64 [R1+0xfc0], R4 ;  /* 0x000fc00401007387 */ /* 0x0001e80000100a00 */
[----:B------:R1:W-:Y:S04]  /*31e60*/  STL.64 [R1+0xfc8], R6 ;  /* 0x000fc80601007387 */ /* 0x0003e80000100a00 */
[----:B0-----:R-:W2:Y:S01]  /*31e70*/  LDL.LU.64 R4, [R1+0x3328] ;  /* 0x0033280001047983 */ /* 0x001ea20000300a00 */
[----:B-1----:R-:W-:Y:S02]  /*31e80*/  IMAD.MOV.U32 R7, RZ, RZ, R28 ;  /* 0x000000ffff077224 */ /* 0x002fe400078e001c */
[----:B------:R-:W-:-:S02]  /*31e90*/  IMAD.MOV.U32 R6, RZ, RZ, R29 ;  /* 0x000000ffff067224 */ /* 0x000fc400078e001d */
[----:B------:R-:W3:Y:S02]  /*31ea0*/  LDL.LU.64 R28, [R1+0x3320] ;  /* 0x00332000011c7983 */ /* 0x000ee40000300a00 */
[C---:B---3--:R-:W-:Y:S02]  /*31eb0*/  HMMA.16816.F32 R28, R48.reuse, R28, R12 ;  /* 0x0000001c301c723c */ /* 0x048fe4000000180c */
[----:B------:R-:W3:Y:S04]  /*31ec0*/  LDL.LU.64 R12, [R1+0x3318] ;  /* 0x00331800010c7983 */ /* 0x000ee80000300a00 */
[C---:B----4-:R-:W-:Y:S06]  /*31ed0*/  HMMA.16816.F32 R16, R48.reuse, R20, R16 ;  /* 0x000000143010723c */ /* 0x050fec0000001810 */
[----:B------:R-:W-:Y:S01]  /*31ee0*/  HMMA.16816.F32 R56, R48, R24, R56 ;  /* 0x000000183038723c */ /* 0x000fe20000001838 */
[----:B------:R-:W-:-:S02]  /*31ef0*/  IMAD.MOV.U32 R3, RZ, RZ, R20 ;  /* 0x000000ffff037224 */ /* 0x000fc400078e0014 */
[----:B------:R-:W-:-:S08]  /*31f00*/  IMAD.MOV.U32 R2, RZ, RZ, R21 ;  /* 0x000000ffff027224 */ /* 0x000fd000078e0015 */
[----:B------:R-:W-:Y:S04]  /*31f10*/  STL.64 [R1+0xfb0], R28 ;  /* 0x000fb01c01007387 */ /* 0x000fe80000100a00 */
[----:B------:R0:W-:Y:S04]  /*31f20*/  STL.64 [R1+0xfb8], R30 ;  /* 0x000fb81e01007387 */ /* 0x0001e80000100a00 */
[----:B0-----:R-:W4:Y:S04]  /*31f30*/  LDL.LU.64 R30, [R1+0x3310] ;  /* 0x00331000011e7983 */ /* 0x001f280000300a00 */
[----:B------:R-:W2:Y:S01]  /*31f40*/  LDL.LU.64 R28, [R1+0x3308] ;  /* 0x00330800011c7983 */ /* 0x000ea20000300a00 */
[----:B---3--:R-:W-:Y:S03]  /*31f50*/  HMMA.16816.F32 R12, R48, R12, R8 ;  /* 0x0000000c300c723c */ /* 0x008fe60000001808 */
[----:B------:R-:W3:-:S15]  /*31f60*/  LDL.LU.64 R8, [R1+0x3300] ;  /* 0x0033000001087983 */ /* 0x000ede0000300a00 */
[----:B------:R-:W-:-:S05]  /*31f70*/  NOP ;  /* 0x0000000000007918 */ /* 0x000fca0000000000 */
[----:B------:R0:W-:Y:S04]  /*31f80*/  STL.64 [R1+0xfa0], R12 ;  /* 0x000fa00c01007387 */ /* 0x0001e80000100a00 */
[----:B------:R-:W-:Y:S04]  /*31f90*/  STL.64 [R1+0xfa8], R14 ;  /* 0x000fa80e01007387 */ /* 0x000fe80000100a00 */
[----:B0-----:R-:W4:Y:S04]  /*31fa0*/  LDL.LU.64 R12, [R1+0x32f8] ;  /* 0x0032f800010c7983 */ /* 0x001f280000300a00 */
[----:B------:R0:W-:Y:S04]  /*31fb0*/  STL.64 [R1+0xf90], R16 ;  /* 0x000f901001007387 */ /* 0x0001e80000100a00 */
[----:B------:R-:W-:Y:S04]  /*31fc0*/  STL.64 [R1+0xf98], R18 ;  /* 0x000f981201007387 */ /* 0x000fe80000100a00 */
[----:B0-----:R-:W3:Y:S04]  /*31fd0*/  LDL.LU.64 R16, [R1+0x32f0] ;  /* 0x0032f00001107983 */ /* 0x001ee80000300a00 */
[----:B------:R-:W4:Y:S04]  /*31fe0*/  LDL.LU.64 R20, [R1+0x32e8] ;  /* 0x0032e80001147983 */ /* 0x000f280000300a00 */
[----:B------:R0:W-:Y:S04]  /*31ff0*/  STL.64 [R1+0xf80], R56 ;  /* 0x000f803801007387 */ /* 0x0001e80000100a00 */
[----:B------:R-:W-:Y:S04]  /*32000*/  STL.64 [R1+0xf88], R58 ;  /* 0x000f883a01007387 */ /* 0x000fe80000100a00 */
[----:B0-----:R-:W2:Y:S01]  /*32010*/  LDL.LU.64 R56, [R1+0x32e0] ;  /* 0x0032e00001387983 */ /* 0x001ea20000300a00 */
[----:B------:R-:W-:-:S02]  /*32020*/  IMAD.MOV.U32 R23, RZ, RZ, R24 ;  /* 0x000000ffff177224 */ /* 0x000fc400078e0018 */
[----:B------:R-:W-:Y:S02]  /*32030*/  IMAD.MOV.U32 R22, RZ, RZ, R25 ;  /* 0x000000ffff167224 */ /* 0x000fe400078e0019 */
[----:B------:R-:W3:Y:S04]  /*32040*/  LDL.LU.64 R24, [R1+0xf30] ;  /* 0x000f300001187983 */ /* 0x000ee80000300a00 */
[----:B------:R-:W3:Y:S01]  /*32050*/  LDL.LU.64 R26, [R1+0xf38] ;  /* 0x000f3800011a7983 */ /* 0x000ee20000300a00 */
[----:B--2---:R-:W-:-:S15]  /*32060*/  HMMA.16816.F32 R44, R48, R56, R44 ;  /* 0x00000038302c723c */ /* 0x004fde000000182c */
[----:B------:R-:W-:-:S08]  /*32070*/  NOP ;  /* 0x0000000000007918 */ /* 0x000fd00000000000 */
[----:B------:R0:W-:Y:S04]  /*32080*/  STL.64 [R1+0xf70], R44 ;  /* 0x000f702c01007387 */ /* 0x0001e80000100a00 */
[----:B------:R-:W-:Y:S04]  /*32090*/  STL.64 [R1+0xf78], R46 ;  /* 0x000f782e01007387 */ /* 0x000fe80000100a00 */
[----:B0-----:R-:W2:Y:S02]  /*320a0*/  LDL.LU.64 R44, [R1+0x32d8] ;  /* 0x0032d800012c7983 */ /* 0x001ea40000300a00 */
[----:B--2---:R-:W-:-:S15]  /*320b0*/  HMMA.16816.F32 R40, R48, R44, R40 ;  /* 0x0000002c3028723c */ /* 0x004fde0000001828 */
[----:B------:R-:W-:-:S08]  /*320c0*/  NOP ;  /* 0x0000000000007918 */ /* 0x000fd00000000000 */
[----:B------:R0:W-:Y:S04]  /*320d0*/  STL.64 [R1+0xf60], R40 ;  /* 0x000f602801007387 */ /* 0x0001e80000100a00 */
[----:B------:R-:W-:Y:S04]  /*320e0*/  STL.64 [R1+0xf68], R42 ;  /* 0x000f682a01007387 */ /* 0x000fe80000100a00 */
[----:B0-----:R-:W2:Y:S02]  /*320f0*/  LDL.LU.64 R40, [R1+0x32d0] ;  /* 0x0032d00001287983 */ /* 0x001ea40000300a00 */
[----:B--2---:R-:W-:-:S15]  /*32100*/  HMMA.16816.F32 R36, R48, R40, R36 ;  /* 0x000000283024723c */ /* 0x004fde0000001824 */
[----:B------:R-:W-:-:S08]  /*32110*/  NOP ;  /* 0x0000000000007918 */ /* 0x000fd00000000000 */
[----:B------:R-:W-:Y:S04]  /*32120*/  STL.64 [R1+0xf50], R36 ;  /* 0x000f502401007387 */ /* 0x000fe80000100a00 */
[----:B------:R0:W-:Y:S04]  /*32130*/  STL.64 [R1+0xf58], R38 ;  /* 0x000f582601007387 */ /* 0x0001e80000100a00 */
[----:B0-----:R-:W2:Y:S04]  /*32140*/  LDL.LU.64 R38, [R1+0x32c8] ;  /* 0x0032c80001267983 */ /* 0x001ea80000300a00 */
[----:B------:R-:W4:Y:S02]  /*32150*/  LDL.LU.64 R36, [R1+0x32c0] ;  /* 0x0032c00001247983 */ /* 0x000f240000300a00 */
[----:B----4-:R-:W-:-:S15]  /*32160*/  HMMA.16816.F32 R32, R48, R36, R32 ;  /* 0x000000243020723c */ /* 0x010fde0000001820 */
[----:B------:R-:W-:-:S08]  /*32170*/  NOP ;  /* 0x0000000000007918 */ /* 0x000fd00000000000 */
[----:B------:R-:W-:Y:S04]  /*32180*/  STL [R1+0xf40], R32 ;  /* 0x000f402001007387 */ /* 0x000fe80000100800 */
[----:B------:R0:W-:Y:S01]  /*32190*/  STL [R1+0xf4c], R35 ;  /* 0x000f4c2301007387 */ /* 0x0001e20000100800 */
[----:B------:R-:W-:Y:S02]  /*321a0*/  IMAD.MOV.U32 R59, RZ, RZ, R34 ;  /* 0x000000ffff3b7224 */ /* 0x000fe400078e0022 */
[----:B------:R-:W-:Y:S01]  /*321b0*/  IMAD.MOV.U32 R58, RZ, RZ, R33 ;  /* 0x000000ffff3a7224 */ /* 0x000fe200078e0021 */
[----:B0-----:R-:W4:Y:S04]  /*321c0*/  LDL.LU.64 R34, [R1+0x32b8] ;  /* 0x0032b80001227983 */ /* 0x001f280000300a00 */
[----:B------:R-:W3:Y:S04]  /*321d0*/  LDL.LU.64 R32, [R1+0x32b0] ;  /* 0x0032b00001207983 */ /* 0x000ee80000300a00 */
[----:B------:R-:W-:Y:S04]  /*321e0*/  STL.64 [R1+0x3200], R58 ;  /* 0x0032003a01007387 */ /* 0x000fe80000100a00 */
[----:B------:R0:W-:Y:S04]  /*321f0*/  STL.64 [R1+0x31f8], R56 ;  /* 0x0031f83801007387 */ /* 0x0001e80000100a00 */
[----:B0-----:R-:W4:Y:S04]  /*32200*/  LDL.LU.64 R56, [R1+0xf00] ;  /* 0x000f000001387983 */ /* 0x001f280000300a00 */
[----:B------:R-:W4:Y:S04]  /*32210*/  LDL.LU.64 R58, [R1+0xf08] ;  /* 0x000f0800013a7983 */ /* 0x000f280000300a00 */
[----:B--2---:R-:W-:Y:S04]  /*32220*/  STL.64 [R1+0x31f0], R38 ;  /* 0x0031f02601007387 */ /* 0x004fe80000100a00 */
[----:B------:R0:W-:Y:S04]  /*32230*/  STL.64 [R1+0x31e8], R36 ;  /* 0x0031e82401007387 */ /* 0x0001e80000100a00 */
[----:B0-----:R-:W2:Y:S04]  /*32240*/  LDL.LU.64 R36, [R1+0xf10] ;  /* 0x000f100001247983 */ /* 0x001ea80000300a00 */
[----:B------:R-:W2:Y:S01]  /*32250*/  LDL.LU.64 R38, [R1+0xf18] ;  /* 0x000f180001267983 */ /* 0x000ea20000300a00 */
[----:B---3--:R-:W-:-:S15]  /*32260*/  HMMA.16816.F32 R24, R48, R32, R24 ;  /* 0x000000203018723c */ /* 0x008fde0000001818 */
[----:B------:R-:W-:-:S08]  /*32270*/  NOP ;  /* 0x0000000000007918 */ /* 0x000fd00000000000 */
[----:B------:R-:W-:Y:S04]  /*32280*/  STL.64 [R1+0xf30], R24 ;  /* 0x000f301801007387 */ /* 0x000fe80000100a00 */
[----:B------:R0:W-:Y:S04]  /*32290*/  STL.64 [R1+0xf38], R26 ;  /* 0x000f381a01007387 */ /* 0x0001e80000100a00 */
[----:B0-----:R-:W3:Y:S04]  /*322a0*/  LDL.LU.64 R26, [R1+0x32a8] ;  /* 0x0032a800011a7983 */ /* 0x001ee80000300a00 */
[----:B------:R-:W2:Y:S04]  /*322b0*/  LDL.LU.64 R24, [R1+0x32a0] ;  /* 0x0032a00001187983 */ /* 0x000ea80000300a00 */
[----:B----4-:R-:W-:Y:S04]  /*322c0*/  STL.64 [R1+0x3210], R34 ;  /* 0x0032102201007387 */ /* 0x010fe80000100a00 */
[----:B------:R0:W-:Y:S04]  /*322d0*/  STL.64 [R1+0x3208], R32 ;  /* 0x0032082001007387 */ /* 0x0001e80000100a00 */
[----:B0-----:R-:W4:Y:S04]  /*322e0*/  LDL.LU.64 R32, [R1+0xf20] ;  /* 0x000f200001207983 */ /* 0x001f280000300a00 */
[----:B------:R-:W4:Y:S04]  /*322f0*/  LDL.LU.64 R34, [R1+0xf28] ;  /* 0x000f280001227983 */ /* 0x000f280000300a00 */
[----:B------:R-:W-:Y:S01]  /*32300*/  STL.64 [R1+0x3218], R28 ;  /* 0x0032181c01007387 */ /* 0x000fe20000100a00 */
[----:B----4-:R-:W-:-:S15]  /*32310*/  HMMA.16816.F32 R32, R48, R28, R32 ;  /* 0x0000001c3020723c */ /* 0x010fde0000001820 */
[----:B------:R-:W-:-:S08]  /*32320*/  NOP ;  /* 0x0000000000007918 */ /* 0x000fd00000000000 */
[----:B------:R-:W-:Y:S04]  /*32330*/  STL.64 [R1+0xf20], R32 ;  /* 0x000f202001007387 */ /* 0x000fe80000100a00 */
[----:B------:R2:W-:Y:S02]  /*32340*/  STL.64 [R1+0xf28], R34 ;  /* 0x000f282201007387 */ /* 0x0005e40000100a00 */
[----:B--2---:R-:W-:-:S15]  /*32350*/  HMMA.16816.F32 R32, R48, R24, R36 ;  /* 0x000000183020723c */ /* 0x004fde0000001824 */
[----:B------:R-:W-:-:S08]  /*32360*/  NOP ;  /* 0x0000000000007918 */ /* 0x000fd00000000000 */
[----:B------:R0:W-:Y:S04]  /*32370*/  STL.64 [R1+0xf10], R32 ;  /* 0x000f102001007387 */ /* 0x0001e80000100a00 */
[----:B------:R1:W-:Y:S04]  /*32380*/  STL [R1+0xf18], R34 ;  /* 0x000f182201007387 */ /* 0x0003e80000100800 */
[----:B------:R-:W2:Y:S04]  /*32390*/  LDL.LU.64 R36, [R1+0xef0] ;  /* 0x000ef00001247983 */ /* 0x000ea80000300a00 */
[----:B------:R-:W2:Y:S01]  /*323a0*/  LDL.LU.64 R38, [R1+0xef8] ;  /* 0x000ef80001267983 */ /* 0x000ea20000300a00 */
[----:B------:R-:W-:-:S03]  /*323b0*/  IMAD.MOV.U32 R46, RZ, RZ, R35 ;  /* 0x000000ffff2e7224 */ /* 0x000fc600078e0023 */
[----:B0-----:R-:W4:Y:S04]  /*323c0*/  LDL.LU.64 R32, [R1+0xee0] ;  /* 0x000ee00001207983 */ /* 0x001f280000300a00 */
[----:B-1----:R-:W4:Y:S01]  /*323d0*/  LDL.LU.64 R34, [R1+0xee8] ;  /* 0x000ee80001227983 */ /* 0x002f220000300a00 */
[----:B------:R-:W-:Y:S03]  /*323e0*/  HMMA.16816.F32 R56, R48, R20, R56 ;  /* 0x000000143038723c */ /* 0x000fe60000001838 */
[----:B---3--:R-:W-:Y:S04]  /*323f0*/  STL.64 [R1+0x31e0], R26 ;  /* 0x0031e01a01007387 */ /* 0x008fe80000100a00 */
[----:B------:R0:W-:Y:S04]  /*32400*/  STL.64 [R1+0x31d8], R24 ;  /* 0x0031d81801007387 */ /* 0x0001e80000100a00 */
[----:B------:R-:W-:-:S13]  /*32410*/  STL [R1+0x2a28], R46 ;  /* 0x002a282e01007387 */ /* 0x000fda0000100800 */
[----:B------:R-:W-:Y:S02]  /*32420*/  IMAD.MOV.U32 R42, RZ, RZ, R57 ;  /* 0x000000ffff2a7224 */ /* 0x000fe400078e0039 */
[----:B------:R-:W-:Y:S01]  /*32430*/  IMAD.MOV.U32 R43, RZ, RZ, R58 ;  /* 0x000000ffff2b7224 */ /* 0x000fe200078e003a */
[----:B------:R-:W-:Y:S04]  /*32440*/  STL [R1+0xf0c], R59 ;  /* 0x000f0c3b01007387 */ /* 0x000fe80000100800 */
[----:B0-----:R-:W3:Y:S04]  /*32450*/  LDL.LU.64 R24, [R1+0xed0] ;  /* 0x000ed00001187983 */ /* 0x001ee80000300a00 */
[----:B------:R-:W3:Y:S04]  /*32460*/  LDL.LU.64 R26, [R1+0xed8] ;  /* 0x000ed800011a7983 */ /* 0x000ee80000300a00 */
[----:B------:R-:W-:Y:S04]  /*32470*/  STL.64 [R1+0x3230], R42 ;  /* 0x0032302a01007387 */ /* 0x000fe80000100a00 */
[----:B------:R-:W-:Y:S04]  /*32480*/  STL.64 [R1+0x3228], R40 ;  /* 0x0032282801007387 */ /* 0x000fe80000100a00 */
[----:B------:R-:W-:Y:S04]  /*32490*/  STL.64 [R1+0x3220], R20 ;  /* 0x0032201401007387 */ /* 0x000fe80000100a00 */
[----:B------:R4:W-:Y:S01]  /*324a0*/  STL.64 [R1+0x3280], R22 ;  /* 0x0032801601007387 */ /* 0x0009e20000100a00 */
[----:B------:R-:W-:Y:S01]  /*324b0*/  IMAD.MOV.U32 R47, RZ, RZ, R56 ;  /* 0x000000ffff2f7224 */ /* 0x000fe200078e0038 */
[C---:B--2---:R-:W-:Y:S06]  /*324c0*/  HMMA.16816.F32 R36, R48.reuse, R16, R36 ;  /* 0x000000103024723c */ /* 0x044fec0000001824 */
[----:B----4-:R-:W-:-:S15]  /*324d0*/  HMMA.16816.F32 R20, R48, R12, R32 ;  /* 0x0000000c3014723c */ /* 0x010fde0000001820 */
[----:B------:R-:W-:-:S03]  /*324e0*/  NOP ;  /* 0x0000000000007918 */ /* 0x000fc60000000000 */
[----:B------:R-:W-:Y:S01]  /*324f0*/  IMAD.MOV.U32 R46, RZ, RZ, R37 ;  /* 0x000000ffff2e7224 */ /* 0x000fe200078e0025 */
[----:B------:R0:W-:Y:S04]  /*32500*/  STL [R1+0xef0], R36 ;  /* 0x000ef02401007387 */ /* 0x0001e80000100800 */
[----:B------:R-:W-:Y:S04]  /*32510*/  STL.64 [R1+0xef8], R38 ;  /* 0x000ef82601007387 */ /* 0x000fe80000100a00 */
[----:B------:R-:W-:Y:S04]  /*32520*/  STL.64 [R1+0x3240], R46 ;  /* 0x0032402e01007387 */ /* 0x000fe80000100a00 */
[----:B------:R-:W-:Y:S01]  /*32530*/  STL.64 [R1+0x3238], R44 ;  /* 0x0032382c01007387 */ /* 0x000fe20000100a00 */
[----:B------:R-:W-:-:S02]  /*32540*/  IMAD.MOV.U32 R19, RZ, RZ, R20 ;  /* 0x000000ffff137224 */ /* 0x000fc400078e0014 */
[----:B------:R-:W-:Y:S02]  /*32550*/  IMAD.MOV.U32 R11, RZ, RZ, R21 ;  /* 0x000000ffff0b7224 */ /* 0x000fe400078e0015 */
[----:B------:R-:W-:Y:S02]  /*32560*/  IMAD.MOV.U32 R14, RZ, RZ, R22 ;  /* 0x000000ffff0e7224 */ /* 0x000fe400078e0016 */
[----:B------:R-:W-:Y:S01]  /*32570*/  IMAD.MOV.U32 R15, RZ, RZ, R23 ;  /* 0x000000ffff0f7224 */ /* 0x000fe200078e0017 */
[----:B------:R-:W2:Y:S04]  /*32580*/  LDL.LU.64 R20, [R1+0x390] ;  /* 0x0003900001147983 */ /* 0x000ea80000300a00 */
[----:B------:R-:W2:Y:S01]  /*32590*/  LDL.LU.64 R22, [R1+0x398] ;  /* 0x0003980001167983 */ /* 0x000ea20000300a00 */
[----:B---3--:R-:W-:Y:S03]  /*325a0*/  HMMA.16816.F32 R24, R48, R8, R24 ;  /* 0x000000083018723c */ /* 0x008fe60000001818 */
[----:B------:R-:W-:Y:S04]  /*325b0*/  STL [R1+0x29dc], R15 ;  /* 0x0029dc0f01007387 */ /* 0x000fe80000100800 */
[----:B------:R-:W-:Y:S04]  /*325c0*/  STL [R1+0x29d8], R14 ;  /* 0x0029d80e01007387 */ /* 0x000fe80000100800 */
[----:B------:R-:W-:Y:S04]  /*325d0*/  STL [R1+0x29d4], R11 ;  /* 0x0029d40b01007387 */ /* 0x000fe80000100800 */
[----:B------:R-:W-:Y:S01]  /*325e0*/  STL [R1+0x29d0], R19 ;  /* 0x0029d01301007387 */ /* 0x000fe20000100800 */
[----:B------:R-:W-:-:S02]  /*325f0*/  IMAD.MOV.U32 R37, RZ, RZ, R0 ;  /* 0x000000ffff257224 */ /* 0x000fc400078e0000 */
[----:B------:R-:W-:Y:S02]  /*32600*/  IMAD.MOV.U32 R28, RZ, RZ, R52 ;  /* 0x000000ffff1c7224 */ /* 0x000fe400078e0034 */
[----:B------:R-:W-:-:S04]  /*32610*/  IMAD.MOV.U32 R29, RZ, RZ, R53 ;  /* 0x000000ffff1d7224 */ /* 0x000fc800078e0035 */
[----:B------:R-:W-:Y:S02]  /*32620*/  IMAD.MOV.U32 R18, RZ, RZ, R27 ;  /* 0x000000ffff127224 */ /* 0x000fe400078e001b */
[----:B------:R-:W-:Y:S01]  /*32630*/  IMAD.MOV.U32 R10, RZ, RZ, R26 ;  /* 0x000000ffff0a7224 */ /* 0x000fe200078e001a */
[----:B------:R1:W-:Y:S04]  /*32640*/  STL.64 [R1+0xed0], R24 ;  /* 0x000ed01801007387 */ /* 0x0003e80000100a00 */
[----:B------:R-:W3:Y:S04]  /*32650*/  LDL R32, [R1+0x130] ;  /* 0x0001300001207983 */ /* 0x000ee80000100800 */
[----:B------:R-:W3:Y:S04]  /*32660*/  LDL R33, [R1+0x134] ;  /* 0x0001340001217983 */ /* 0x000ee80000100800 */
[----:B------:R-:W4:Y:S04]  /*32670*/  LDL R56, [R1+0xf0] ;  /* 0x0000f00001387983 */ /* 0x000f280000100800 */
[----:B------:R-:W4:Y:S04]  /*32680*/  LDL R57, [R1+0xf4] ;  /* 0x0000f40001397983 */ /* 0x000f280000100800 */
[----:B0-----:R-:W4:Y:S04]  /*32690*/  LDL R36, [R1+0x100] ;  /* 0x0001000001247983 */ /* 0x001f280000100800 */
[----:B------:R-:W4:Y:S04]  /*326a0*/  LDL R0, [R1+0x1e68] ;  /* 0x001e680001007983 */ /* 0x000f280000100800 */
[----:B------:R-:W-:Y:S04]  /*326b0*/  STL [R1+0x29fc], R18 ;  /* 0x0029fc1201007387 */ /* 0x000fe80000100800 */
[----:B------:R-:W-:Y:S01]  /*326c0*/  STL [R1+0x29f8], R10 ;  /* 0x0029f80a01007387 */ /* 0x000fe20000100800 */
[----:B-1----:R-:W-:-:S02]  /*326d0*/  IMAD.MOV.U32 R24, RZ, RZ, R54 ;  /* 0x000000ffff187224 */ /* 0x002fc400078e0036 */
[----:B------:R-:W-:Y:S01]  /*326e0*/  IMAD.MOV.U32 R25, RZ, RZ, R55 ;  /* 0x000000ffff197224 */ /* 0x000fe200078e0037 */
[----:B--2---:R-:W-:-:S15]  /*326f0*/  HMMA.16816.F32 R20, R48, R4, R20 ;  /* 0x000000043014723c */ /* 0x004fde0000001814 */
[----:B------:R-:W-:-:S09]  /*32700*/  NOP ;  /* 0x0000000000007918 */ /* 0x000fd20000000000 */
[----:B------:R-:W-:Y:S02]  /*32710*/  IMAD.MOV.U32 R15, RZ, RZ, R20 ;  /* 0x000000ffff0f7224 */ /* 0x000fe400078e0014 */
[----:B------:R-:W-:Y:S02]  /*32720*/  IMAD.MOV.U32 R14, RZ, RZ, R21 ;  /* 0x000000ffff0e7224 */ /* 0x000fe400078e0015 */
[----:B------:R-:W-:Y:S02]  /*32730*/  IMAD.MOV.U32 R11, RZ, RZ, R22 ;  /* 0x000000ffff0b7224 */ /* 0x000fe400078e0016 */
[----:B------:R-:W-:Y:S01]  /*32740*/  IMAD.MOV.U32 R19, RZ, RZ, R23 ;  /* 0x000000ffff137224 */ /* 0x000fe200078e0017 */
[----:B------:R-:W3:Y:S04]  /*32750*/  LDL.LU.64 R20, [R1+0x10f0] ;  /* 0x0010f00001147983 */ /* 0x000ee80000300a00 */
[----:B------:R-:W3:Y:S04]  /*32760*/  LDL.LU.64 R22, [R1+0x10f8] ;  /* 0x0010f80001167983 */ /* 0x000ee80000300a00 */
[----:B------:R-:W2:Y:S04]  /*32770*/  LDL R48, [R1+0x110] ;  /* 0x0001100001307983 */ /* 0x000ea80000100800 */
[----:B------:R-:W2:Y:S04]  /*32780*/  LDL R49, [R1+0x114] ;  /* 0x0001140001317983 */ /* 0x000ea80000100800 */
[----:B------:R-:W3:Y:S04]  /*32790*/  LDL.LU R52, [R1+0x329c] ;  /* 0x00329c0001347983 */ /* 0x000ee80000300800 */
[----:B------:R-:W3:Y:S04]  /*327a0*/  LDL.LU R53, [R1+0x3298] ;  /* 0x0032980001357983 */ /* 0x000ee80000300800 */
[----:B------:R0:W-:Y:S04]  /*327b0*/  STL.64 [R1+0x3288], R28 ;  /* 0x0032881c01007387 */ /* 0x0001e80000100a00 */
[----:B------:R-:W3:Y:S04]  /*327c0*/  LDL.LU R54, [R1+0x3294] ;  /* 0x0032940001367983 */ /* 0x000ee80000300800 */
[----:B------:R-:W3:Y:S04]  /*327d0*/  LDL.LU R55, [R1+0x3290] ;  /* 0x0032900001377983 */ /* 0x000ee80000300800 */
[----:B------:R-:W4:Y:S04]  /*327e0*/  LDL.LU.64 R44, [R1+0x2d0] ;  /* 0x0002d000012c7983 */ /* 0x000f280000300a00 */
[----:B------:R-:W4:Y:S01]  /*327f0*/  LDL.LU.64 R46, [R1+0x2d8] ;  /* 0x0002d800012e7983 */ /* 0x000f220000300a00 */
[----:B------:R-:W-:-:S02]  /*32800*/  IMAD.MOV.U32 R40, RZ, RZ, R31 ;  /* 0x000000ffff287224 */ /* 0x000fc400078e001f */
[----:B------:R-:W-:Y:S01]  /*32810*/  IMAD.MOV.U32 R41, RZ, RZ, R30 ;  /* 0x000000ffff297224 */ /* 0x000fe200078e001e */
[----:B0-----:R-:W4:Y:S04]  /*32820*/  LDL.LU.64 R28, [R1+0x2c0] ;  /* 0x0002c000011c7983 */ /* 0x001f280000300a00 */
[----:B------:R-:W4:Y:S04]  /*32830*/  LDL.LU.64 R30, [R1+0x2c8] ;  /* 0x0002c800011e7983 */ /* 0x000f280000300a00 */
[----:B------:R-:W-:Y:S04]  /*32840*/  STL.64 [R1+0x31d0], R4 ;  /* 0x0031d00401007387 */ /* 0x000fe80000100a00 */
[----:B------:R-:W-:Y:S04]  /*32850*/  STL [R1+0x3094], R14 ;  /* 0x0030940e01007387 */ /* 0x000fe80000100800 */
[----:B------:R-:W-:Y:S04]  /*32860*/  STL [R1+0x3090], R15 ;  /* 0x0030900f01007387 */ /* 0x000fe80000100800 */
[----:B------:R0:W-:Y:S04]  /*32870*/  STL.64 [R1+0x3248], R12 ;  /* 0x0032480c01007387 */ /* 0x0001e80000100a00 */
[----:B0-----:R-:W2:Y:S04]  /*32880*/  LDL.LU.64 R12, [R1+0x2e0] ;  /* 0x0002e000010c7983 */ /* 0x001ea80000300a00 */
[----:B------:R-:W2:Y:S01]  /*32890*/  LDL.LU.64 R14, [R1+0x2e8] ;  /* 0x0002e800010e7983 */ /* 0x000ea20000300a00 */
[----:B---3--:R-:W-:-:S15]  /*328a0*/  HMMA.16816.F32 R20, R52, R32, R20 ;  /* 0x000000203414723c */ /* 0x008fde0000001814 */
[----:B------:R-:W-:-:S09]  /*328b0*/  NOP ;  /* 0x0000000000007918 */ /* 0x000fd20000000000 */
[----:B------:R-:W-:Y:S02]  /*328c0*/  IMAD.MOV.U32 R10, RZ, RZ, R23 ;  /* 0x000000ffff0a7224 */ /* 0x000fe400078e0017 */
[----:B------:R-:W-:Y:S01]  /*328d0*/  IMAD.MOV.U32 R18, RZ, RZ, R22 ;  /* 0x000000ffff127224 */ /* 0x000fe200078e0016 */
[----:B------:R0:W-:Y:S04]  /*328e0*/  STL.64 [R1+0x10f0], R20 ;  /* 0x0010f01401007387 */ /* 0x0001e80000100a00 */
[----:B------:R-:W3:Y:S04]  /*328f0*/  LDL.64 R32, [R1+0xa0] ;  /* 0x0000a00001207983 */ /* 0x000ee80000100a00 */
[----:B0-----:R-:W3:Y:S04]  /*32900*/  LDL R20, [R1+0xe0] ;  /* 0x0000e00001147983 */ /* 0x001ee80000100800 */
[----:B------:R-:W3:Y:S04]  /*32910*/  LDL R21, [R1+0xe4] ;  /* 0x0000e40001157983 */ /* 0x000ee80000100800 */
[----:B------:R-:W-:Y:S04]  /*32920*/  STL.64 [R1+0x3268], R10 ;  /* 0x0032680a01007387 */ /* 0x000fe80000100a00 */
[----:B------:R0:W-:Y:S04]  /*32930*/  STL.64 [R1+0x3260], R8 ;  /* 0x0032600801007387 */ /* 0x0001e80000100a00 */
[----:B0-----:R-:W4:Y:S04]  /*32940*/  LDL R8, [R1+0x120] ;  /* 0x0001200001087983 */ /* 0x001f280000100800 */
[----:B------:R-:W4:Y:S04]  /*32950*/  LDL R9, [R1+0x124] ;  /* 0x0001240001097983 */ /* 0x000f280000100800 */
[----:B------:R-:W-:Y:S04]  /*32960*/  STL.64 [R1+0x3258], R18 ;  /* 0x0032581201007387 */ /* 0x000fe80000100a00 */
[----:B------:R0:W-:Y:S04]  /*32970*/  STL.64 [R1+0x3250], R16 ;  /* 0x0032501001007387 */ /* 0x0001e80000100a00 */
[----:B0-----:R-:W4:Y:S04]  /*32980*/  LDL.LU.64 R16, [R1+0x2f0] ;  /* 0x0002f00001107983 */ /* 0x001f280000300a00 */
[----:B------:R-:W4:Y:S02]  /*32990*/  LDL.LU.64 R18, [R1+0x2f8] ;  /* 0x0002f80001127983 */ /* 0x000f240000300a00 */
[C---:B----4-:R-:W-:Y:S06]  /*329a0*/  HMMA.16816.F32 R8, R52.reuse, R8, R16 ;  /* 0x000000083408723c */ /* 0x050fec0000001810 */
[C---:B--2---:R-:W-:Y:S06]  /*329b0*/  HMMA.16816.F32 R16, R52.reuse, R48, R12 ;  /* 0x000000303410723c */ /* 0x044fec000000180c */
[C---:B------:R-:W-:Y:S01]  /*329c0*/  HMMA.16816.F32 R12, R52.reuse, R36, R44 ;  /* 0x00000024340c723c */ /* 0x040fe2000000182c */
[----:B------:R-:W0:Y:S10]  /*329d0*/  LDSM.16.MT88.4 R48, [R0+UR4+0x4000] ;  /* 0x004000040030783b */ /* 0x000e340008004200 */
[----:B------:R-:W-:Y:S04]  /*329e0*/  STL.64 [R1+0x2f0], R8 ;  /* 0x0002f00801007387 */ /* 0x000fe80000100a00 */
[----:B------:R1:W-:Y:S02]  /*329f0*/  STL.64 [R1+0x2f8], R10 ;  /* 0x0002f80a01007387 */ /* 0x0003e40000100a00 */
[----:B-1----:R-:W-:Y:S02]  /*32a00*/  HMMA.16816.F32 R8, R52, R56, R28 ;  /* 0x000000383408723c */ /* 0x002fe4000000181c */
[----:B------:R1:W-:Y:S04]  /*32a10*/  STL.64 [R1+0x2e0], R16 ;  /* 0x0002e01001007387 */ /* 0x0003e80000100a00 */
[----:B------:R2:W-:Y:S04]  /*32a20*/  STL.64 [R1+0x2e8], R18 ;  /* 0x0002e81201007387 */ /* 0x0005e80000100a00 */
[----:B------:R-:W3:Y:S04]  /*32a30*/  LDL.LU.64 R28, [R1+0x9e0] ;  /* 0x0009e000011c7983 */ /* 0x000ee80000300a00 */
[----:B------:R-:W-:Y:S04]  /*32a40*/  STL.64 [R1+0x2d0], R12 ;  /* 0x0002d00c01007387 */ /* 0x000fe80000100a00 */
[----:B------:R-:W-:Y:S04]  /*32a50*/  STL.64 [R1+0x2d8], R14 ;  /* 0x0002d80e01007387 */ /* 0x000fe80000100a00 */
[----:B------:R-:W3:Y:S04]  /*32a60*/  LDL.LU.64 R30, [R1+0x9e8] ;  /* 0x0009e800011e7983 */ /* 0x000ee80000300a00 */
[----:B------:R4:W-:Y:S04]  /*32a70*/  STL.64 [R1+0x2c0], R8 ;  /* 0x0002c00801007387 */ /* 0x0009e80000100a00 */
[----:B------:R0:W-:Y:S04]  /*32a80*/  STL.64 [R1+0x2c8], R10 ;  /* 0x0002c80a01007387 */ /* 0x0001e80000100a00 */
[----:B-1----:R-:W3:Y:S04]  /*32a90*/  LDL.LU.64 R16, [R1+0x9c0] ;  /* 0x0009c00001107983 */ /* 0x002ee80000300a00 */
[----:B--2---:R-:W2:Y:S04]  /*32aa0*/  LDL.LU.64 R18, [R1+0x9c8] ;  /* 0x0009c80001127983 */ /* 0x004ea80000300a00 */
[----:B----4-:R-:W4:Y:S04]  /*32ab0*/  LDL.LU.64 R8, [R1+0x9b0] ;  /* 0x0009b00001087983 */ /* 0x010f280000300a00 */
[----:B0-----:R-:W4:Y:S04]  /*32ac0*/  LDL.LU.64 R10, [R1+0x9b8] ;  /* 0x0009b800010a7983 */ /* 0x001f280000300a00 */
[----:B------:R-:W2:Y:S01]  /*32ad0*/  LDL.64 R44, [R1+0x70] ;  /* 0x00007000012c7983 */ /* 0x000ea20000100a00 */
[----:B------:R-:W-:-:S02]  /*32ae0*/  IMAD.MOV.U32 R36, RZ, RZ, R61 ;  /* 0x000000ffff247224 */ /* 0x000fc400078e003d */
[----:B------:R-:W-:Y:S01]  /*32af0*/  IMAD.MOV.U32 R37, RZ, RZ, R60 ;  /* 0x000000ffff257224 */ /* 0x000fe200078e003c */
[C---:B---3--:R-:W-:Y:S01]  /*32b00*/  HMMA.16816.F32 R20, R52.reuse, R20, R28 ;  /* 0x000000143414723c */ /* 0x048fe2000000181c */
[----:B--2---:R0:W-:Y:S04]  /*32b10*/  STL.64 [R1+0x3270], R44 ;  /* 0x0032702c01007387 */ /* 0x0041e80000100a00 */
[----:B0-----:R-:W2:Y:S04]  /*32b20*/  LDL R44, [R1+0x90] ;  /* 0x00009000012c7983 */ /* 0x001ea80000100800 */
[----:B------:R-:W2:Y:S04]  /*32b30*/  LDL R45, [R1+0x94] ;  /* 0x00009400012d7983 */ /* 0x000ea80000100800 */
[----:B------:R-:W3:Y:S04]  /*32b40*/  LDL.LU.64 R12, [R1+0x9a0] ;  /* 0x0009a000010c7983 */ /* 0x000ee80000300a00 */
[----:B------:R-:W3:Y:S04]  /*32b50*/  LDL.LU.64 R14, [R1+0x9a8] ;  /* 0x0009a800010e7983 */ /* 0x000ee80000300a00 */
[----:B------:R0:W-:Y:S04]  /*32b60*/  STL.64 [R1+0x3278], R36 ;  /* 0x0032782401007387 */ /* 0x0001e80000100a00 */
[----:B0-----:R-:W4:Y:S04]  /*32b70*/  LDL.LU.64 R36, [R1+0x9d0] ;  /* 0x0009d00001247983 */ /* 0x001f280000300a00 */
[----:B------:R-:W4:Y:S04]  /*32b80*/  LDL.LU.64 R38, [R1+0x9d8] ;  /* 0x0009d80001267983 */ /* 0x000f280000300a00 */
[----:B------:R-:W2:Y:S04]  /*32b90*/  LDL.64 R56, [R1+0x50] ;  /* 0x0000500001387983 */ /* 0x000ea80000100a00 */
[----:B------:R-:W-:Y:S04]  /*32ba0*/  STL.64 [R1+0x31c8], R50 ;  /* 0x0031c83201007387 */ /* 0x000fe80000100a00 */
[----:B------:R0:W-:Y:S04]  /*32bb0*/  STL.64 [R1+0x31c0], R48 ;  /* 0x0031c03001007387 */ /* 0x0001e80000100a00 */
[----:B0-----:R-:W2:Y:S04]  /*32bc0*/  LDL.64 R48, [R1+0x80] ;  /* 0x0000800001307983 */ /* 0x001ea80000100a00 */
[----:B------:R-:W-:Y:S04]  /*32bd0*/  STL [R1+0x31a8], R0 ;  /* 0x0031a80001007387 */ /* 0x000fe80000100800 */
[----:B------:R-:W3:Y:S01]  /*32be0*/  LDL.LU.64 R28, [R1+0x3288] ;  /* 0x00328800011c7983 */ /* 0x000ee20000300a00 */
[C---:B------:R-:W-:Y:S03]  /*32bf0*/  HMMA.16816.F32 R16, R52.reuse, R24, R16 ;  /* 0x000000183410723c */ /* 0x040fe60000001810 */
[----:B------:R-:W-:Y:S04]  /*32c00*/  STL.64 [R1+0x9e0], R20 ;  /* 0x0009e01401007387 */ /* 0x000fe80000100a00 */
[----:B------:R0:W-:Y:S04]  /*32c10*/  STL.64 [R1+0x9e8], R22 ;  /* 0x0009e81601007387 */ /* 0x0001e80000100a00 */
[----:B0-----:R-:W2:Y:S01]  /*32c20*/  LDL.LU.64 R22, [R1+0x3280] ;  /* 0x0032800001167983 */ /* 0x001ea20000300a00 */
[C---:B----4-:R-:W-:Y:S06]  /*32c30*/  HMMA.16816.F32 R36, R52.reuse, R40, R36 ;  /* 0x000000283424723c */ /* 0x050fec0000001824 */
[----:B---3--:R-:W-:-:S15]  /*32c40*/  HMMA.16816.F32 R8, R52, R28, R8 ;  /* 0x0000001c3408723c */ /* 0x008fde0000001808 */
[----:B------:R-:W-:-:S02]  /*32c50*/  NOP ;  /* 0x0000000000007918 */ /* 0x000fc40000000000 */
[----:B------:R0:W-:Y:S04]  /*32c60*/  STL.64 [R1+0x9d0], R36 ;  /* 0x0009d02401007387 */ /* 0x0001e80000100a00 */
[----:B------:R1:W-:Y:S04]  /*32c70*/  STL.64 [R1+0x9d8], R38 ;  /* 0x0009d82601007387 */ /* 0x0003e80000100a00 */
[----:B------:R-:W-:Y:S04]  /*32c80*/  STL.64 [R1+0x9c0], R16 ;  /* 0x0009c01001007387 */ /* 0x000fe80000100a00 */
[----:B------:R-:W-:Y:S04]  /*32c90*/  STL.64 [R1+0x9c8], R18 ;  /* 0x0009c81201007387 */ /* 0x000fe80000100a00 */
[----:B------:R3:W-:Y:S04]  /*32ca0*/  STL.64 [R1+0x9b0], R8 ;  /* 0x0009b00801007387 */ /* 0x0007e80000100a00 */
[----:B------:R4:W-:Y:S04]  /*32cb0*/  STL.64 [R1+0x9b8], R10 ;  /* 0x0009b80a01007387 */ /* 0x0009e80000100a00 */
[----:B0-----:R-:W4:Y:S04]  /*32cc0*/  LDL.LU.64 R36, [R1+0x990] ;  /* 0x0009900001247983 */ /* 0x001f280000300a00 */
[----:B-1----:R-:W4:Y:S01]  /*32cd0*/  LDL.LU.64 R38, [R1+0x998] ;  /* 0x0009980001267983 */ /* 0x002f220000300a00 */
[----:B--2---:R-:W-:-:S02]  /*32ce0*/  IMAD.MOV.U32 R4, RZ, RZ, R23 ;  /* 0x000000ffff047224 */ /* 0x004fc400078e0017 */
[----:B------:R-:W-:Y:S02]  /*32cf0*/  IMAD.MOV.U32 R5, RZ, RZ, R22 ;  /* 0x000000ffff057224 */ /* 0x000fe400078e0016 */
[----:B------:R-:W-:Y:S01]  /*32d00*/  HMMA.16816.F32 R20, R52, R32, R12 ;  /* 0x000000203414723c */ /* 0x000fe2000000180c */
[----:B---3--:R-:W2:Y:S04]  /*32d10*/  LDL.LU.64 R8, [R1+0x980] ;  /* 0x0009800001087983 */ /* 0x008ea80000300a00 */
[----:B----4-:R-:W2:Y:S04]  /*32d20*/  LDL.LU.64 R10, [R1+0x988] ;  /* 0x00098800010a7983 */ /* 0x010ea80000300a00 */
[----:B------:R-:W3:Y:S04]  /*32d30*/  LDL.LU.64 R16, [R1+0x970] ;  /* 0x0009700001107983 */ /* 0x000ee80000300a00 */
[----:B------:R-:W3:Y:S04]  /*32d40*/  LDL.LU.64 R18, [R1+0x978] ;  /* 0x0009780001127983 */ /* 0x000ee80000300a00 */
[----:B------:R-:W4:Y:S01]  /*32d50*/  LDL.64 R24, [R1+0x30] ;  /* 0x0000300001187983 */ /* 0x000f220000100a00 */
[----:B------:R-:W-:-:S05]  /*32d60*/  IMAD.MOV.U32 R0, RZ, RZ, R33 ;  /* 0x000000ffff007224 */ /* 0x000fca00078e0021 */
[----:B------:R0:W-:Y:S04]  /*32d70*/  STL.64 [R1+0x9a0], R20 ;  /* 0x0009a01401007387 */ /* 0x0001e80000100a00 */
[----:B------:R-:W-:Y:S04]  /*32d80*/  STL.64 [R1+0x9a8], R22 ;  /* 0x0009a81601007387 */ /* 0x000fe80000100a00 */
[----:B------:R-:W3:Y:S04]  /*32d90*/  LDL.LU.64 R40, [R1+0x960] ;  /* 0x0009600001287983 */ /* 0x000ee80000300a00 */
[----:B------:R-:W3:Y:S04]  /*32da0*/  LDL.LU.64 R42, [R1+0x968] ;  /* 0x00096800012a7983 */ /* 0x000ee80000300a00 */
[----:B------:R-:W4:Y:S04]  /*32db0*/  LDL.LU.64 R28, [R1+0x950] ;  /* 0x00095000011c7983 */ /* 0x000f280000300a00 */
[----:B------:R-:W4:Y:S04]  /*32dc0*/  LDL.LU.64 R30, [R1+0x958] ;  /* 0x00095800011e7983 */ /* 0x000f280000300a00 */
[----:B0-----:R-:W3:Y:S04]  /*32dd0*/  LDL.64 R20, [R1+0x20] ;  /* 0x0000200001147983 */ /* 0x001ee80000100a00 */
[----:B------:R-:W-:Y:S01]  /*32de0*/  STL [R1+0x31ac], R0 ;  /* 0x0031ac0001007387 */ /* 0x000fe20000100800 */
[----:B------:R-:W-:Y:S03]  /*32df0*/  HMMA.16816.F32 R44, R52, R44, R36 ;  /* 0x0000002c342c723c */ /* 0x000fe60000001824 */
[----:B------:R-:W3:-:S15]  /*32e00*/  LDL.LU.64 R36, [R1+0x3278] ;  /* 0x0032780001247983 */ /* 0x000ede0000300a00 */
[----:B------:R-:W-:-:S05]  /*32e10*/  NOP ;  /* 0x0000000000007918 */ /* 0x000fca0000000000 */
[----:B------:R0:W-:Y:S04]  /*32e20*/  STL.64 [R1+0x990], R44 ;  /* 0x0009902c01007387 */ /* 0x0001e80000100a00 */
[----:B------:R-:W-:Y:S04]  /*32e30*/  STL.64 [R1+0x998], R46 ;  /* 0x0009982e01007387 */ /* 0x000fe80000100a00 */
[----:B0-----:R-:W3:Y:S01]  /*32e40*/  LDL.LU.64 R44, [R1+0x3270] ;  /* 0x00327000012c7983 */ /* 0x001ee20000300a00 */
[C---:B--2---:R-:W-:Y:S06]  /*32e50*/  HMMA.16816.F32 R8, R52.reuse, R48, R8 ;  /* 0x000000303408723c */ /* 0x044fec0000001808 */
[----:B----4-:R-:W-:Y:S01]  /*32e60*/  HMMA.16816.F32 R28, R52, R56, R28 ;  /* 0x00000038341c723c */ /* 0x010fe2000000181c */
[----:B------:R-:W-:-:S15]  /*32e70*/  IMAD.MOV.U32 R0, RZ, RZ, R49 ;  /* 0x000000ffff007224 */ /* 0x000fde00078e0031 */
[----:B------:R-:W-:-:S01]  /*32e80*/  NOP ;  /* 0x0000000000007918 */ /* 0x000fc20000000000 */
[----:B------:R-:W-:Y:S04]  /*32e90*/  STL.64 [R1+0x980], R8 ;  /* 0x0009800801007387 */ /* 0x000fe80000100a00 */
[----:B------:R0:W-:Y:S04]  /*32ea0*/  STL.64 [R1+0x988], R10 ;  /* 0x0009880a01007387 */ /* 0x0001e80000100a00 */
[----:B0-----:R-:W2:Y:S04]  /*32eb0*/  LDL.LU.64 R10, [R1+0x3268] ;  /* 0x00326800010a7983 */ /* 0x001ea80000300a00 */
[----:B------:R-:W4:Y:S04]  /*32ec0*/  LDL.LU.64 R8, [R1+0x3260] ;  /* 0x0032600001087983 */ /* 0x000f280000300a00 */
[----:B------:R-:W-:Y:S01]  /*32ed0*/  STL [R1+0x31b8], R0 ;  /* 0x0031b80001007387 */ /* 0x000fe20000100800 */
[C---:B---3--:R-:W-:Y:S06]  /*32ee0*/  HMMA.16816.F32 R36, R52.reuse, R36, R40 ;  /* 0x000000243424723c */ /* 0x048fec0000001828 */
[----:B------:R-:W-:Y:S06]  /*32ef0*/  HMMA.16816.F32 R16, R52, R44, R16 ;  /* 0x0000002c3410723c */ /* 0x000fec0000001810 */
[----:B------:R-:W-:-:S02]  /*32f00*/  IMAD.MOV.U32 R60, RZ, RZ, R45 ;  /* 0x000000ffff3c7224 */ /* 0x000fc400078e002d */
[----:B------:R-:W-:-:S15]  /*32f10*/  IMAD.MOV.U32 R61, RZ, RZ, R44 ;  /* 0x000000ffff3d7224 */ /* 0x000fde00078e002c */
[----:B------:R0:W-:Y:S04]  /*32f20*/  STL.64 [R1+0x970], R16 ;  /* 0x0009701001007387 */ /* 0x0001e80000100a00 */
[----:B------:R1:W-:Y:S04]  /*32f30*/  STL.64 [R1+0x978], R18 ;  /* 0x0009781201007387 */ /* 0x0003e80000100a00 */
[----:B0-----:R-:W3:Y:S04]  /*32f40*/  LDL.LU.64 R16, [R1+0x940] ;  /* 0x0009400001107983 */ /* 0x001ee80000300a00 */
[----:B-1----:R-:W3:Y:S04]  /*32f50*/  LDL.LU.64 R18, [R1+0x948] ;  /* 0x0009480001127983 */ /* 0x002ee80000300a00 */
[----:B------:R-:W2:Y:S04]  /*32f60*/  LDL.LU.64 R44, [R1+0x930] ;  /* 0x00093000012c7983 */ /* 0x000ea80000300a00 */
[----:B------:R-:W2:Y:S04]  /*32f70*/  LDL.LU.64 R46, [R1+0x938] ;  /* 0x00093800012e7983 */ /* 0x000ea80000300a00 */
[----:B------:R-:W-:Y:S04]  /*32f80*/  STL [R1+0x31b4], R60 ;  /* 0x0031b43c01007387 */ /* 0x000fe80000100800 */
[----:B------:R-:W-:Y:S04]  /*32f90*/  STL [R1+0x31b0], R61 ;  /* 0x0031b03d01007387 */ /* 0x000fe80000100800 */
[----:B------:R-:W-:Y:S04]  /*32fa0*/  STL.64 [R1+0x960], R36 ;  /* 0x0009602401007387 */ /* 0x000fe80000100a00 */
[----:B------:R-:W-:Y:S04]  /*32fb0*/  STL.64 [R1+0x968], R38 ;  /* 0x0009682601007387 */ /* 0x000fe80000100a00 */
[----:B------:R0:W-:Y:S04]  /*32fc0*/  STL.64 [R1+0x950], R28 ;  /* 0x0009501c01007387 */ /* 0x0001e80000100a00 */
[----:B------:R1:W-:Y:S04]  /*32fd0*/  STL.64 [R1+0x958], R30 ;  /* 0x0009581e01007387 */ /* 0x0003e80000100a00 */
[----:B------:R-:W4:Y:S04]  /*32fe0*/  LDL.LU.64 R40, [R1+0x920] ;  /* 0x0009200001287983 */ /* 0x000f280000300a00 */
[----:B------:R-:W4:Y:S04]  /*32ff0*/  LDL.LU.64 R42, [R1+0x928] ;  /* 0x00092800012a7983 */ /* 0x000f280000300a00 */
[----:B0-----:R-:W4:Y:S04]  /*33000*/  LDL.LU.64 R28, [R1+0x910] ;  /* 0x00091000011c7983 */ /* 0x001f280000300a00 */
[----:B-1----:R-:W4:Y:S01]  /*33010*/  LDL.LU.64 R30, [R1+0x918] ;  /* 0x00091800011e7983 */ /* 0x002f220000300a00 */
[----:B------:R-:W-:-:S02]  /*33020*/  IMAD.MOV.U32 R60, RZ, RZ, R56 ;  /* 0x000000ffff3c7224 */ /* 0x000fc400078e0038 */
[----:B------:R-:W-:Y:S02]  /*33030*/  IMAD.MOV.U32 R61, RZ, RZ, R57 ;  /* 0x000000ffff3d7224 */ /* 0x000fe400078e0039 */
[----:B------:R-:W4:Y:S04]  /*33040*/  LDL.LU.64 R56, [R1+0x900] ;  /* 0x0009000001387983 */ /* 0x000f280000300a00 */
[----:B------:R-:W4:Y:S01]  /*33050*/  LDL.LU.64 R58, [R1+0x908] ;  /* 0x00090800013a7983 */ /* 0x000f220000300a00 */
[----:B------:R-:W-:Y:S02]  /*33060*/  IMAD.MOV.U32 R12, RZ, RZ, R7 ;  /* 0x000000ffff0c7224 */ /* 0x000fe400078e0007 */
[----:B------:R-:W-:Y:S02]  /*33070*/  IMAD.MOV.U32 R13, RZ, RZ, R6 ;  /* 0x000000ffff0d7224 */ /* 0x000fe400078e0006 */
[----:B------:R-:W-:-:S02]  /*33080*/  IMAD.MOV.U32 R32, RZ, RZ, R3 ;  /* 0x000000ffff207224 */ /* 0x000fc400078e0003 */
[----:B------:R-:W-:Y:S01]  /*33090*/  IMAD.MOV.U32 R33, RZ, RZ, R2 ;  /* 0x000000ffff217224 */ /* 0x000fe200078e0002 */
[----:B------:R-:W4:Y:S04]  /*330a0*/  LDL.LU.64 R36, [R1+0x8f0] ;  /* 0x0008f00001247983 */ /* 0x000f280000300a00 */
[----:B------:R-:W4:Y:S04]  /*330b0*/  LDL.LU.64 R38, [R1+0x8f8] ;  /* 0x0008f80001267983 */ /* 0x000f280000300a00 */
[----:B------:R-:W4:Y:S04]  /*330c0*/  LDL.LU.64 R48, [R1+0x8e0] ;  /* 0x0008e00001307983 */ /* 0x000f280000300a00 */
[----:B------:R-:W4:Y:S04]  /*330d0*/  LDL.LU.64 R50, [R1+0x8e8] ;  /* 0x0008e80001327983 */ /* 0x000f280000300a00 */
[----:B------:R0:W-:Y:S01]  /*330e0*/  STL [R1+0x31bc], R61 ;  /* 0x0031bc3d01007387 */ /* 0x0001e20000100800 */
[----:B------:R-:W-:-:S02]  /*330f0*/  IMAD.MOV.U32 R3, RZ, RZ, R24 ;  /* 0x000000ffff037224 */ /* 0x000fc400078e0018 */
[----:B------:R-:W-:Y:S02]  /*33100*/  IMAD.MOV.U32 R2, RZ, RZ, R25 ;  /* 0x000000ffff027224 */ /* 0x000fe400078e0019 */
[----:B------:R-:W-:Y:S02]  /*33110*/  IMAD.MOV.U32 R0, RZ, RZ, R21 ;  /* 0x000000ffff007224 */ /* 0x000fe400078e0015 */
[----:B0-----:R-:W-:Y:S01]  /*33120*/  IMAD.MOV.U32 R61, RZ, RZ, R20 ;  /* 0x000000ffff3d7224 */ /* 0x001fe200078e0014 */
[C---:B---3--:R-:W-:Y:S06]  /*33130*/  HMMA.16816.F32 R12, R52.reuse, R12, R16 ;  /* 0x0000000c340c723c */ /* 0x048fec0000001810 */
[C---:B--2---:R-:W-:Y:S01]  /*33140*/  HMMA.16816.F32 R44, R52.reuse, R24, R44 ;  /* 0x00000018342c723c */ /* 0x044fe2000000182c */
[----:B------:R-:W2:Y:S04]  /*33150*/  LDL.LU.64 R18, [R1+0x3258] ;  /* 0x0032580001127983 */ /* 0x000ea80000300a00 */
[----:B------:R-:W3:Y:S01]  /*33160*/  LDL.LU.64 R16, [R1+0x3250] ;  /* 0x0032500001107983 */ /* 0x000ee20000300a00 */
[C---:B----4-:R-:W-:Y:S06]  /*33170*/  HMMA.16816.F32 R40, R52.reuse, R20, R40 ;  /* 0x000000143428723c */ /* 0x050fec0000001828 */
[C---:B------:R-:W-:Y:S05]  /*33180*/  HMMA.16816.F32 R32, R52.reuse, R32, R28 ;  /* 0x000000203420723c */ /* 0x040fea000000181c */
[----:B------:R0:W-:Y:S04]  /*33190*/  STL.64 [R1+0x940], R12 ;  /* 0x0009400c01007387 */ /* 0x0001e80000100a00 */
[----:B------:R-:W-:Y:S04]  /*331a0*/  STL.64 [R1+0x948], R14 ;  /* 0x0009480e01007387 */ /* 0x000fe80000100a00 */
[----:B0-----:R-:W4:Y:S04]  /*331b0*/  LDL.LU.64 R12, [R1+0x3248] ;  /* 0x00324800010c7983 */ /* 0x001f280000300a00 */
[----:B------:R-:W-:Y:S04]  /*331c0*/  STL.64 [R1+0x930], R44 ;  /* 0x0009302c01007387 */ /* 0x000fe80000100a00 */
[----:B------:R0:W-:Y:S04]  /*331d0*/  STL.64 [R1+0x938], R46 ;  /* 0x0009382e01007387 */ /* 0x0001e80000100a00 */
[----:B0-----:R-:W2:Y:S04]  /*331e0*/  LDL.LU.64 R46, [R1+0x3240] ;  /* 0x00324000012e7983 */ /* 0x001ea80000300a00 */
[----:B------:R-:W3:Y:S04]  /*331f0*/  LDL.LU.64 R44, [R1+0x3238] ;  /* 0x00323800012c7983 */ /* 0x000ee80000300a00 */
[----:B------:R-:W4:Y:S04]  /*33200*/  LDL.LU.64 R24, [R1+0x8d0] ;  /* 0x0008d00001187983 */ /* 0x000f280000300a00 */
[----:B------:R-:W4:Y:S04]  /*33210*/  LDL.LU.64 R26, [R1+0x8d8] ;  /* 0x0008d800011a7983 */ /* 0x000f280000300a00 */
[----:B------:R-:W-:Y:S04]  /*33220*/  STL.64 [R1+0x920], R40 ;  /* 0x0009202801007387 */ /* 0x000fe80000100a00 */
[----:B------:R0:W-:Y:S01]  /*33230*/  STL.64 [R1+0x928], R42 ;  /* 0x0009282a01007387 */ /* 0x0001e20000100a00 */
[C---:B------:R-:W-:Y:S03]  /*33240*/  HMMA.16816.F32 R4, R52.reuse, R4, R56 ;  /* 0x000000043404723c */ /* 0x040fe60000001838 */
[----:B0-----:R-:W4:Y:S04]  /*33250*/  LDL.LU.64 R42, [R1+0x3230] ;  /* 0x00323000012a7983 */ /* 0x001f280000300a00 */
[----:B------:R-:W4:Y:S04]  /*33260*/  LDL.LU.64 R40, [R1+0x3228] ;  /* 0x0032280001287983 */ /* 0x000f280000300a00 */
[----:B------:R-:W4:Y:S04]  /*33270*/  LDL.LU.64 R20, [R1+0x3220] ;  /* 0x0032200001147983 */ /* 0x000f280000300a00 */
[----:B------:R-:W4:Y:S04]  /*33280*/  LDL.LU.64 R28, [R1+0x3218] ;  /* 0x00321800011c7983 */ /* 0x000f280000300a00 */
[----:B------:R-:W-:Y:S04]  /*33290*/  STL.64 [R1+0x910], R32 ;  /* 0x0009102001007387 */ /* 0x000fe80000100a00 */
[----:B------:R0:W-:Y:S04]  /*332a0*/  STL.64 [R1+0x918], R34 ;  /* 0x0009182201007387 */ /* 0x0001e80000100a00 */
[----:B0-----:R-:W4:Y:S04]  /*332b0*/  LDL.LU.64 R34, [R1+0x3210] ;  /* 0x0032100001227983 */ /* 0x001f280000300a00 */
[----:B------:R-:W4:Y:S04]  /*332c0*/  LDL.LU.64 R32, [R1+0x3208] ;  /* 0x0032080001207983 */ /* 0x000f280000300a00 */
[----:B------:R-:W2:Y:S04]  /*332d0*/  LDL.LU.64 R58, [R1+0x3200] ;  /* 0x00320000013a7983 */ /* 0x000ea80000300a00 */
[----:B------:R-:W4:Y:S04]  /*332e0*/  LDL.LU.64 R56, [R1+0x31f8] ;  /* 0x0031f80001387983 */ /* 0x000f280000300a00 */
[----:B------:R0:W-:Y:S04]  /*332f0*/  STL.64 [R1+0x900], R4 ;  /* 0x0009000401007387 */ /* 0x0001e80000100a00 */
[----:B------:R1:W-:Y:S04]  /*33300*/  STL.64 [R1+0x908], R6 ;  /* 0x0009080601007387 */ /* 0x0003e80000100a00 */
[----:B0-----:R-:W2:Y:S04]  /*33310*/  LDL.LU.64 R4, [R1+0x8c0] ;  /* 0x0008c00001047983 */ /* 0x001ea80000300a00 */
[----:B-1----:R-:W2:Y:S01]  /*33320*/  LDL.LU.64 R6, [R1+0x8c8] ;  /* 0x0008c80001067983 */ /* 0x002ea20000300a00 */
[C---:B---3--:R-:W-:Y:S06]  /*33330*/  HMMA.16816.F32 R48, R52.reuse, R44, R48 ;  /* 0x0000002c3430723c */ /* 0x048fec0000001830 */
[----:B----4-:R-:W-:-:S15]  /*33340*/  HMMA.16816.F32 R36, R52, R56, R36 ;  /* 0x000000383424723c */ /* 0x010fde0000001824 */
[----:B------:R-:W-:-:S08]  /*33350*/  NOP ;  /* 0x0000000000007918 */ /* 0x000fd00000000000 */
[----:B------:R-:W-:Y:S04]  /*33360*/  STL.64 [R1+0x8f0], R36 ;  /* 0x0008f02401007387 */ /* 0x000fe80000100a00 */
[----:B------:R0:W-:Y:S04]  /*33370*/  STL.64 [R1+0x8f8], R38 ;  /* 0x0008f82601007387 */ /* 0x0001e80000100a00 */
[----:B0-----:R-:W3:Y:S04]  /*33380*/  LDL.LU.64 R38, [R1+0x31f0] ;  /* 0x0031f00001267983 */ /* 0x001ee80000300a00 */
[----:B------:R-:W4:Y:S04]  /*33390*/  LDL.LU.64 R36, [R1+0x31e8] ;  /* 0x0031e80001247983 */ /* 0x000f280000300a00 */
[----:B--2---:R-:W-:Y:S04]  /*333a0*/  STL.64 [R1+0x30c8], R58 ;  /* 0x0030c83a01007387 */ /* 0x004fe80000100a00 */
[----:B------:R0:W-:Y:S04]  /*333b0*/  STL.64 [R1+0x30c0], R56 ;  /* 0x0030c03801007387 */ /* 0x0001e80000100a00 */
[----:B0-----:R-:W2:Y:S04]  /*333c0*/  LDL.LU.64 R56, [R1+0x8b0] ;  /* 0x0008b00001387983 */ /* 0x001ea80000300a00 */
[----:B------:R-:W2:Y:S04]  /*333d0*/  LDL.LU.64 R58, [R1+0x8b8] ;  /* 0x0008b800013a7983 */ /* 0x000ea80000300a00 */
[----:B------:R-:W-:Y:S04]  /*333e0*/  STL.64 [R1+0x8e0], R48 ;  /* 0x0008e03001007387 */ /* 0x000fe80000100a00 */
[----:B------:R-:W-:Y:S04]  /*333f0*/  STL.64 [R1+0x8e8], R50 ;  /* 0x0008e83201007387 */ /* 0x000fe80000100a00 */
[----:B------:R-:W-:Y:S04]  /*33400*/  STL.64 [R1+0x30b8], R46 ;  /* 0x0030b82e01007387 */ /* 0x000fe80000100a00 */
[----:B------:R0:W-:Y:S02]  /*33410*/  STL.64 [R1+0x30b0], R44 ;  /* 0x0030b02c01007387 */ /* 0x0001e40000100a00 */
[----:B0-----:R-:W-:Y:S02]  /*33420*/  HMMA.16816.F32 R44, R52, R40, R24 ;  /* 0x00000028342c723c */ /* 0x001fe40000001818 */
[----:B------:R-:W3:Y:S04]  /*33430*/  LDL.LU.64 R24, [R1+0x8a0] ;  /* 0x0008a00001187983 */ /* 0x000ee80000300a00 */
[----:B------:R-:W3:-:S15]  /*33440*/  LDL.LU.64 R26, [R1+0x8a8] ;  /* 0x0008a800011a7983 */ /* 0x000ede0000300a00 */
[----:B------:R-:W-:-:S02]  /*33450*/  NOP ;  /* 0x0000000000007918 */ /* 0x000fc40000000000 */
[----:B------:R-:W-:Y:S04]  /*33460*/  STL.64 [R1+0x8d0], R44 ;  /* 0x0008d02c01007387 */ /* 0x000fe80000100a00 */
[----:B------:R-:W-:Y:S04]  /*33470*/  STL.64 [R1+0x8d8], R46 ;  /* 0x0008d82e01007387 */ /* 0x000fe80000100a00 */
[----:B------:R-:W3:Y:S04]  /*33480*/  LDL.LU.64 R48, [R1+0x890] ;  /* 0x0008900001307983 */ /* 0x000ee80000300a00 */
[----:B------:R-:W3:Y:S04]  /*33490*/  LDL.LU.64 R50, [R1+0x898] ;  /* 0x0008980001327983 */ /* 0x000ee80000300a00 */
[----:B------:R-:W-:Y:S04]  /*334a0*/  STL.64 [R1+0x30a8], R42 ;  /* 0x0030a82a01007387 */ /* 0x000fe80000100a00 */
[----:B------:R0:W-:Y:S04]  /*334b0*/  STL.64 [R1+0x30a0], R40 ;  /* 0x0030a02801007387 */ /* 0x0001e80000100a00 */
[----:B0-----:R-:W3:Y:S01]  /*334c0*/  LDL.64 R40, [R1+0x120] ;  /* 0x0001200001287983 */ /* 0x001ee20000100a00 */
[C---:B----4-:R-:W-:Y:S03]  /*334d0*/  HMMA.16816.F32 R44, R52.reuse, R36, R4 ;  /* 0x00000024342c723c */ /* 0x050fe60000001804 */
[----:B------:R-:W4:Y:S04]  /*334e0*/  LDL.LU.64 R4, [R1+0x880] ;  /* 0x0008800001047983 */ /* 0x000f280000300a00 */
[----:B------:R-:W4:Y:S01]  /*334f0*/  LDL.LU.64 R6, [R1+0x888] ;  /* 0x0008880001067983 */ /* 0x000f220000300a00 */
[----:B--2---:R-:W-:-:S15]  /*33500*/  HMMA.16816.F32 R56, R52, R32, R56 ;  /* 0x000000203438723c */ /* 0x004fde0000001838 */
[----:B------:R0:W-:Y:S01]  /*33510*/  STL.64 [R1+0x8c0], R44 ;  /* 0x0008c02c01007387 */ /* 0x0001e20000100a00 */
[C---:B---3--:R-:W-:Y:S03]  /*33520*/  HMMA.16816.F32 R24, R52.reuse, R28, R24 ;  /* 0x0000001c3418723c */ /* 0x048fe60000001818 */
[----:B------:R-:W-:Y:S04]  /*33530*/  STL.64 [R1+0x8c8], R46 ;  /* 0x0008c82e01007387 */ /* 0x000fe80000100a00 */
[----:B0-----:R-:W2:Y:S04]  /*33540*/  LDL.64 R44, [R1+0x110] ;  /* 0x00011000012c7983 */ /* 0x001ea80000100a00 */
[----:B------:R-:W-:Y:S04]  /*33550*/  STL.64 [R1+0x30d8], R38 ;  /* 0x0030d82601007387 */ /* 0x000fe80000100a00 */
[----:B------:R0:W-:Y:S04]  /*33560*/  STL.64 [R1+0x30d0], R36 ;  /* 0x0030d02401007387 */ /* 0x0001e80000100a00 */
[----:B0-----:R-:W3:Y:S04]  /*33570*/  LDL.64 R36, [R1+0x130] ;  /* 0x0001300001247983 */ /* 0x001ee80000100a00 */
[----:B------:R0:W-:Y:S04]  /*33580*/  STL.64 [R1+0x8b0], R56 ;  /* 0x0008b03801007387 */ /* 0x0001e80000100a00 */
[----:B------:R-:W-:Y:S04]  /*33590*/  STL.64 [R1+0x8b8], R58 ;  /* 0x0008b83a01007387 */ /* 0x000fe80000100a00 */
[----:B0-----:R-:W2:Y:S04]  /*335a0*/  LDL.64 R56, [R1+0x100] ;  /* 0x0001000001387983 */ /* 0x001ea80000100a00 */
[----:B------:R-:W-:Y:S04]  /*335b0*/  STL.64 [R1+0x30e8], R34 ;  /* 0x0030e82201007387 */ /* 0x000fe80000100a00 */
[----:B------:R0:W-:Y:S04]  /*335c0*/  STL.64 [R1+0x30e0], R32 ;  /* 0x0030e02001007387 */ /* 0x0001e80000100a00 */
[----:B0-----:R-:W3:Y:S04]  /*335d0*/  LDL.LU.64 R32, [R1+0x870] ;  /* 0x0008700001207983 */ /* 0x001ee80000300a00 */
[----:B------:R-:W3:Y:S04]  /*335e0*/  LDL.LU.64 R34, [R1+0x878] ;  /* 0x0008780001227983 */ /* 0x000ee80000300a00 */
[----:B------:R-:W-:Y:S04]  /*335f0*/  STL.64 [R1+0x8a0], R24 ;  /* 0x0008a01801007387 */ /* 0x000fe80000100a00 */
[----:B------:R0:W-:Y:S04]  /*33600*/  STL.64 [R1+0x8a8], R26 ;  /* 0x0008a81a01007387 */ /* 0x0001e80000100a00 */
[----:B0-----:R-:W2:Y:S04]  /*33610*/  LDL.LU.64 R26, [R1+0x31e0] ;  /* 0x0031e000011a7983 */ /* 0x001ea80000300a00 */
[----:B------:R-:W2:Y:S01]  /*33620*/  LDL.LU.64 R24, [R1+0x31d8] ;  /* 0x0031d80001187983 */ /* 0x000ea20000300a00 */
[C---:B----4-:R-:W-:Y:S06]  /*33630*/  HMMA.16816.F32 R4, R52.reuse, R20, R4 ;  /* 0x000000143404723c */ /* 0x050fec0000001804 */
[C---:B---3--:R-:W-:Y:S06]  /*33640*/  HMMA.16816.F32 R32, R52.reuse, R16, R32 ;  /* 0x000000103420723c */ /* 0x048fec0000001820 */
[----:B--2---:R-:W-:-:S15]  /*33650*/  HMMA.16816.F32 R48, R52, R24, R48 ;  /* 0x000000183430723c */ /* 0x004fde0000001830 */
[----:B------:R-:W-:-:S08]  /*33660*/  NOP ;  /* 0x0000000000007918 */ /* 0x000fd00000000000 */
[----:B------:R0:W-:Y:S04]  /*33670*/  STL.64 [R1+0x890], R48 ;  /* 0x0008903001007387 */ /* 0x0001e80000100a00 */
[----:B------:R1:W-:Y:S04]  /*33680*/  STL.64 [R1+0x898], R50 ;  /* 0x0008983201007387 */ /* 0x0003e80000100a00 */
[----:B0-----:R-:W2:Y:S04]  /*33690*/  LDL.LU.64 R48, [R1+0x2b0] ;  /* 0x0002b00001307983 */ /* 0x001ea80000300a00 */
[----:B-1----:R-:W2:Y:S04]  /*336a0*/  LDL.LU.64 R50, [R1+0x2b8] ;  /* 0x0002b80001327983 */ /* 0x002ea80000300a00 */
[----:B------:R-:W-:Y:S04]  /*336b0*/  STL.64 [R1+0x30f8], R26 ;  /* 0x0030f81a01007387 */ /* 0x000fe80000100a00 */
[----:B------:R0:W-:Y:S04]  /*336c0*/  STL.64 [R1+0x30f0], R24 ;  /* 0x0030f01801007387 */ /* 0x0001e80000100a00 */
[----:B0-----:R-:W3:Y:S04]  /*336d0*/  LDL.LU.64 R24, [R1+0x860] ;  /* 0x0008600001187983 */ /* 0x001ee80000300a00 */
[----:B------:R-:W3:Y:S04]  /*336e0*/  LDL.LU.64 R26, [R1+0x868] ;  /* 0x00086800011a7983 */ /* 0x000ee80000300a00 */
[----:B------:R0:W-:Y:S04]  /*336f0*/  STL.64 [R1+0x880], R4 ;  /* 0x0008800401007387 */ /* 0x0001e80000100a00 */
[----:B------:R-:W-:Y:S04]  /*33700*/  STL.64 [R1+0x888], R6 ;  /* 0x0008880601007387 */ /* 0x000fe80000100a00 */
[----:B0-----:R-:W2:Y:S04]  /*33710*/  LDL.LU.64 R4, [R1+0x31d0] ;  /* 0x0031d00001047983 */ /* 0x001ea80000300a00 */
[----:B------:R0:W-:Y:S04]  /*33720*/  STL.64 [R1+0x870], R32 ;  /* 0x0008702001007387 */ /* 0x0001e80000100a00 */
[----:B------:R1:W-:Y:S04]  /*33730*/  STL.64 [R1+0x878], R34 ;  /* 0x0008782201007387 */ /* 0x0003e80000100a00 */
[----:B0-----:R-:W4:Y:S04]  /*33740*/  LDL.LU.64 R32, [R1+0x10d0] ;  /* 0x0010d00001207983 */ /* 0x001f280000300a00 */
[----:B-1----:R-:W4:Y:S04]  /*33750*/  LDL.LU.64 R34, [R1+0x10d8] ;  /* 0x0010d80001227983 */ /* 0x002f280000300a00 */
[----:B------:R-:W-:Y:S04]  /*33760*/  STL.64 [R1+0x3108], R18 ;  /* 0x0031081201007387 */ /* 0x000fe80000100a00 */
[----:B------:R0:W-:Y:S04]  /*33770*/  STL.64 [R1+0x3100], R16 ;  /* 0x0031001001007387 */ /* 0x0001e80000100a00 */
[----:B0-----:R-:W2:Y:S04]  /*33780*/  LDL.LU.64 R16, [R1+0x850] ;  /* 0x0008500001107983 */ /* 0x001ea80000300a00 */
[----:B------:R-:W2:Y:S01]  /*33790*/  LDL.LU.64 R18, [R1+0x858] ;  /* 0x0008580001127983 */ /* 0x000ea20000300a00 */
[----:B---3--:R-:W-:-:S15]  /*337a0*/  HMMA.16816.F32 R24, R52, R12, R24 ;  /* 0x0000000c3418723c */ /* 0x008fde0000001818 */
[----:B------:R-:W-:-:S08]  /*337b0*/  NOP ;  /* 0x0000000000007918 */ /* 0x000fd00000000000 */
[----:B------:R0:W-:Y:S01]  /*337c0*/  STL.64 [R1+0x860], R24 ;  /* 0x0008601801007387 */ /* 0x0001e20000100a00 */
[C---:B--2---:R-:W-:Y:S03]  /*337d0*/  HMMA.16816.F32 R16, R52.reuse, R8, R16 ;  /* 0x000000083410723c */ /* 0x044fe60000001810 */
[----:B------:R1:W-:Y:S04]  /*337e0*/  STL.64 [R1+0x868], R26 ;  /* 0x0008681a01007387 */ /* 0x0003e80000100a00 */
[----:B0-----:R-:W2:Y:S01]  /*337f0*/  LDL.LU.64 R24, [R1+0x1090] ;  /* 0x0010900001187983 */ /* 0x001ea20000300a00 */
[----:B------:R-:W-:Y:S03]  /*33800*/  HMMA.16816.F32 R52, R52, R4, R48 ;  /* 0x000000043434723c */ /* 0x000fe60000001830 */
[----:B-1----:R-:W2:-:S12]  /*33810*/  LDL.LU.64 R26, [R1+0x1098] ;  /* 0x00109800011a7983 */ /* 0x002e980000300a00 */
[----:B------:R0:W-:Y:S04]  /*33820*/  STL.64 [R1+0x850], R16 ;  /* 0x0008501001007387 */ /* 0x0001e80000100a00 */
[----:B------:R1:W-:Y:S04]  /*33830*/  STL.64 [R1+0x858], R18 ;  /* 0x0008581201007387 */ /* 0x0003e80000100a00 */
[----:B0-----:R-:W3:Y:S04]  /*33840*/  LDL.LU.64 R16, [R1+0x380] ;  /* 0x0003800001107983 */ /* 0x001ee80000300a00 */
[----:B-1----:R-:W3:Y:S04]  /*33850*/  LDL.LU.64 R18, [R1+0x388] ;  /* 0x0003880001127983 */ /* 0x002ee80000300a00 */
[----:B------:R-:W-:Y:S04]  /*33860*/  STL.64 [R1+0x3118], R10 ;  /* 0x0031180a01007387 */ /* 0x000fe80000100a00 */
[----:B------:R0:W-:Y:S04]  /*33870*/  STL.64 [R1+0x3110], R8 ;  /* 0x0031100801007387 */ /* 0x0001e80000100a00 */
[----:B0-----:R-:W4:Y:S04]  /*33880*/  LDL.LU.64 R8, [R1+0x1120] ;  /* 0x0011200001087983 */ /* 0x001f280000300a00 */
[----:B------:R-:W4:Y:S04]  /*33890*/  LDL.LU.64 R10, [R1+0x1128] ;  /* 0x00112800010a7983 */ /* 0x000f280000300a00 */
[----:B------:R-:W4:Y:S04]  /*338a0*/  LDL.LU.64 R50, [R1+0x31c8] ;  /* 0x0031c80001327983 */ /* 0x000f280000300a00 */
[----:B------:R-:W4:Y:S04]  /*338b0*/  LDL.LU.64 R48, [R1+0x31c0] ;  /* 0x0031c00001307983 */ /* 0x000f280000300a00 */
[----:B------:R-:W-:Y:S04]  /*338c0*/  STL.64 [R1+0x2b0], R52 ;  /* 0x0002b03401007387 */ /* 0x000fe80000100a00 */
[----:B------:R-:W-:Y:S01]  /*338d0*/  STL.64 [R1+0x2b8], R54 ;  /* 0x0002b83601007387 */ /* 0x000fe20000100a00 */
[----:B------:R-:W-:-:S02]  /*338e0*/  IMAD.MOV.U32 R14, RZ, RZ, R36 ;  /* 0x000000ffff0e7224 */ /* 0x000fc400078e0024 */
[----:B------:R-:W-:Y:S02]  /*338f0*/  IMAD.MOV.U32 R15, RZ, RZ, R37 ;  /* 0x000000ffff0f7224 */ /* 0x000fe400078e0025 */
[----:B------:R-:W-:Y:S02]  /*33900*/  IMAD.MOV.U32 R7, RZ, RZ, R40 ;  /* 0x000000ffff077224 */ /* 0x000fe400078e0028 */
[----:B------:R-:W-:Y:S02]  /*33910*/  IMAD.MOV.U32 R6, RZ, RZ, R41 ;  /* 0x000000ffff067224 */ /* 0x000fe400078e0029 */
[----:B------:R-:W-:Y:S02]  /*33920*/  IMAD.MOV.U32 R23, RZ, RZ, R44 ;  /* 0x000000ffff177224 */ /* 0x000fe400078e002c */
[----:B------:R-:W-:Y:S02]  /*33930*/  IMAD.MOV.U32 R22, RZ, RZ, R45 ;  /* 0x000000ffff167224 */ /* 0x000fe400078e002d */
[----:B------:R-:W-:-:S02]  /*33940*/  IMAD.MOV.U32 R30, RZ, RZ, R56 ;  /* 0x000000ffff1e7224 */ /* 0x000fc400078e0038 */
[----:B------:R-:W-:Y:S01]  /*33950*/  IMAD.MOV.U32 R31, RZ, RZ, R57 ;  /* 0x000000ffff1f7224 */ /* 0x000fe200078e0039 */
[----:B----4-:R-:W-:-:S15]  /*33960*/  HMMA.16816.F32 R8, R48, R36, R8 ;  /* 0x000000243008723c */ /* 0x010fde0000001808 */
[----:B------:R-:W-:-:S08]  /*33970*/  NOP ;  /* 0x0000000000007918 */ /* 0x000fd00000000000 */
[----:B------:R-:W-:Y:S04]  /*33980*/  STL.64 [R1+0x1120], R8 ;  /* 0x0011200801007387 */ /* 0x000fe80000100a00 */
[----:B------:R0:W-:Y:S02]  /*33990*/  STL.64 [R1+0x1128], R10 ;  /* 0x0011280a01007387 */ /* 0x0001e40000100a00 */
[----:B0-----:R-:W-:Y:S02]  /*339a0*/  HMMA.16816.F32 R8, R48, R40, R32 ;  /* 0x000000283008723c */ /* 0x001fe40000001820 */
[----:B------:R-:W-:Y:S04]  /*339b0*/  STL.64 [R1+0x3128], R14 ;  /* 0x0031280e01007387 */ /* 0x000fe80000100a00 */
[----:B------:R-:W-:-:S15]  /*339c0*/  STL.64 [R1+0x3120], R12 ;  /* 0x0031200c01007387 */ /* 0x000fde0000100a00 */
[----:B------:R-:W-:-:S02]  /*339d0*/  NOP ;  /* 0x0000000000007918 */ /* 0x000fc40000000000 */
[----:B------:R-:W-:Y:S04]  /*339e0*/  STL.64 [R1+0x10d0], R8 ;  /* 0x0010d00801007387 */ /* 0x000fe80000100a00 */
[----:B------:R-:W-:Y:S04]  /*339f0*/  STL.64 [R1+0x10d8], R10 ;  /* 0x0010d80a01007387 */ /* 0x000fe80000100a00 */
[----:B------:R-:W-:Y:S04]  /*33a00*/  STL.64 [R1+0x3138], R6 ;  /* 0x0031380601007387 */ /* 0x000fe80000100a00 */
[----:B------:R2:W-:Y:S02]  /*33a10*/  STL.64 [R1+0x3130], R4 ;  /* 0x0031300401007387 */ /* 0x0005e40000100a00 */
[----:B--2---:R-:W-:-:S15]  /*33a20*/  HMMA.16816.F32 R4, R48, R44, R24 ;  /* 0x0000002c3004723c */ /* 0x004fde0000001818 */
[----:B------:R-:W-:-:S08]  /*33a30*/  NOP ;  /* 0x0000000000007918 */ /* 0x000fd00000000000 */
[----:B------:R-:W-:Y:S04]  /*33a40*/  STL.64 [R1+0x1090], R4 ;  /* 0x0010900401007387 */ /* 0x000fe80000100a00 */
[----:B------:R3:W-:Y:S02]  /*33a50*/  STL.64 [R1+0x1098], R6 ;  /* 0x0010980601007387 */ /* 0x0007e40000100a00 */
[----:B---3--:R-:W-:Y:S02]  /*33a60*/  HMMA.16816.F32 R4, R48, R56, R16 ;  /* 0x000000383004723c */ /* 0x008fe40000001810 */
[----:B------:R-:W-:Y:S04]  /*33a70*/  STL.64 [R1+0x3148], R22 ;  /* 0x0031481601007387 */ /* 0x000fe80000100a00 */
[----:B------:R-:W-:Y:S01]  /*33a80*/  STL.64 [R1+0x3140], R20 ;  /* 0x0031401401007387 */ /* 0x000fe20000100a00 */
[----:B------:R-:W-:-:S15]  /*33a90*/  IMAD.MOV.U32 R16, RZ, RZ, R61 ;  /* 0x000000ffff107224 */ /* 0x000fde00078e003d */
[----:B------:R-:W-:-:S01]  /*33aa0*/  NOP ;  /* 0x0000000000007918 */ /* 0x000fc20000000000 */
[----:B------:R0:W-:Y:S04]  /*33ab0*/  STL.64 [R1+0x380], R4 ;  /* 0x0003800401007387 */ /* 0x0001e80000100a00 */
[----:B------:R1:W-:Y:S04]  /*33ac0*/  STL.64 [R1+0x388], R6 ;  /* 0x0003880601007387 */ /* 0x0003e80000100a00 */
[----:B------:R-:W-:Y:S04]  /*33ad0*/  STL.64 [R1+0x3158], R30 ;  /* 0x0031581e01007387 */ /* 0x000fe80000100a00 */
[----:B------:R2:W-:Y:S04]  /*33ae0*/  STL.64 [R1+0x3150], R28 ;  /* 0x0031501c01007387 */ /* 0x0005e80000100a00 */
[----:B------:R-:W3:Y:S01]  /*33af0*/  LDL.LU R61, [R1+0x31bc] ;  /* 0x0031bc00013d7983 */ /* 0x000ee20000300800 */
[----:B------:R-:W-:-:S03]  /*33b00*/  IMAD.MOV.U32 R17, RZ, RZ, R0 ;  /* 0x000000ffff117224 */ /* 0x000fc600078e0000 */
[----:B------:R-:W4:Y:S04]  /*33b10*/  LDL.LU R0, [R1+0x31b8] ;  /* 0x0031b80001007983 */ /* 0x000f280000300800 */
[----:B------:R-:W4:Y:S04]  /*33b20*/  LDL R52, [R1+0xf0] ;  /* 0x0000f00001347983 */ /* 0x000f280000100800 */
[----:B------:R-:W4:Y:S04]  /*33b30*/  LDL R53, [R1+0xf4] ;  /* 0x0000f40001357983 */ /* 0x000f280000100800 */
[----:B0-----:R-:W4:Y:S04]  /*33b40*/  LDL.LU.64 R4, [R1+0x370] ;  /* 0x0003700001047983 */ /* 0x001f280000300a00 */
[----:B-1----:R-:W4:Y:S04]  /*33b50*/  LDL.LU.64 R6, [R1+0x378] ;  /* 0x0003780001067983 */ /* 0x002f280000300a00 */
[----:B------:R-:W-:Y:S01]  /*33b60*/  STL.64 [R1+0x3160], R16 ;  /* 0x0031601001007387 */ /* 0x000fe20000100a00 */
[----:B--2---:R-:W-:-:S03]  /*33b70*/  IMAD.MOV.U32 R28, RZ, RZ, R60 ;  /* 0x000000ffff1c7224 */ /* 0x004fc600078e003c */
[----:B------:R-:W2:Y:S01]  /*33b80*/  LDL.LU R60, [R1+0x31b4] ;  /* 0x0031b400013c7983 */ /* 0x000ea20000300800 */
[----:B---3--:R-:W-:-:S03]  /*33b90*/  IMAD.MOV.U32 R29, RZ, RZ, R61 ;  /* 0x000000ffff1d7224 */ /* 0x008fc600078e003d */
[----:B------:R-:W3:Y:S04]  /*33ba0*/  LDL.LU R61, [R1+0x31b0] ;  /* 0x0031b000013d7983 */ /* 0x000ee80000300800 */
[----:B------:R-:W2:Y:S01]  /*33bb0*/  LDL R24, [R1+0x80] ;  /* 0x0000800001187983 */ /* 0x000ea20000100800 */
[----:B----4-:R-:W-:-:S03]  /*33bc0*/  IMAD.MOV.U32 R25, RZ, RZ, R0 ;  /* 0x000000ffff197224 */ /* 0x010fc600078e0000 */
[----:B------:R-:W4:Y:S04]  /*33bd0*/  LDL.LU R0, [R1+0x31ac] ;  /* 0x0031ac0001007983 */ /* 0x000f280000300800 */
[----:B--2---:R-:W-:Y:S04]  /*33be0*/  STL.64 [R1+0x3178], R24 ;  /* 0x0031781801007387 */ /* 0x004fe80000100a00 */
[----:B------:R-:W2:Y:S04]  /*33bf0*/  LDL R20, [R1+0xb0] ;  /* 0x0000b00001147983 */ /* 0x000ea80000100800 */
[----:B------:R-:W2:Y:S04]  /*33c00*/  LDL R21, [R1+0xb4] ;  /* 0x0000b40001157983 */ /* 0x000ea80000100800 */
[----:B------:R-:W3:Y:S04]  /*33c10*/  LDL R8, [R1+0x90] ;  /* 0x0000900001087983 */ /* 0x000ee80000100800 */
[----:B------:R-:W3:Y:S04]  /*33c20*/  LDL R9, [R1+0x94] ;  /* 0x0000940001097983 */ /* 0x000ee80000100800 */
[----:B--2---:R-:W-:Y:S04]  /*33c30*/  STL.64 [R1+0x3190], R20 ;  /* 0x0031901401007387 */ /* 0x004fe80000100a00 */
[----:B---3--:R-:W-:Y:S04]  /*33c40*/  STL.64 [R1+0x3180], R8 ;  /* 0x0031800801007387 */ /* 0x008fe80000100a00 */
[----:B------:R0:W-:Y:S04]  /*33c50*/  STL.64 [R1+0x3168], R28 ;  /* 0x0031681c01007387 */ /* 0x0001e80000100a00 */
[----:B0-----:R-:W2:Y:S04]  /*33c60*/  LDL R28, [R1+0xc0] ;  /* 0x0000c000011c7983 */ /* 0x001ea80000100800 */
[----:B------:R-:W2:Y:S04]  /*33c70*/  LDL R29, [R1+0xc4] ;  /* 0x0000c400011d7983 */ /* 0x000ea80000100800 */
[----:B--2---:R-:W-:Y:S04]  /*33c80*/  STL.64 [R1+0x3198], R28 ;  /* 0x0031981c01007387 */ /* 0x004fe80000100a00 */
[----:B------:R-:W2:Y:S04]  /*33c90*/  LDL R20, [R1+0xd0] ;  /* 0x0000d00001147983 */ /* 0x000ea80000100800 */
[----:B------:R-:W2:Y:S01]  /*33ca0*/  LDL R21, [R1+0xd4] ;  /* 0x0000d40001157983 */ /* 0x000ea20000100800 */
[----:B----4-:R-:W-:-:S03]  /*33cb0*/  IMAD.MOV.U32 R9, RZ, RZ, R0 ;  /* 0x000000ffff097224 */ /* 0x010fc600078e0000 */
[----:B--2---:R0:W-:Y:S04]  /*33cc0*/  STL.64 [R1+0x31a0], R20 ;  /* 0x0031a01401007387 */ /* 0x0041e80000100a00 */
[----:B------:R-:W2:Y:S04]  /*33cd0*/  LDL R44, [R1+0x60] ;  /* 0x00006000012c7983 */ /* 0x000ea80000100800 */
[----:B------:R-:W2:Y:S04]  /*33ce0*/  LDL R45, [R1+0x64] ;  /* 0x00006400012d7983 */ /* 0x000ea80000100800 */
[----:B------:R-:W3:Y:S04]  /*33cf0*/  LDL R8, [R1+0xa0] ;  /* 0x0000a00001087983 */ /* 0x000ee80000100800 */
[----:B0-----:R-:W4:Y:S04]  /*33d00*/  LDL.64 R20, [R1+0xe0] ;  /* 0x0000e00001147983 */ /* 0x001f280000100a00 */
[----:B------:R-:W2:Y:S01]  /*33d10*/  LDL.LU R0, [R1+0x31a8] ;  /* 0x0031a80001007983 */ /* 0x000ea20000300800 */
[----:B------:R-:W-:Y:S01]  /*33d20*/  HMMA.16816.F32 R4, R48, R52, R4 ;  /* 0x000000343004723c */ /* 0x000fe20000001804 */
[----:B------:R-:W-:-:S02]  /*33d30*/  IMAD.MOV.U32 R36, RZ, RZ, R61 ;  /* 0x000000ffff247224 */ /* 0x000fc400078e003d */
[----:B------:R-:W-:Y:S01]  /*33d40*/  IMAD.MOV.U32 R37, RZ, RZ, R60 ;  /* 0x000000ffff257224 */ /* 0x000fe200078e003c */
[----:B--2---:R-:W0:Y:S04]  /*33d50*/  LDSM.16.MT88.4 R52, [R0+UR4+0x4080] ;  /* 0x004080040034783b */ /* 0x004e280008004200 */
[----:B------:R1:W-:Y:S04]  /*33d60*/  STL.64 [R1+0x3170], R44 ;  /* 0x0031702c01007387 */ /* 0x0003e80000100a00 */
[----:B------:R2:W-:Y:S04]  /*33d70*/  STL.64 [R1+0x3188], R36 ;  /* 0x0031882401007387 */ /* 0x0005e80000100a00 */
[----:B------:R-:W3:Y:S04]  /*33d80*/  LDL.64 R40, [R1+0x40] ;  /* 0x0000400001287983 */ /* 0x000ee80000100a00 */
[----:B------:R-:W3:Y:S04]  /*33d90*/  LDL.64 R32, [R1+0x10] ;  /* 0x0000100001207983 */ /* 0x000ee80000100a00 */
[----:B------:R-:W3:Y:S04]  /*33da0*/  LDL.64 R56, [R1] ;  /* 0x0000000001387983 */ /* 0x000ee80000100a00 */
[----:B------:R-:W3:Y:S04]  /*33db0*/  LDL.LU.64 R28, [R1+0xeb0] ;  /* 0x000eb000011c7983 */ /* 0x000ee80000300a00 */
[----:B------:R-:W3:Y:S04]  /*33dc0*/  LDL.LU.64 R30, [R1+0xeb8] ;  /* 0x000eb800011e7983 */ /* 0x000ee80000300a00 */
[----:B------:R4:W-:Y:S04]  /*33dd0*/  STL.64 [R1+0x370], R4 ;  /* 0x0003700401007387 */ /* 0x0009e80000100a00 */
[----:B------:R0:W-:Y:S04]  /*33de0*/  STL.64 [R1+0x378], R6 ;  /* 0x0003780601007387 */ /* 0x0001e80000100a00 */
[----:B-1----:R-:W3:Y:S04]  /*33df0*/  LDL.LU.64 R44, [R1+0xea0] ;  /* 0x000ea000012c7983 */ /* 0x002ee80000300a00 */
[----:B------:R-:W3:Y:S04]  /*33e00*/  LDL.LU.64 R46, [R1+0xea8] ;  /* 0x000ea800012e7983 */ /* 0x000ee80000300a00 */
[----:B------:R-:W3:Y:S04]  /*33e10*/  LDL.LU.64 R16, [R1+0xe90] ;  /* 0x000e900001107983 */ /* 0x000ee80000300a00 */
[----:B------:R-:W3:Y:S04]  /*33e20*/  LDL.LU.64 R18, [R1+0xe98] ;  /* 0x000e980001127983 */ /* 0x000ee80000300a00 */
[----:B--2---:R-:W2:Y:S04]  /*33e30*/  LDL.LU.64 R36, [R1+0xe80] ;  /* 0x000e800001247983 */ /* 0x004ea80000300a00 */
[----:B------:R-:W2:Y:S04]  /*33e40*/  LDL.LU.64 R38, [R1+0xe88] ;  /* 0x000e880001267983 */ /* 0x000ea80000300a00 */
[----:B------:R-:W2:Y:S04]  /*33e50*/  LDL.LU.64 R24, [R1+0xe70] ;  /* 0x000e700001187983 */ /* 0x000ea80000300a00 */
[----:B------:R-:W2:Y:S04]  /*33e60*/  LDL.LU.64 R26, [R1+0xe78] ;  /* 0x000e7800011a7983 */ /* 0x000ea80000300a00 */
[----:B----4-:R-:W4:Y:S04]  /*33e70*/  LDL.LU.64 R4, [R1+0xe60] ;  /* 0x000e600001047983 */ /* 0x010f280000300a00 */
[----:B0-----:R-:W4:Y:S04]  /*33e80*/  LDL.LU.64 R6, [R1+0xe68] ;  /* 0x000e680001067983 */ /* 0x001f280000300a00 */
[----:B------:R-:W-:Y:S04]  /*33e90*/  STL.64 [R1+0x3088], R54 ;  /* 0x0030883601007387 */ /* 0x000fe80000100a00 */
[----:B------:R0:W-:Y:S04]  /*33ea0*/  STL.64 [R1+0x3080], R52 ;  /* 0x0030803401007387 */ /* 0x0001e80000100a00 */
[----:B0-----:R-:W3:Y:S04]  /*33eb0*/  LDL.LU.64 R52, [R1+0xec0] ;  /* 0x000ec00001347983 */ /* 0x001ee80000300a00 */
[----:B------:R-:W3:Y:S02]  /*33ec0*/  LDL.LU.64 R54, [R1+0xec8] ;  /* 0x000ec80001367983 */ /* 0x000ee40000300a00 */
[----:B---3--:R-:W-:-:S15]  /*33ed0*/  HMMA.16816.F32 R52, R48, R20, R52 ;  /* 0x000000143034723c */ /* 0x008fde0000001834 */
[----:B------:R-:W-:-:S08]  /*33ee0*/  NOP ;  /* 0x0000000000007918 */ /* 0x000fd00000000000 */
[----:B------:R0:W-:Y:S04]  /*33ef0*/  STL.64 [R1+0xec0], R52 ;  /* 0x000ec03401007387 */ /* 0x0001e80000100a00 */
[----:B------:R-:W-:Y:S01]  /*33f00*/  STL.64 [R1+0xec8], R54 ;  /* 0x000ec83601007387 */ /* 0x000fe20000100a00 */
[----:B0-----:R-:W-:Y:S02]  /*33f10*/  IMAD.MOV.U32 R53, RZ, RZ, R20 ;  /* 0x000000ffff357224 */ /* 0x001fe400078e0014 */
[----:B------:R-:W-:Y:S02]  /*33f20*/  IMAD.MOV.U32 R52, RZ, RZ, R21 ;  /* 0x000000ffff347224 */ /* 0x000fe400078e0015 */
[----:B------:R-:W3:Y:S02]  /*33f30*/  LDL.LU.64 R20, [R1+0x31a0] ;  /* 0x0031a00001147983 */ /* 0x000ee40000300a00 */
[----:B---3--:R-:W-:Y:S02]  /*33f40*/  HMMA.16816.F32 R20, R48, R20, R28 ;  /* 0x000000143014723c */ /* 0x008fe4000000181c */
[----:B------:R-:W3:-:S15]  /*33f50*/  LDL.LU.64 R28, [R1+0x3198] ;  /* 0x00319800011c7983 */ /* 0x000ede0000300a00 */
[----:B------:R-:W-:-:S06]  /*33f60*/  NOP ;  /* 0x0000000000007918 */ /* 0x000fcc0000000000 */
[----:B------:R0:W-:Y:S04]  /*33f70*/  STL.64 [R1+0xeb0], R20 ;  /* 0x000eb01401007387 */ /* 0x0001e80000100a00 */
[----:B------:R-:W-:Y:S04]  /*33f80*/  STL.64 [R1+0xeb8], R22 ;  /* 0x000eb81601007387 */ /* 0x000fe80000100a00 */
[----:B0-----:R-:W4:Y:S01]  /*33f90*/  LDL.LU.64 R20, [R1+0x3190] ;  /* 0x0031900001147983 */ /* 0x001f220000300a00 */
[C---:B--2---:R-:W-:Y:S06]  /*33fa0*/  HMMA.16816.F32 R8, R48.reuse, R8, R36 ;  /* 0x000000083008723c */ /* 0x044fec0000001824 */
[C---:B---3--:R-:W-:Y:S01]  /*33fb0*/  HMMA.16816.F32 R28, R48.reuse, R28, R44 ;  /* 0x0000001c301c723c */ /* 0x048fe2000000182c */
[----:B------:R-:W2:Y:S04]  /*33fc0*/  LDL.LU.64 R44, [R1+0xe50] ;  /* 0x000e5000012c7983 */ /* 0x000ea80000300a00 */
[----:B------:R-:W2:Y:S01]  /*33fd0*/  LDL.LU.64 R46, [R1+0xe58] ;  /* 0x000e5800012e7983 */ /* 0x000ea20000300a00 */
[----:B----4-:R-:W-:-:S15]  /*33fe0*/  HMMA.16816.F32 R16, R48, R20, R16 ;  /* 0x000000143010723c */ /* 0x010fde0000001810 */
[----:B------:R-:W-:-:S02]  /*33ff0*/  NOP ;  /* 0x0000000000007918 */ /* 0x000fc40000000000 */
[----:B------:R0:W-:Y:S04]  /*34000*/  STL.64 [R1+0xea0], R28 ;  /* 0x000ea01c01007387 */ /* 0x0001e80000100a00 */
[----:B------:R1:W-:Y:S04]  /*34010*/  STL.64 [R1+0xea8], R30 ;  /* 0x000ea81e01007387 */ /* 0x0003e80000100a00 */
[----:B0-----:R-:W3:Y:S04]  /*34020*/  LDL.LU.64 R28, [R1+0xe40] ;  /* 0x000e4000011c7983 */ /* 0x001ee80000300a00 */
[----:B-1----:R-:W3:Y:S04]  /*34030*/  LDL.LU.64 R30, [R1+0xe48] ;  /* 0x000e4800011e7983 */ /* 0x002ee80000300a00 */
[----:B------:R0:W-:Y:S04]  /*34040*/  STL.64 [R1+0xe90], R16 ;  /* 0x000e901001007387 */ /* 0x0001e80000100a00 */
[----:B------:R1:W-:Y:S04]  /*34050*/  STL.64 [R1+0xe98], R18 ;  /* 0x000e981201007387 */ /* 0x0003e80000100a00 */
[----:B0-----:R-:W4:Y:S04]  /*34060*/  LDL.LU.64 R16, [R1+0xe30] ;  /* 0x000e300001107983 */ /* 0x001f280000300a00 */
[----:B-1----:R-:W4:Y:S04]  /*34070*/  LDL.LU.64 R18, [R1+0xe38] ;  /* 0x000e380001127983 */ /* 0x002f280000300a00 */
[----:B------:R-:W4:Y:S04]  /*34080*/  LDL.LU.64 R20, [R1+0xe20] ;  /* 0x000e200001147983 */ /* 0x000f280000300a00 */
[----:B------:R-:W4:Y:S04]  /*34090*/  LDL.LU.64 R22, [R1+0xe28] ;  /* 0x000e280001167983 */ /* 0x000f280000300a00 */
[----:B------:R-:W2:Y:S04]  /*340a0*/  LDL.LU.64 R36, [R1+0x3188] ;  /* 0x0031880001247983 */ /* 0x000ea80000300a00 */
[----:B------:R0:W-:Y:S04]  /*340b0*/  STL.64 [R1+0xe80], R8 ;  /* 0x000e800801007387 */ /* 0x0001e80000100a00 */
[----:B------:R1:W-:Y:S04]  /*340c0*/  STL.64 [R1+0xe88], R10 ;  /* 0x000e880a01007387 */ /* 0x0003e80000100a00 */
[----:B0-----:R-:W1:Y:S02]  /*340d0*/  LDL.LU.64 R8, [R1+0x3180] ;  /* 0x0031800001087983 */ /* 0x001e640000300a00 */
[----:B-1----:R-:W-:Y:S02]  /*340e0*/  HMMA.16816.F32 R8, R48, R8, R24 ;  /* 0x000000083008723c */ /* 0x002fe40000001818 */
[----:B------:R-:W3:-:S15]  /*340f0*/  LDL.LU.64 R24, [R1+0x3178] ;  /* 0x0031780001187983 */ /* 0x000ede0000300a00 */
[----:B------:R-:W-:-:S06]  /*34100*/  NOP ;  /* 0x0000000000007918 */ /* 0x000fcc0000000000 */
[----:B------:R-:W-:Y:S04]  /*34110*/  STL.64 [R1+0xe70], R8 ;  /* 0x000e700801007387 */ /* 0x000fe80000100a00 */
[----:B------:R3:W-:Y:S01]  /*34120*/  STL.64 [R1+0xe78], R10 ;  /* 0x000e780a01007387 */ /* 0x0007e20000100a00 */
[C---:B--2---:R-:W-:Y:S06]  /*34130*/  HMMA.16816.F32 R36, R48.reuse, R36, R44 ;  /* 0x000000243024723c */ /* 0x044fec000000182c */
[----:B---3--:R-:W-:Y:S01]  /*34140*/  HMMA.16816.F32 R8, R48, R24, R4 ;  /* 0x000000183008723c */ /* 0x008fe20000001804 */
[----:B------:R-:W2:Y:S04]  /*34150*/  LDL.LU.64 R4, [R1+0xe10] ;  /* 0x000e100001047983 */ /* 0x000ea80000300a00 */
[----:B------:R-:W2:-:S15]  /*34160*/  LDL.LU.64 R6, [R1+0xe18] ;  /* 0x000e180001067983 */ /* 0x000e9e0000300a00 */
[----:B------:R-:W-:-:S03]  /*34170*/  NOP ;  /* 0x0000000000007918 */ /* 0x000fc60000000000 */
[----:B------:R0:W-:Y:S04]  /*34180*/  STL.64 [R1+0xe60], R8 ;  /* 0x000e600801007387 */ /* 0x0001e80000100a00 */
[----:B------:R1:W-:Y:S04]  /*34190*/  STL.64 [R1+0xe68], R10 ;  /* 0x000e680a01007387 */ /* 0x0003e80000100a00 */
[----:B0-----:R-:W3:Y:S04]  /*341a0*/  LDL.LU.64 R8, [R1+0xe00] ;  /* 0x000e000001087983 */ /* 0x001ee80000300a00 */
[----:B-1----:R-:W3:Y:S04]  /*341b0*/  LDL.LU.64 R10, [R1+0xe08] ;  /* 0x000e0800010a7983 */ /* 0x002ee80000300a00 */
[----:B------:R-:W3:Y:S04]  /*341c0*/  LDL.LU.64 R24, [R1+0xdf0] ;  /* 0x000df00001187983 */ /* 0x000ee80000300a00 */
[----:B------:R-:W3:Y:S04]  /*341d0*/  LDL.LU.64 R26, [R1+0xdf8] ;  /* 0x000df800011a7983 */ /* 0x000ee80000300a00 */
[----:B------:R-:W4:Y:S04]  /*341e0*/  LDL.LU.64 R44, [R1+0x3170] ;  /* 0x00317000012c7983 */ /* 0x000f280000300a00 */
[----:B------:R0:W-:Y:S04]  /*341f0*/  STL.64 [R1+0xe50], R36 ;  /* 0x000e502401007387 */ /* 0x0001e80000100a00 */
[----:B------:R1:W-:Y:S04]  /*34200*/  STL.64 [R1+0xe58], R38 ;  /* 0x000e582601007387 */ /* 0x0003e80000100a00 */
[----:B0-----:R-:W3:Y:S04]  /*34210*/  LDL.LU.64 R36, [R1+0xde0] ;  /* 0x000de00001247983 */ /* 0x001ee80000300a00 */
[----:B-1----:R-:W3:Y:S01]  /*34220*/  LDL.LU.64 R38, [R1+0xde8] ;  /* 0x000de80001267983 */ /* 0x002ee20000300a00 */
[----:B----4-:R-:W-:Y:S03]  /*34230*/  HMMA.16816.F32 R44, R48, R44, R28 ;  /* 0x0000002c302c723c */ /* 0x010fe6000000181c */
[----:B------:R-:W4:-:S15]  /*34240*/  LDL.LU.64 R28, [R1+0x3168] ;  /* 0x00316800011c7983 */ /* 0x000f1e0000300a00 */
[----:B------:R-:W-:-:S05]  /*34250*/  NOP ;  /* 0x0000000000007918 */ /* 0x000fca0000000000 */
[----:B------:R0:W-:Y:S04]  /*34260*/  STL.64 [R1+0xe40], R44 ;  /* 0x000e402c01007387 */ /* 0x0001e80000100a00 */
[----:B------:R1:W-:Y:S04]  /*34270*/  STL.64 [R1+0xe48], R46 ;  /* 0x000e482e01007387 */ /* 0x0003e80000100a00 */
[----:B0-----:R-:W3:Y:S04]  /*34280*/  LDL.LU.64 R44, [R1+0xdd0] ;  /* 0x000dd000012c7983 */ /* 0x001ee80000300a00 */
[----:B-1----:R-:W3:Y:S01]  /*34290*/  LDL.LU.64 R46, [R1+0xdd8] ;  /* 0x000dd800012e7983 */ /* 0x002ee20000300a00 */
[C---:B----4-:R-:W-:Y:S03]  /*342a0*/  HMMA.16816.F32 R28, R48.reuse, R28, R16 ;  /* 0x0000001c301c723c */ /* 0x050fe60000001810 */
[----:B------:R-:W4:Y:S03]  /*342b0*/  LDL.LU.64 R16, [R1+0x3160] ;  /* 0x0031600001107983 */ /* 0x000f260000300a00 */
[----:B------:R-:W-:Y:S01]  /*342c0*/  HMMA.16816.F32 R20, R48, R40, R20 ;  /* 0x000000283014723c */ /* 0x000fe20000001814 */
[----:B------:R-:W-:-:S02]  /*342d0*/  IMAD.MOV.U32 R12, RZ, RZ, R3 ;  /* 0x000000ffff0c7224 */ /* 0x000fc400078e0003 */
[----:B------:R-:W-:-:S07]  /*342e0*/  IMAD.MOV.U32 R13, RZ, RZ, R2 ;  /* 0x000000ffff0d7224 */ /* 0x000fce00078e0002 */
[C---:B--2---:R-:W-:Y:S06]  /*342f0*/  HMMA.16816.F32 R12, R48.reuse, R12, R4 ;  /* 0x0000000c300c723c */ /* 0x044fec0000001804 */
[----:B---3--:R-:W-:Y:S01]  /*34300*/  HMMA.16816.F32 R24, R48, R32, R24 ;  /* 0x000000203018723c */ /* 0x008fe20000001818 */
[----:B------:R-:W-:Y:S02]  /*34310*/  IMAD.MOV.U32 R3, RZ, RZ, R40 ;  /* 0x000000ffff037224 */ /* 0x000fe400078e0028 */
[----:B------:R-:W-:-:S03]  /*34320*/  IMAD.MOV.U32 R2, RZ, RZ, R41 ;  /* 0x000000ffff027224 */ /* 0x000fc600078e0029 */
[----:B------:R-:W-:Y:S01]  /*34330*/  HMMA.16816.F32 R36, R48, R56, R36 ;  /* 0x000000383024723c */ /* 0x000fe20000001824 */
[----:B------:R-:W-:Y:S04]  /*34340*/  STL.64 [R1+0xe30], R28 ;  /* 0x000e301c01007387 */ /* 0x000fe80000100a00 */
[----:B------:R0:W-:Y:S04]  /*34350*/  STL.64 [R1+0xe38], R30 ;  /* 0x000e381e01007387 */ /* 0x0001e80000100a00 */
[----:B0-----:R-:W2:Y:S04]  /*34360*/  LDL.LU.64 R30, [R1+0x3158] ;  /* 0x00315800011e7983 */ /* 0x001ea80000300a00 */
[----:B------:R-:W3:Y:S04]  /*34370*/  LDL.LU.64 R28, [R1+0x3150] ;  /* 0x00315000011c7983 */ /* 0x000ee80000300a00 */
[----:B------:R-:W-:Y:S04]  /*34380*/  STL.64 [R1+0xe20], R20 ;  /* 0x000e201401007387 */ /* 0x000fe80000100a00 */
[----:B------:R0:W-:Y:S04]  /*34390*/  STL.64 [R1+0xe28], R22 ;  /* 0x000e281601007387 */ /* 0x0001e80000100a00 */
[----:B0-----:R-:W3:Y:S04]  /*343a0*/  LDL.LU.64 R22, [R1+0x3148] ;  /* 0x0031480001167983 */ /* 0x001ee80000300a00 */
[----:B------:R-:W3:Y:S04]  /*343b0*/  LDL.LU.64 R20, [R1+0x3140] ;  /* 0x0031400001147983 */ /* 0x000ee80000300a00 */
[----:B------:R-:W2:Y:S04]  /*343c0*/  LDL.LU.64 R40, [R1+0xdc0] ;  /* 0x000dc00001287983 */ /* 0x000ea80000300a00 */
[----:B------:R-:W2:Y:S04]  /*343d0*/  LDL.LU.64 R42, [R1+0xdc8] ;  /* 0x000dc800012a7983 */ /* 0x000ea80000300a00 */
[----:B------:R-:W-:Y:S04]  /*343e0*/  STL [R1+0x306c], R3 ;  /* 0x00306c0301007387 */ /* 0x000fe80000100800 */
[----:B------:R-:W-:Y:S04]  /*343f0*/  STL [R1+0x3068], R2 ;  /* 0x0030680201007387 */ /* 0x000fe80000100800 */
[----:B------:R-:W3:Y:S04]  /*34400*/  LDL.LU.64 R6, [R1+0x3138] ;  /* 0x0031380001067983 */ /* 0x000ee80000300a00 */
[----:B------:R-:W3:Y:S04]  /*34410*/  LDL.LU.64 R4, [R1+0x3130] ;  /* 0x0031300001047983 */ /* 0x000ee80000300a00 */
[----:B------:R-:W-:Y:S04]  /*34420*/  STL.64 [R1+0xe10], R12 ;  /* 0x000e100c01007387 */ /* 0x000fe80000100a00 */
[----:B------:R0:W-:Y:S04]  /*34430*/  STL.64 [R1+0xe18], R14 ;  /* 0x000e180e01007387 */ /* 0x0001e80000100a00 */
[----:B0-----:R-:W3:Y:S04]  /*34440*/  LDL.LU.64 R14, [R1+0x3128] ;  /* 0x00312800010e7983 */ /* 0x001ee80000300a00 */
[----:B------:R-:W3:Y:S01]  /*34450*/  LDL.LU.64 R12, [R1+0x3120] ;  /* 0x00312000010c7983 */ /* 0x000ee20000300a00 */
[----:B------:R-:W-:-:S02]  /*34460*/  IMAD.MOV.U32 R61, RZ, RZ, R32 ;  /* 0x000000ffff3d7224 */ /* 0x000fc400078e0020 */
[----:B------:R-:W-:Y:S02]  /*34470*/  IMAD.MOV.U32 R60, RZ, RZ, R33 ;  /* 0x000000ffff3c7224 */ /* 0x000fe400078e0021 */
[----:B------:R-:W-:Y:S02]  /*34480*/  IMAD.MOV.U32 R3, RZ, RZ, R56 ;  /* 0x000000ffff037224 */ /* 0x000fe400078e0038 */
[----:B------:R-:W-:Y:S01]  /*34490*/  IMAD.MOV.U32 R2, RZ, RZ, R57 ;  /* 0x000000ffff027224 */ /* 0x000fe200078e0039 */
[----:B----4-:R-:W-:Y:S01]  /*344a0*/  HMMA.16816.F32 R16, R48, R16, R8 ;  /* 0x000000103010723c */ /* 0x010fe20000001808 */
[----:B------:R-:W4:Y:S04]  /*344b0*/  LDL.LU.64 R10, [R1+0x3118] ;  /* 0x00311800010a7983 */ /* 0x000f280000300a00 */
[----:B------:R-:W4:-:S15]  /*344c0*/  LDL.LU.64 R8, [R1+0x3110] ;  /* 0x0031100001087983 */ /* 0x000f1e0000300a00 */
[----:B------:R-:W-:-:S03]  /*344d0*/  NOP ;  /* 0x0000000000007918 */ /* 0x000fc60000000000 */
[----:B------:R-:W-:Y:S04]  /*344e0*/  STL.64 [R1+0xe00], R16 ;  /* 0x000e001001007387 */ /* 0x000fe80000100a00 */
[----:B------:R0:W-:Y:S04]  /*344f0*/  STL.64 [R1+0xe08], R18 ;  /* 0x000e081201007387 */ /* 0x0001e80000100a00 */
[----:B0-----:R-:W4:Y:S04]  /*34500*/  LDL.LU.64 R18, [R1+0x3108] ;  /* 0x0031080001127983 */ /* 0x001f280000300a00 */
[----:B------:R-:W4:Y:S04]  /*34510*/  LDL.LU.64 R16, [R1+0x3100] ;  /* 0x0031000001107983 */ /* 0x000f280000300a00 */
[----:B------:R-:W-:Y:S04]  /*34520*/  STL.64 [R1+0xdf0], R24 ;  /* 0x000df01801007387 */ /* 0x000fe80000100a00 */
[----:B------:R0:W-:Y:S04]  /*34530*/  STL.64 [R1+0xdf8], R26 ;  /* 0x000df81a01007387 */ /* 0x0001e80000100a00 */
[----:B0-----:R-:W4:Y:S04]  /*34540*/  LDL.LU.64 R26, [R1+0x30f8] ;  /* 0x0030f800011a7983 */ /* 0x001f280000300a00 */
[----:B------:R-:W4:Y:S04]  /*34550*/  LDL.LU.64 R24, [R1+0x30f0] ;  /* 0x0030f00001187983 */ /* 0x000f280000300a00 */
[----:B------:R-:W3:Y:S04]  /*34560*/  LDL.LU.64 R34, [R1+0x30e8] ;  /* 0x0030e80001227983 */ /* 0x000ee80000300a00 */
[----:B------:R-:W4:Y:S04]  /*34570*/  LDL.LU.64 R32, [R1+0x30e0] ;  /* 0x0030e00001207983 */ /* 0x000f280000300a00 */
[----:B------:R-:W-:Y:S04]  /*34580*/  STL.64 [R1+0xde0], R36 ;  /* 0x000de02401007387 */ /* 0x000fe80000100a00 */
[----:B------:R0:W-:Y:S04]  /*34590*/  STL.64 [R1+0xde8], R38 ;  /* 0x000de82601007387 */ /* 0x0001e80000100a00 */
[----:B0-----:R-:W3:Y:S04]  /*345a0*/  LDL.LU.64 R38, [R1+0x30d8] ;  /* 0x0030d80001267983 */ /* 0x001ee80000300a00 */
[----:B------:R-:W4:Y:S04]  /*345b0*/  LDL.LU.64 R36, [R1+0x30d0] ;  /* 0x0030d00001247983 */ /* 0x000f280000300a00 */
[----:B------:R-:W2:Y:S04]  /*345c0*/  LDL.LU.64 R58, [R1+0x30c8] ;  /* 0x0030c800013a7983 */ /* 0x000ea80000300a00 */
[----:B------:R-:W3:Y:S02]  /*345d0*/  LDL.LU.64 R56, [R1+0x30c0] ;  /* 0x0030c00001387983 */ /* 0x000ee40000300a00 */
[----:B---3--:R-:W-:-:S15]  /*345e0*/  HMMA.16816.F32 R44, R48, R56, R44 ;  /* 0x00000038302c723c */ /* 0x008fde000000182c */
        /* <DEDUP_REMOVED lines=8> */
[----:B------:R-:W2:Y:S01]  /*34670*/  LDL.LU.64 R58, [R1+0xd98] ;  /* 0x000d9800013a7983 */ /* 0x000ea20000300a00 */
[----:B----4-:R-:W-:-:S15]  /*34680*/  HMMA.16816.F32 R40, R48, R44, R40 ;  /* 0x0000002c3028723c */ /* 0x010fde0000001828 */
[----:B------:R-:W-:-:S08]  /*34690*/  NOP ;  /* 0x0000000000007918 */ /* 0x000fd00000000000 */
[----:B------:R-:W-:Y:S04]  /*346a0*/  STL.64 [R1+0xdc0], R40 ;  /* 0x000dc02801007387 */ /* 0x000fe80000100a00 */
[----:B------:R0:W-:Y:S04]  /*346b0*/  STL.64 [R1+0xdc8], R42 ;  /* 0x000dc82a01007387 */ /* 0x0001e80000100a00 */
[----:B0-----:R-:W4:Y:S04]  /*346c0*/  LDL.LU.64 R42, [R1+0x30a8] ;  /* 0x0030a800012a7983 */ /* 0x001f280000300a00 */
[----:B------:R-:W2:Y:S04]  /*346d0*/  LDL.LU.64 R40, [R1+0x30a0] ;  /* 0x0030a00001287983 */ /* 0x000ea80000300a00 */
[----:B---3--:R-:W-:Y:S04]  /*346e0*/  STL.64 [R1+0x2fd8], R46 ;  /* 0x002fd82e01007387 */ /* 0x008fe80000100a00 */
[----:B------:R0:W-:Y:S04]  /*346f0*/  STL.64 [R1+0x2fd0], R44 ;  /* 0x002fd02c01007387 */ /* 0x0001e80000100a00 */
[----:B0-----:R-:W2:Y:S04]  /*34700*/  LDL.LU.64 R44, [R1+0xdb0] ;  /* 0x000db000012c7983 */ /* 0x001ea80000300a00 */
[----:B------:R-:W2:Y:S04]  /*34710*/  LDL.LU.64 R46, [R1+0xdb8] ;  /* 0x000db800012e7983 */ /* 0x000ea80000300a00 */
[----:B------:R-:W3:Y:S01]  /*34720*/  LDL R0, [R1+0x1e64] ;  /* 0x001e640001007983 */ /* 0x000ee20000100800 */
[----:B--2---:R-:W-:-:S15]  /*34730*/  HMMA.16816.F32 R44, R48, R40, R44 ;  /* 0x00000028302c723c */ /* 0x004fde000000182c */
[----:B------:R-:W-:-:S08]  /*34740*/  NOP ;  /* 0x0000000000007918 */ /* 0x000fd00000000000 */
[----:B------:R0:W-:Y:S04]  /*34750*/  STL.64 [R1+0xdb0], R44 ;  /* 0x000db02c01007387 */ /* 0x0001e80000100a00 */
[----:B------:R1:W-:Y:S04]  /*34760*/  STL.64 [R1+0xdb8], R46 ;  /* 0x000db82e01007387 */ /* 0x0003e80000100a00 */
[----:B0-----:R-:W2:Y:S04]  /*34770*/  LDL.LU.64 R44, [R1+0xd80] ;  /* 0x000d8000012c7983 */ /* 0x001ea80000300a00 */
[----:B-1----:R-:W2:Y:S04]  /*34780*/  LDL.LU.64 R46, [R1+0xd88] ;  /* 0x000d8800012e7983 */ /* 0x002ea80000300a00 */
[----:B----4-:R-:W-:Y:S04]  /*34790*/  STL.64 [R1+0x2fc8], R42 ;  /* 0x002fc82a01007387 */ /* 0x010fe80000100a00 */
[----:B------:R0:W-:Y:S04]  /*347a0*/  STL.64 [R1+0x2fc0], R40 ;  /* 0x002fc02801007387 */ /* 0x0001e80000100a00 */
[----:B0-----:R-:W4:Y:S04]  /*347b0*/  LDL.LU.64 R40, [R1+0xda0] ;  /* 0x000da00001287983 */ /* 0x001f280000300a00 */
[----:B------:R-:W4:Y:S04]  /*347c0*/  LDL.LU.64 R42, [R1+0xda8] ;  /* 0x000da800012a7983 */ /* 0x000f280000300a00 */
[----:B------:R-:W-:Y:S04]  /*347d0*/  STL.64 [R1+0x2fb8], R38 ;  /* 0x002fb82601007387 */ /* 0x000fe80000100a00 */
[----:B------:R0:W-:Y:S01]  /*347e0*/  STL.64 [R1+0x2fb0], R36 ;  /* 0x002fb02401007387 */ /* 0x0001e20000100a00 */
[C---:B----4-:R-:W-:Y:S06]  /*347f0*/  HMMA.16816.F32 R40, R48.reuse, R36, R40 ;  /* 0x000000243028723c */ /* 0x050fec0000001828 */
[----:B0-----:R-:W-:Y:S07]  /*34800*/  HMMA.16816.F32 R36, R48, R32, R56 ;  /* 0x000000203024723c */ /* 0x001fee0000001838 */
[----:B------:R-:W-:-:S02]  /*34810*/  IMAD.MOV.U32 R56, RZ, RZ, R30 ;  /* 0x000000ffff387224 */ /* 0x000fc400078e001e */
[----:B------:R-:W-:-:S08]  /*34820*/  IMAD.MOV.U32 R57, RZ, RZ, R31 ;  /* 0x000000ffff397224 */ /* 0x000fd000078e001f */
[----:B------:R0:W-:Y:S04]  /*34830*/  STL.64 [R1+0xda0], R40 ;  /* 0x000da02801007387 */ /* 0x0001e80000100a00 */
[----:B------:R1:W-:Y:S04]  /*34840*/  STL.64 [R1+0xda8], R42 ;  /* 0x000da82a01007387 */ /* 0x0003e80000100a00 */
[----:B------:R-:W4:Y:S04]  /*34850*/  LDL.LU R30, [R1+0x309c] ;  /* 0x00309c00011e7983 */ /* 0x000f280000300800 */
[----:B------:R3:W-:Y:S04]  /*34860*/  STL.64 [R1+0xd90], R36 ;  /* 0x000d902401007387 */ /* 0x0007e80000100a00 */
[----:B------:R2:W-:Y:S04]  /*34870*/  STL.64 [R1+0xd98], R38 ;  /* 0x000d982601007387 */ /* 0x0005e80000100a00 */
[----:B------:R-:W4:Y:S04]  /*34880*/  LDL.LU R31, [R1+0x3098] ;  /* 0x00309800011f7983 */ /* 0x000f280000300800 */
[----:B0-----:R-:W4:Y:S04]  /*34890*/  LDL.LU.64 R40, [R1+0xd60] ;  /* 0x000d600001287983 */ /* 0x001f280000300a00 */
[----:B-1----:R-:W4:Y:S04]  /*348a0*/  LDL.LU.64 R42, [R1+0xd68] ;  /* 0x000d6800012a7983 */ /* 0x002f280000300a00 */
[----:B---3--:R-:W3:Y:S04]  /*348b0*/  LDL.LU.64 R36, [R1+0xd50] ;  /* 0x000d500001247983 */ /* 0x008ee80000300a00 */
[----:B--2---:R-:W3:Y:S04]  /*348c0*/  LDL.LU.64 R38, [R1+0xd58] ;  /* 0x000d580001267983 */ /* 0x004ee80000300a00 */
[----:B------:R0:W-:Y:S04]  /*348d0*/  STL.64 [R1+0x3070], R56 ;  /* 0x0030703801007387 */ /* 0x0001e80000100a00 */
[----:B0-----:R-:W2:Y:S04]  /*348e0*/  LDL.LU.64 R56, [R1+0xd70] ;  /* 0x000d700001387983 */ /* 0x001ea80000300a00 */
[----:B------:R-:W2:Y:S04]  /*348f0*/  LDL.LU.64 R58, [R1+0xd78] ;  /* 0x000d7800013a7983 */ /* 0x000ea80000300a00 */
[----:B------:R-:W-:Y:S04]  /*34900*/  STL.64 [R1+0x2ff8], R34 ;  /* 0x002ff82201007387 */ /* 0x000fe80000100a00 */
[----:B------:R0:W-:Y:S02]  /*34910*/  STL.64 [R1+0x2ff0], R32 ;  /* 0x002ff02001007387 */ /* 0x0001e40000100a00 */
[----:B0-----:R-:W-:Y:S07]  /*34920*/  HMMA.16816.F32 R32, R48, R28, R44 ;  /* 0x0000001c3020723c */ /* 0x001fee000000182c */
[----:B------:R-:W-:-:S02]  /*34930*/  IMAD.MOV.U32 R44, RZ, RZ, R14 ;  /* 0x000000ffff2c7224 */ /* 0x000fc400078e000e */
[----:B------:R-:W3:Y:S01]  /*34940*/  LDL.LU R14, [R1+0x3094] ;  /* 0x00309400010e7983 */ /* 0x000ee20000300800 */
[----:B------:R-:W-:-:S13]  /*34950*/  IMAD.MOV.U32 R45, RZ, RZ, R15 ;  /* 0x000000ffff2d7224 */ /* 0x000fda00078e000f */
[----:B------:R0:W-:Y:S04]  /*34960*/  STL.64 [R1+0xd80], R32 ;  /* 0x000d802001007387 */ /* 0x0001e80000100a00 */
[----:B------:R1:W-:Y:S04]  /*34970*/  STL.64 [R1+0xd88], R34 ;  /* 0x000d882201007387 */ /* 0x0003e80000100a00 */
[----:B------:R-:W3:Y:S04]  /*34980*/  LDL.LU R15, [R1+0x3090] ;  /* 0x00309000010f7983 */ /* 0x000ee80000300800 */
[----:B0-----:R-:W3:Y:S04]  /*34990*/  LDL.LU.64 R32, [R1+0xd40] ;  /* 0x000d400001207983 */ /* 0x001ee80000300a00 */
[----:B-1----:R-:W3:Y:S04]  /*349a0*/  LDL.LU.64 R34, [R1+0xd48] ;  /* 0x000d480001227983 */ /* 0x002ee80000300a00 */
[----:B----4-:R-:W-:Y:S04]  /*349b0*/  STL.64 [R1+0x3008], R30 ;  /* 0x0030081e01007387 */ /* 0x010fe80000100a00 */
[----:B------:R0:W-:Y:S04]  /*349c0*/  STL.64 [R1+0x3000], R28 ;  /* 0x0030001c01007387 */ /* 0x0001e80000100a00 */
[----:B0-----:R-:W4:Y:S04]  /*349d0*/  LDL.64 R28, [R1+0xf0] ;  /* 0x0000f000011c7983 */ /* 0x001f280000100a00 */
[----:B----4-:R2:W-:Y:S02]  /*349e0*/  STL.64 [R1+0x3078], R28 ;  /* 0x0030781c01007387 */ /* 0x0105e40000100a00 */
[C---:B--2---:R-:W-:Y:S02]  /*349f0*/  HMMA.16816.F32 R28, R48.reuse, R24, R56 ;  /* 0x00000018301c723c */ /* 0x044fe40000001838 */
[----:B------:R-:W-:Y:S04]  /*34a00*/  STL.64 [R1+0x3018], R26 ;  /* 0x0030181a01007387 */ /* 0x000fe80000100a00 */
[----:B------:R3:W-:Y:S02]  /*34a10*/  STL.64 [R1+0x3010], R24 ;  /* 0x0030101801007387 */ /* 0x0007e40000100a00 */
[----:B---3--:R-:W-:-:S15]  /*34a20*/  HMMA.16816.F32 R24, R48, R16, R36 ;  /* 0x000000103018723c */ /* 0x008fde0000001824 */
[----:B------:R-:W-:Y:S04]  /*34a30*/  STL.64 [R1+0xd70], R28 ;  /* 0x000d701c01007387 */ /* 0x000fe80000100a00 */
[----:B------:R0:W-:Y:S02]  /*34a40*/  STL.64 [R1+0xd78], R30 ;  /* 0x000d781e01007387 */ /* 0x0001e40000100a00 */
[----:B0-----:R-:W-:Y:S02]  /*34a50*/  HMMA.16816.F32 R28, R48, R20, R40 ;  /* 0x00000014301c723c */ /* 0x001fe40000001828 */
[----:B------:R-:W2:-:S15]  /*34a60*/  LDL.LU.64 R40, [R1+0xd30] ;  /* 0x000d300001287983 */ /* 0x000e9e0000300a00 */
[----:B------:R-:W-:-:S06]  /*34a70*/  NOP ;  /* 0x0000000000007918 */ /* 0x000fcc0000000000 */
[----:B------:R-:W-:Y:S04]  /*34a80*/  STL.64 [R1+0xd60], R28 ;  /* 0x000d601c01007387 */ /* 0x000fe80000100a00 */
[----:B------:R-:W-:Y:S04]  /*34a90*/  STL.64 [R1+0xd68], R30 ;  /* 0x000d681e01007387 */ /* 0x000fe80000100a00 */
[----:B------:R-:W2:Y:S04]  /*34aa0*/  LDL.LU.64 R42, [R1+0xd38] ;  /* 0x000d3800012a7983 */ /* 0x000ea80000300a00 */
[----:B------:R0:W-:Y:S04]  /*34ab0*/  STL.64 [R1+0xd50], R24 ;  /* 0x000d501801007387 */ /* 0x0001e80000100a00 */
[----:B------:R1:W-:Y:S04]  /*34ac0*/  STL.64 [R1+0xd58], R26 ;  /* 0x000d581a01007387 */ /* 0x0003e80000100a00 */
[----:B0-----:R-:W3:Y:S04]  /*34ad0*/  LDL.LU.64 R24, [R1+0x270] ;  /* 0x0002700001187983 */ /* 0x001ee80000300a00 */
[----:B-1----:R-:W3:Y:S04]  /*34ae0*/  LDL.LU.64 R26, [R1+0x278] ;  /* 0x00027800011a7983 */ /* 0x002ee80000300a00 */
[----:B------:R-:W4:Y:S04]  /*34af0*/  LDL.64 R36, [R1+0xd0] ;  /* 0x0000d00001247983 */ /* 0x000f280000100a00 */
[----:B------:R-:W-:Y:S04]  /*34b00*/  STL.64 [R1+0x3028], R18 ;  /* 0x0030281201007387 */ /* 0x000fe80000100a00 */
[----:B------:R0:W-:Y:S02]  /*34b10*/  STL.64 [R1+0x3020], R16 ;  /* 0x0030201001007387 */ /* 0x0001e40000100a00 */
[----:B0-----:R-:W-:Y:S07]  /*34b20*/  HMMA.16816.F32 R16, R48, R12, R32 ;  /* 0x0000000c3010723c */ /* 0x001fee0000001820 */
[----:B------:R-:W-:-:S02]  /*34b30*/  IMAD.MOV.U32 R32, RZ, RZ, R53 ;  /* 0x000000ffff207224 */ /* 0x000fc400078e0035 */
[----:B------:R-:W-:-:S14]  /*34b40*/  IMAD.MOV.U32 R33, RZ, RZ, R52 ;  /* 0x000000ffff217224 */ /* 0x000fdc00078e0034 */
[----:B------:R0:W-:Y:S04]  /*34b50*/  STL.64 [R1+0xd40], R16 ;  /* 0x000d401001007387 */ /* 0x0001e80000100a00 */
[----:B------:R1:W-:Y:S04]  /*34b60*/  STL.64 [R1+0xd48], R18 ;  /* 0x000d481201007387 */ /* 0x0003e80000100a00 */
[----:B------:R-:W3:Y:S04]  /*34b70*/  LDL.LU.64 R52, [R1+0x360] ;  /* 0x0003600001347983 */ /* 0x000ee80000300a00 */
[----:B------:R-:W3:Y:S04]  /*34b80*/  LDL.LU.64 R54, [R1+0x368] ;  /* 0x0003680001367983 */ /* 0x000ee80000300a00 */
[----:B------:R-:W4:Y:S04]  /*34b90*/  LDL.LU.64 R28, [R1+0x2a0] ;  /* 0x0002a000011c7983 */ /* 0x000f280000300a00 */
[----:B------:R-:W4:Y:S04]  /*34ba0*/  LDL.LU.64 R30, [R1+0x2a8] ;  /* 0x0002a800011e7983 */ /* 0x000f280000300a00 */
[----:B------:R-:W4:Y:S04]  /*34bb0*/  LDL.LU.64 R56, [R1+0x290] ;  /* 0x0002900001387983 */ /* 0x000f280000300a00 */
[----:B------:R-:W4:Y:S04]  /*34bc0*/  LDL.LU.64 R58, [R1+0x298] ;  /* 0x00029800013a7983 */ /* 0x000f280000300a00 */
[----:B0-----:R-:W4:Y:S04]  /*34bd0*/  LDL.LU.64 R16, [R1+0x260] ;  /* 0x0002600001107983 */ /* 0x001f280000300a00 */
[----:B-1----:R-:W4:Y:S04]  /*34be0*/  LDL.LU.64 R18, [R1+0x268] ;  /* 0x0002680001127983 */ /* 0x002f280000300a00 */
[----:B------:R-:W-:Y:S04]  /*34bf0*/  STL.64 [R1+0x3038], R14 ;  /* 0x0030380e01007387 */ /* 0x000fe80000100a00 */
[----:B------:R-:W-:Y:S01]  /*34c00*/  STL.64 [R1+0x3030], R12 ;  /* 0x0030300c01007387 */ /* 0x000fe20000100a00 */
[----:B--2---:R-:W-:-:S15]  /*34c10*/  HMMA.16816.F32 R40, R48, R8, R40 ;  /* 0x000000083028723c */ /* 0x004fde0000001828 */
[----:B------:R-:W-:-:S08]  /*34c20*/  NOP ;  /* 0x0000000000007918 */ /* 0x000fd00000000000 */
[----:B------:R0:W-:Y:S04]  /*34c30*/  STL.64 [R1+0xd30], R40 ;  /* 0x000d302801007387 */ /* 0x0001e80000100a00 */
[----:B------:R-:W-:Y:S04]  /*34c40*/  STL.64 [R1+0xd38], R42 ;  /* 0x000d382a01007387 */ /* 0x000fe80000100a00 */
[----:B0-----:R-:W2:Y:S04]  /*34c50*/  LDL.64 R40, [R1+0xc0] ;  /* 0x0000c00001287983 */ /* 0x001ea80000100a00 */
[----:B------:R-:W-:Y:S04]  /*34c60*/  STL.64 [R1+0x3048], R10 ;  /* 0x0030480a01007387 */ /* 0x000fe80000100a00 */
[----:B------:R0:W-:Y:S04]  /*34c70*/  STL.64 [R1+0x3040], R8 ;  /* 0x0030400801007387 */ /* 0x0001e80000100a00 */
[----:B0-----:R-:W2:Y:S04]  /*34c80*/  LDL.LU.64 R8, [R1+0x280] ;  /* 0x0002800001087983 */ /* 0x001ea80000300a00 */
[----:B------:R-:W2:Y:S01]  /*34c90*/  LDL.LU.64 R10, [R1+0x288] ;  /* 0x00028800010a7983 */ /* 0x000ea20000300a00 */
[----:B---3--:R-:W-:Y:S03]  /*34ca0*/  HMMA.16816.F32 R48, R48, R4, R52 ;  /* 0x000000043030723c */ /* 0x008fe60000001834 */
[----:B------:R-:W4:Y:S04]  /*34cb0*/  LDL.LU.64 R54, [R1+0x3088] ;  /* 0x0030880001367983 */ /* 0x000f280000300a00 */
[----:B------:R-:W4:-:S15]  /*34cc0*/  LDL.LU.64 R52, [R1+0x3080] ;  /* 0x0030800001347983 */ /* 0x000f1e0000300a00 */
[----:B------:R-:W-:-:S01]  /*34cd0*/  NOP ;  /* 0x0000000000007918 */ /* 0x000fc20000000000 */
[----:B------:R0:W-:Y:S04]  /*34ce0*/  STL.64 [R1+0x360], R48 ;  /* 0x0003603001007387 */ /* 0x0001e80000100a00 */
[----:B------:R1:W-:Y:S01]  /*34cf0*/  STL.64 [R1+0x368], R50 ;  /* 0x0003683201007387 */ /* 0x0003e20000100a00 */
[----:B0-----:R-:W-:Y:S02]  /*34d00*/  IMAD.MOV.U32 R48, RZ, RZ, R7 ;  /* 0x000000ffff307224 */ /* 0x001fe400078e0007 */
[----:B------:R-:W-:Y:S01]  /*34d10*/  IMAD.MOV.U32 R49, RZ, RZ, R6 ;  /* 0x000000ffff317224 */ /* 0x000fe200078e0006 */
[C---:B----4-:R-:W-:Y:S01]  /*34d20*/  HMMA.16816.F32 R44, R52.reuse, R44, R28 ;  /* 0x0000002c342c723c */ /* 0x050fe2000000181c */
[----:B------:R-:W3:Y:S05]  /*34d30*/  LDL.LU.64 R28, [R1+0x3078] ;  /* 0x00307800011c7983 */ /* 0x000eea0000300a00 */
[----:B-1----:R-:W-:-:S15]  /*34d40*/  HMMA.16816.F32 R48, R52, R48, R56 ;  /* 0x000000303430723c */ /* 0x002fde0000001838 */
[----:B------:R-:W-:-:S02]  /*34d50*/  NOP ;  /* 0x0000000000007918 */ /* 0x000fc40000000000 */
[----:B------:R0:W-:Y:S04]  /*34d60*/  STL.64 [R1+0x2a0], R44 ;  /* 0x0002a02c01007387 */ /* 0x0001e80000100a00 */
[----:B------:R-:W-:Y:S04]  /*34d70*/  STL.64 [R1+0x2a8], R46 ;  /* 0x0002a82e01007387 */ /* 0x000fe80000100a00 */
[----:B0-----:R-:W4:Y:S04]  /*34d80*/  LDL.64 R44, [R1+0xb0] ;  /* 0x0000b000012c7983 */ /* 0x001f280000100a00 */
[----:B------:R-:W3:Y:S01]  /*34d90*/  LDL.LU.64 R56, [R1+0x3070] ;  /* 0x0030700001387983 */ /* 0x000ee20000300a00 */
[----:B------:R-:W-:-:S02]  /*34da0*/  IMAD.MOV.U32 R12, RZ, RZ, R23 ;  /* 0x000000ffff0c7224 */ /* 0x000fc400078e0017 */
[----:B------:R-:W-:-:S07]  /*34db0*/  IMAD.MOV.U32 R13, RZ, RZ, R22 ;  /* 0x000000ffff0d7224 */ /* 0x000fce00078e0016 */
[C---:B--2---:R-:W-:Y:S01]  /*34dc0*/  HMMA.16816.F32 R12, R52.reuse, R12, R8 ;  /* 0x0000000c340c723c */ /* 0x044fe20000001808 */
[----:B------:R-:W-:Y:S04]  /*34dd0*/  STL.64 [R1+0x290], R48 ;  /* 0x0002903001007387 */ /* 0x000fe80000100a00 */
[----:B------:R-:W-:Y:S04]  /*34de0*/  STL.64 [R1+0x298], R50 ;  /* 0x0002983201007387 */ /* 0x000fe80000100a00 */
[----:B------:R-:W0:Y:S01]  /*34df0*/  LDSM.16.MT88.4 R48, [R0+UR4+0x4000] ;  /* 0x004000040030783b */ /* 0x000e220008004200 */
[C---:B---3--:R-:W-:Y:S03]  /*34e00*/  HMMA.16816.F32 R8, R52.reuse, R56, R24 ;  /* 0x000000383408723c */ /* 0x048fe60000001818 */
[----:B------:R-:W2:Y:S10]  /*34e10*/  LDL.LU.64 R24, [R1+0x840] ;  /* 0x0008400001187983 */ /* 0x000eb40000300a00 */
[----:B------:R-:W-:Y:S04]  /*34e20*/  STL.64 [R1+0x280], R12 ;  /* 0x0002800c01007387 */ /* 0x000fe80000100a00 */
[----:B------:R-:W-:Y:S04]  /*34e30*/  STL.64 [R1+0x288], R14 ;  /* 0x0002880e01007387 */ /* 0x000fe80000100a00 */
[----:B------:R-:W2:Y:S04]  /*34e40*/  LDL.LU.64 R26, [R1+0x848] ;  /* 0x00084800011a7983 */ /* 0x000ea80000300a00 */
[----:B------:R1:W-:Y:S04]  /*34e50*/  STL.64 [R1+0x270], R8 ;  /* 0x0002700801007387 */ /* 0x0003e80000100a00 */
[----:B------:R3:W-:Y:S04]  /*34e60*/  STL.64 [R1+0x278], R10 ;  /* 0x0002780a01007387 */ /* 0x0007e80000100a00 */
[----:B-1----:R-:W4:Y:S04]  /*34e70*/  LDL.LU.64 R8, [R1+0x830] ;  /* 0x0008300001087983 */ /* 0x002f280000300a00 */
[----:B---3--:R-:W4:Y:S01]  /*34e80*/  LDL.LU.64 R10, [R1+0x838] ;  /* 0x00083800010a7983 */ /* 0x008f220000300a00 */
[----:B------:R-:W-:Y:S03]  /*34e90*/  HMMA.16816.F32 R12, R52, R28, R16 ;  /* 0x0000001c340c723c */ /* 0x000fe60000001810 */
[----:B------:R-:W3:Y:S03]  /*34ea0*/  LDL.64 R56, [R1+0xa0] ;  /* 0x0000a00001387983 */ /* 0x000ee60000100a00 */
[----:B------:R-:W-:-:S02]  /*34eb0*/  IMAD.MOV.U32 R22, RZ, RZ, R29 ;  /* 0x000000ffff167224 */ /* 0x000fc400078e001d */
[----:B------:R-:W-:-:S15]  /*34ec0*/  IMAD.MOV.U32 R23, RZ, RZ, R28 ;  /* 0x000000ffff177224 */ /* 0x000fde00078e001c */
[----:B------:R1:W-:Y:S04]  /*34ed0*/  STL.64 [R1+0x260], R12 ;  /* 0x0002600c01007387 */ /* 0x0003e80000100a00 */
[----:B------:R0:W-:Y:S04]  /*34ee0*/  STL.64 [R1+0x268], R14 ;  /* 0x0002680e01007387 */ /* 0x0001e80000100a00 */
[----:B------:R-:W3:Y:S04]  /*34ef0*/  LDL.LU.64 R16, [R1+0x820] ;  /* 0x0008200001107983 */ /* 0x000ee80000300a00 */
[----:B------:R-:W3:Y:S04]  /*34f00*/  LDL.LU.64 R18, [R1+0x828] ;  /* 0x0008280001127983 */ /* 0x000ee80000300a00 */
[----:B-1----:R-:W3:Y:S04]  /*34f10*/  LDL.LU.64 R12, [R1+0x810] ;  /* 0x00081000010c7983 */ /* 0x002ee80000300a00 */
[----:B0-----:R-:W3:Y:S04]  /*34f20*/  LDL.LU.64 R14, [R1+0x818] ;  /* 0x00081800010e7983 */ /* 0x001ee80000300a00 */
[----:B------:R-:W-:Y:S04]  /*34f30*/  STL [R1+0x2f7c], R22 ;  /* 0x002f7c1601007387 */ /* 0x000fe80000100800 */
[----:B------:R-:W-:Y:S04]  /*34f40*/  STL [R1+0x2f78], R23 ;  /* 0x002f781701007387 */ /* 0x000fe80000100800 */
[----:B------:R-:W-:Y:S04]  /*34f50*/  STL [R1+0x2f88], R48 ;  /* 0x002f883001007387 */ /* 0x000fe80000100800 */
[----:B------:R-:W-:Y:S04]  /*34f60*/  STL [R1+0x2f84], R49 ;  /* 0x002f843101007387 */ /* 0x000fe80000100800 */
[----:B------:R-:W-:Y:S04]  /*34f70*/  STL [R1+0x2f80], R50 ;  /* 0x002f803201007387 */ /* 0x000fe80000100800 */
[----:B------:R-:W-:Y:S04]  /*34f80*/  STL [R1+0x2f74], R51 ;  /* 0x002f743301007387 */ /* 0x000fe80000100800 */
[----:B------:R-:W-:Y:S01]  /*34f90*/  STL [R1+0x2f70], R0 ;  /* 0x002f700001007387 */ /* 0x000fe20000100800 */
[C---:B--2---:R-:W-:Y:S06]  /*34fa0*/  HMMA.16816.F32 R24, R52.reuse, R32, R24 ;  /* 0x000000203418723c */ /* 0x044fec0000001818 */
[----:B----4-:R-:W-:-:S15]  /*34fb0*/  HMMA.16816.F32 R8, R52, R36, R8 ;  /* 0x000000243408723c */ /* 0x010fde0000001808 */
[----:B------:R-:W-:-:S02]  /*34fc0*/  NOP ;  /* 0x0000000000007918 */ /* 0x000fc40000000000 */
[----:B------:R-:W-:Y:S04]  /*34fd0*/  STL.64 [R1+0x840], R24 ;  /* 0x0008401801007387 */ /* 0x000fe80000100a00 */
[----:B------:R-:W-:Y:S04]  /*34fe0*/  STL.64 [R1+0x848], R26 ;  /* 0x0008481a01007387 */ /* 0x000fe80000100a00 */
[----:B------:R0:W-:Y:S04]  /*34ff0*/  STL.64 [R1+0x830], R8 ;  /* 0x0008300801007387 */ /* 0x0001e80000100a00 */
[----:B------:R1:W-:Y:S04]  /*35000*/  STL.64 [R1+0x838], R10 ;  /* 0x0008380a01007387 */ /* 0x0003e80000100a00 */
[----:B0-----:R-:W2:Y:S04]  /*35010*/  LDL.LU.64 R8, [R1+0x800] ;  /* 0x0008000001087983 */ /* 0x001ea80000300a00 */
[----:B-1----:R-:W2:Y:S01]  /*35020*/  LDL.LU.64 R10, [R1+0x808] ;  /* 0x00080800010a7983 */ /* 0x002ea20000300a00 */
[C---:B---3--:R-:W-:Y:S06]  /*35030*/  HMMA.16816.F32 R16, R52.reuse, R40, R16 ;  /* 0x000000283410723c */ /* 0x048fec0000001810 */
[----:B------:R-:W-:Y:S01]  /*35040*/  HMMA.16816.F32 R12, R52, R44, R12 ;  /* 0x0000002c340c723c */ /* 0x000fe2000000180c */
[----:B------:R-:W-:-:S02]  /*35050*/  IMAD.MOV.U32 R6, RZ, RZ, R37 ;  /* 0x000000ffff067224 */ /* 0x000fc400078e0025 */
[----:B------:R-:W-:Y:S02]  /*35060*/  IMAD.MOV.U32 R7, RZ, RZ, R36 ;  /* 0x000000ffff077224 */ /* 0x000fe400078e0024 */
[----:B------:R-:W-:Y:S02]  /*35070*/  IMAD.MOV.U32 R0, RZ, RZ, R41 ;  /* 0x000000ffff007224 */ /* 0x000fe400078e0029 */
[----:B------:R-:W-:Y:S01]  /*35080*/  IMAD.MOV.U32 R51, RZ, RZ, R40 ;  /* 0x000000ffff337224 */ /* 0x000fe200078e0028 */
[----:B------:R-:W-:Y:S04]  /*35090*/  STL [R1+0x2f90], R6 ;  /* 0x002f900601007387 */ /* 0x000fe80000100800 */
[----:B------:R-:W-:Y:S01]  /*350a0*/  STL [R1+0x2f8c], R7 ;  /* 0x002f8c0701007387 */ /* 0x000fe20000100800 */
[----:B------:R-:W-:-:S02]  /*350b0*/  IMAD.MOV.U32 R23, RZ, RZ, R45 ;  /* 0x000000ffff177224 */ /* 0x000fc400078e002d */
[----:B------:R-:W-:Y:S02]  /*350c0*/  IMAD.MOV.U32 R22, RZ, RZ, R44 ;  /* 0x000000ffff167224 */ /* 0x000fe400078e002c */
[----:B------:R-:W-:Y:S02]  /*350d0*/  IMAD.MOV.U32 R49, RZ, RZ, R56 ;  /* 0x000000ffff317224 */ /* 0x000fe400078e0038 */
[----:B------:R-:W-:Y:S01]  /*350e0*/  IMAD.MOV.U32 R50, RZ, RZ, R57 ;  /* 0x000000ffff327224 */ /* 0x000fe200078e0039 */
[----:B------:R-:W-:Y:S04]  /*350f0*/  STL.64 [R1+0x820], R16 ;  /* 0x0008201001007387 */ /* 0x000fe80000100a00 */
[----:B------:R-:W-:Y:S04]  /*35100*/  STL.64 [R1+0x828], R18 ;  /* 0x0008281201007387 */ /* 0x000fe80000100a00 */
[----:B------:R-:W3:Y:S04]  /*35110*/  LDL.64 R24, [R1+0x80] ;  /* 0x0000800001187983 */ /* 0x000ee80000100a00 */
[----:B------:R-:W4:Y:S04]  /*35120*/  LDL.64 R32, [R1+0x70] ;  /* 0x0000700001207983 */ /* 0x000f280000100a00 */
[----:B------:R-:W-:Y:S04]  /*35130*/  STL [R1+0x2f98], R0 ;  /* 0x002f980001007387 */ /* 0x000fe80000100800 */
[----:B------:R-:W-:Y:S04]  /*35140*/  STL [R1+0x2f94], R51 ;  /* 0x002f943301007387 */ /* 0x000fe80000100800 */
[----:B------:R0:W-:Y:S04]  /*35150*/  STL.64 [R1+0x810], R12 ;  /* 0x0008100c01007387 */ /* 0x0001e80000100a00 */
[----:B------:R1:W-:Y:S04]  /*35160*/  STL.64 [R1+0x818], R14 ;  /* 0x0008180e01007387 */ /* 0x0003e80000100a00 */
[----:B------:R-:W4:Y:S04]  /*35170*/  LDL.64 R44, [R1+0x60] ;  /* 0x00006000012c7983 */ /* 0x000f280000100a00 */
[----:B------:R-:W-:Y:S04]  /*35180*/  STL [R1+0x2fa0], R23 ;  /* 0x002fa01701007387 */ /* 0x000fe80000100800 */
[----:B------:R-:W-:Y:S01]  /*35190*/  STL [R1+0x2f9c], R22 ;  /* 0x002f9c1601007387 */ /* 0x000fe20000100800 */
[----:B--2---:R-:W-:Y:S07]  /*351a0*/  HMMA.16816.F32 R8, R52, R56, R8 ;  /* 0x000000383408723c */ /* 0x004fee0000001808 */
[----:B------:R-:W-:-:S02]  /*351b0*/  IMAD.MOV.U32 R56, RZ, RZ, R3 ;  /* 0x000000ffff387224 */ /* 0x000fc400078e0003 */
[----:B------:R-:W-:-:S14]  /*351c0*/  IMAD.MOV.U32 R57, RZ, RZ, R2 ;  /* 0x000000ffff397224 */ /* 0x000fdc00078e0002 */
[----:B------:R-:W-:Y:S04]  /*351d0*/  STL.64 [R1+0x800], R8 ;  /* 0x0008000801007387 */ /* 0x000fe80000100a00 */
[----:B------:R-:W-:Y:S04]  /*351e0*/  STL.64 [R1+0x808], R10 ;  /* 0x0008080a01007387 */ /* 0x000fe80000100a00 */
[----:B------:R-:W2:Y:S04]  /*351f0*/  LDL.LU R3, [R1+0x306c] ;  /* 0x00306c0001037983 */ /* 0x000ea80000300800 */
[----:B------:R-:W3:Y:S01]  /*35200*/  LDL.LU R2, [R1+0x3068] ;  /* 0x0030680001027983 */ /* 0x000ee20000300800 */
[----:B------:R-:W-:-:S02]  /*35210*/  IMAD.MOV.U32 R28, RZ, RZ, R61 ;  /* 0x000000ffff1c7224 */ /* 0x000fc400078e003d */
[----:B------:R-:W-:Y:S01]  /*35220*/  IMAD.MOV.U32 R29, RZ, RZ, R60 ;  /* 0x000000ffff1d7224 */ /* 0x000fe200078e003c */
[----:B------:R-:W-:Y:S04]  /*35230*/  STL.64 [R1+0x3050], R56 ;  /* 0x0030503801007387 */ /* 0x000fe80000100a00 */
[----:B0-----:R-:W4:Y:S04]  /*35240*/  LDL.LU.64 R12, [R1+0x7d0] ;  /* 0x0007d000010c7983 */ /* 0x001f280000300a00 */
[----:B-1----:R-:W4:Y:S04]  /*35250*/  LDL.LU.64 R14, [R1+0x7d8] ;  /* 0x0007d800010e7983 */ /* 0x002f280000300a00 */
[----:B------:R-:W4:Y:S04]  /*35260*/  LDL.64 R40, [R1+0x50] ;  /* 0x0000500001287983 */ /* 0x000f280000100a00 */
[----:B------:R0:W-:Y:S04]  /*35270*/  STL.64 [R1+0x3058], R28 ;  /* 0x0030581c01007387 */ /* 0x0001e80000100a00 */
[----:B0-----:R-:W4:Y:S04]  /*35280*/  LDL.LU.64 R28, [R1+0x7e0] ;  /* 0x0007e000011c7983 */ /* 0x001f280000300a00 */
[----:B------:R-:W4:Y:S04]  /*35290*/  LDL.LU.64 R30, [R1+0x7e8] ;  /* 0x0007e800011e7983 */ /* 0x000f280000300a00 */
[----:B------:R-:W4:Y:S04]  /*352a0*/  LDL.LU.64 R8, [R1+0x7c0] ;  /* 0x0007c00001087983 */ /* 0x000f280000300a00 */
[----:B------:R-:W4:Y:S01]  /*352b0*/  LDL.LU.64 R10, [R1+0x7c8] ;  /* 0x0007c800010a7983 */ /* 0x000f220000300a00 */
[----:B--2---:R-:W-:-:S02]  /*352c0*/  IMAD.MOV.U32 R56, RZ, RZ, R3 ;  /* 0x000000ffff387224 */ /* 0x004fc400078e0003 */
[----:B---3--:R-:W-:-:S05]  /*352d0*/  IMAD.MOV.U32 R57, RZ, RZ, R2 ;  /* 0x000000ffff397224 */ /* 0x008fca00078e0002 */
[----:B------:R0:W-:Y:S04]  /*352e0*/  STL.64 [R1+0x3060], R56 ;  /* 0x0030603801007387 */ /* 0x0001e80000100a00 */
[----:B------:R-:W2:Y:S04]  /*352f0*/  LDL.64 R36, [R1+0x30] ;  /* 0x0000300001247983 */ /* 0x000ea80000100a00 */
[----:B------:R-:W3:Y:S04]  /*35300*/  LDL.64 R16, [R1+0x20] ;  /* 0x0000200001107983 */ /* 0x000ee80000100a00 */
[----:B0-----:R-:W2:Y:S04]  /*35310*/  LDL.64 R56, [R1+0x90] ;  /* 0x0000900001387983 */ /* 0x001ea80000100a00 */
[----:B------:R-:W-:Y:S04]  /*35320*/  STL [R1+0x2fa8], R50 ;  /* 0x002fa83201007387 */ /* 0x000fe80000100800 */
[----:B------:R0:W-:Y:S04]  /*35330*/  STL [R1+0x2fa4], R49 ;  /* 0x002fa43101007387 */ /* 0x0001e80000100800 */
[----:B0-----:R-:W2:Y:S04]  /*35340*/  LDL.LU.64 R48, [R1+0x7f0] ;  /* 0x0007f00001307983 */ /* 0x001ea80000300a00 */
[----:B------:R-:W2:Y:S01]  /*35350*/  LDL.LU.64 R50, [R1+0x7f8] ;  /* 0x0007f80001327983 */ /* 0x000ea20000300a00 */
[C---:B----4-:R-:W-:Y:S06]  /*35360*/  HMMA.16816.F32 R28, R52.reuse, R24, R28 ;  /* 0x00000018341c723c */ /* 0x050fec000000181c */
[C---:B------:R-:W-:Y:S06]  /*35370*/  HMMA.16816.F32 R12, R52.reuse, R32, R12 ;  /* 0x00000020340c723c */ /* 0x040fec000000180c */
[----:B--2---:R-:W-:Y:S06]  /*35380*/  HMMA.16816.F32 R48, R52, R56, R48 ;  /* 0x000000383430723c */ /* 0x004fec0000001830 */
[----:B------:R-:W-:-:S15]  /*35390*/  IMAD.MOV.U32 R6, RZ, RZ, R57 ;  /* 0x000000ffff067224 */ /* 0x000fde00078e0039 */
[----:B------:R-:W-:-:S02]  /*353a0*/  NOP ;  /* 0x0000000000007918 */ /* 0x000fc40000000000 */
[----:B------:R-:W-:Y:S04]  /*353b0*/  STL.64 [R1+0x7f0], R48 ;  /* 0x0007f03001007387 */ /* 0x000fe80000100a00 */
[----:B------:R0:W-:Y:S02]  /*353c0*/  STL.64 [R1+0x7f8], R50 ;  /* 0x0007f83201007387 */ /* 0x0001e40000100a00 */
[----:B0-----:R-:W-:-:S05]  /*353d0*/  IMAD.MOV.U32 R51, RZ, RZ, R56 ;  /* 0x000000ffff337224 */ /* 0x001fca00078e0038 */
[----:B------:R-:W-:Y:S04]  /*353e0*/  STL [R1+0x2fac], R51 ;  /* 0x002fac3301007387 */ /* 0x000fe80000100800 */
[----:B------:R0:W-:Y:S04]  /*353f0*/  STL.64 [R1+0x7e0], R28 ;  /* 0x0007e01c01007387 */ /* 0x0001e80000100a00 */
[----:B------:R1:W-:Y:S04]  /*35400*/  STL.64 [R1+0x7e8], R30 ;  /* 0x0007e81e01007387 */ /* 0x0003e80000100a00 */
[----:B------:R-:W-:Y:S04]  /*35410*/  STL.64 [R1+0x7d0], R12 ;  /* 0x0007d00c01007387 */ /* 0x000fe80000100a00 */
[----:B------:R-:W-:Y:S04]  /*35420*/  STL.64 [R1+0x7d8], R14 ;  /* 0x0007d80e01007387 */ /* 0x000fe80000100a00 */
[----:B------:R-:W2:Y:S04]  /*35430*/  LDL.LU.64 R56, [R1+0x7b0] ;  /* 0x0007b00001387983 */ /* 0x000ea80000300a00 */
[----:B------:R-:W2:Y:S01]  /*35440*/  LDL.LU.64 R58, [R1+0x7b8] ;  /* 0x0007b800013a7983 */ /* 0x000ea20000300a00 */
[----:B------:R-:W-:Y:S01]  /*35450*/  HMMA.16816.F32 R8, R52, R44, R8 ;  /* 0x0000002c3408723c */ /* 0x000fe20000001808 */
[----:B------:R-:W-:-:S02]  /*35460*/  IMAD.MOV.U32 R22, RZ, RZ, R24 ;  /* 0x000000ffff167224 */ /* 0x000fc400078e0018 */
[----:B------:R-:W-:Y:S02]  /*35470*/  IMAD.MOV.U32 R0, RZ, RZ, R25 ;  /* 0x000000ffff007224 */ /* 0x000fe400078e0019 */
[----:B------:R-:W-:Y:S02]  /*35480*/  IMAD.MOV.U32 R7, RZ, RZ, R32 ;  /* 0x000000ffff077224 */ /* 0x000fe400078e0020 */
[----:B------:R-:W-:Y:S02]  /*35490*/  IMAD.MOV.U32 R48, RZ, RZ, R33 ;  /* 0x000000ffff307224 */ /* 0x000fe400078e0021 */
[----:B------:R-:W-:Y:S02]  /*354a0*/  IMAD.MOV.U32 R49, RZ, RZ, R44 ;  /* 0x000000ffff317224 */ /* 0x000fe400078e002c */
[----:B------:R-:W-:-:S12]  /*354b0*/  IMAD.MOV.U32 R23, RZ, RZ, R45 ;  /* 0x000000ffff177224 */ /* 0x000fd800078e002d */
[----:B------:R4:W-:Y:S04]  /*354c0*/  STL.64 [R1+0x7c0], R8 ;  /* 0x0007c00801007387 */ /* 0x0009e80000100a00 */
[----:B------:R3:W-:Y:S04]  /*354d0*/  STL.64 [R1+0x7c8], R10 ;  /* 0x0007c80a01007387 */ /* 0x0007e80000100a00 */
[----:B0-----:R-:W2:Y:S04]  /*354e0*/  LDL.LU.64 R28, [R1+0x7a0] ;  /* 0x0007a000011c7983 */ /* 0x001ea80000300a00 */
[----:B-1----:R-:W2:Y:S04]  /*354f0*/  LDL.LU.64 R30, [R1+0x7a8] ;  /* 0x0007a800011e7983 */ /* 0x002ea80000300a00 */
[----:B----4-:R-:W4:Y:S04]  /*35500*/  LDL.LU.64 R8, [R1+0x790] ;  /* 0x0007900001087983 */ /* 0x010f280000300a00 */
[----:B---3--:R-:W4:Y:S04]  /*35510*/  LDL.LU.64 R10, [R1+0x798] ;  /* 0x00079800010a7983 */ /* 0x008f280000300a00 */
[----:B------:R-:W3:Y:S04]  /*35520*/  LDL.LU.64 R12, [R1+0x780] ;  /* 0x00078000010c7983 */ /* 0x000ee80000300a00 */
[----:B------:R-:W3:Y:S04]  /*35530*/  LDL.LU.64 R14, [R1+0x788] ;  /* 0x00078800010e7983 */ /* 0x000ee80000300a00 */
[----:B------:R-:W3:Y:S04]  /*35540*/  LDL.LU.64 R24, [R1+0x770] ;  /* 0x0007700001187983 */ /* 0x000ee80000300a00 */
[----:B------:R-:W3:Y:S04]  /*35550*/  LDL.LU.64 R26, [R1+0x778] ;  /* 0x00077800011a7983 */ /* 0x000ee80000300a00 */
[----:B------:R-:W3:Y:S04]  /*35560*/  LDL.LU.64 R32, [R1+0x760] ;  /* 0x0007600001207983 */ /* 0x000ee80000300a00 */
[----:B------:R-:W3:Y:S04]  /*35570*/  LDL.LU.64 R34, [R1+0x768] ;  /* 0x0007680001227983 */ /* 0x000ee80000300a00 */
[----:B------:R-:W3:Y:S04]  /*35580*/  LDL.LU.64 R44, [R1+0x750] ;  /* 0x00075000012c7983 */ /* 0x000ee80000300a00 */
[----:B------:R-:W3:Y:S01]  /*35590*/  LDL.LU.64 R46, [R1+0x758] ;  /* 0x00075800012e7983 */ /* 0x000ee20000300a00 */
[----:B--2---:R-:W-:-:S15]  /*355a0*/  HMMA.16816.F32 R56, R52, R40, R56 ;  /* 0x000000283438723c */ /* 0x004fde0000001838 */
[----:B------:R-:W-:-:S08]  /*355b0*/  NOP ;  /* 0x0000000000007918 */ /* 0x000fd00000000000 */
[----:B------:R0:W-:Y:S04]  /*355c0*/  STL.64 [R1+0x7b0], R56 ;  /* 0x0007b03801007387 */ /* 0x0001e80000100a00 */
[----:B------:R1:W-:Y:S04]  /*355d0*/  STL.64 [R1+0x7b8], R58 ;  /* 0x0007b83a01007387 */ /* 0x0003e80000100a00 */
[----:B0-----:R-:W1:Y:S01]  /*355e0*/  LDL.LU.64 R56, [R1+0x3060] ;  /* 0x0030600001387983 */ /* 0x001e620000300a00 */
[----:B------:R-:W-:Y:S02]  /*355f0*/  IMAD.MOV.U32 R51, RZ, RZ, R40 ;  /* 0x000000ffff337224 */ /* 0x000fe400078e0028 */
[----:B------:R-:W-:-:S02]  /*35600*/  IMAD.MOV.U32 R50, RZ, RZ, R41 ;  /* 0x000000ffff327224 */ /* 0x000fc400078e0029 */
[----:B------:R-:W2:Y:S04]  /*35610*/  LDL.LU.64 R40, [R1+0x740] ;  /* 0x0007400001287983 */ /* 0x000ea80000300a00 */
[----:B------:R-:W2:Y:S01]  /*35620*/  LDL.LU.64 R42, [R1+0x748] ;  /* 0x00074800012a7983 */ /* 0x000ea20000300a00 */
[----:B-1----:R-:W-:Y:S03]  /*35630*/  HMMA.16816.F32 R56, R52, R56, R28 ;  /* 0x000000383438723c */ /* 0x002fe6000000181c */
[----:B------:R-:W2:-:S15]  /*35640*/  LDL.LU.64 R28, [R1+0x3058] ;  /* 0x00305800011c7983 */ /* 0x000e9e0000300a00 */
[----:B------:R-:W-:-:S05]  /*35650*/  NOP ;  /* 0x0000000000007918 */ /* 0x000fca0000000000 */
[----:B------:R0:W-:Y:S04]  /*35660*/  STL.64 [R1+0x7a0], R56 ;  /* 0x0007a03801007387 */ /* 0x0001e80000100a00 */
[----:B------:R-:W-:Y:S04]  /*35670*/  STL.64 [R1+0x7a8], R58 ;  /* 0x0007a83a01007387 */ /* 0x000fe80000100a00 */
[----:B0-----:R-:W2:Y:S01]  /*35680*/  LDL.LU.64 R56, [R1+0x3050] ;  /* 0x0030500001387983 */ /* 0x001ea20000300a00 */
[C---:B----4-:R-:W-:Y:S06]  /*35690*/  HMMA.16816.F32 R8, R52.reuse, R36, R8 ;  /* 0x000000243408723c */ /* 0x050fec0000001808 */
[----:B---3--:R-:W-:Y:S01]  /*356a0*/  HMMA.16816.F32 R12, R52, R16, R12 ;  /* 0x00000010340c723c */ /* 0x008fe2000000180c */
[----:B------:R-:W-:-:S02]  /*356b0*/  IMAD.MOV.U32 R3, RZ, RZ, R36 ;  /* 0x000000ffff037224 */ /* 0x000fc400078e0024 */
[----:B------:R-:W-:-:S03]  /*356c0*/  IMAD.MOV.U32 R2, RZ, RZ, R37 ;  /* 0x000000ffff027224 */ /* 0x000fc600078e0025 */
[----:B------:R-:W-:Y:S02]  /*356d0*/  IMAD.MOV.U32 R61, RZ, RZ, R16 ;  /* 0x000000ffff3d7224 */ /* 0x000fe400078e0010 */
[----:B------:R-:W-:-:S09]  /*356e0*/  IMAD.MOV.U32 R60, RZ, RZ, R17 ;  /* 0x000000ffff3c7224 */ /* 0x000fd200078e0011 */
[----:B------:R-:W-:Y:S04]  /*356f0*/  STL.64 [R1+0x790], R8 ;  /* 0x0007900801007387 */ /* 0x000fe80000100a00 */
[----:B------:R0:W-:Y:S04]  /*35700*/  STL.64 [R1+0x798], R10 ;  /* 0x0007980a01007387 */ /* 0x0001e80000100a00 */
[----:B0-----:R-:W3:Y:S04]  /*35710*/  LDL.LU.64 R10, [R1+0x3048] ;  /* 0x00304800010a7983 */ /* 0x001ee80000300a00 */
[----:B------:R-:W4:Y:S04]  /*35720*/  LDL.LU.64 R8, [R1+0x3040] ;  /* 0x0030400001087983 */ /* 0x000f280000300a00 */
[----:B------:R-:W3:Y:S04]  /*35730*/  LDL.LU.64 R36, [R1+0x730] ;  /* 0x0007300001247983 */ /* 0x000ee80000300a00 */
[----:B------:R-:W3:Y:S04]  /*35740*/  LDL.LU.64 R38, [R1+0x738] ;  /* 0x0007380001267983 */ /* 0x000ee80000300a00 */
[----:B------:R-:W-:Y:S04]  /*35750*/  STL.64 [R1+0x780], R12 ;  /* 0x0007800c01007387 */ /* 0x000fe80000100a00 */
[----:B------:R0:W-:Y:S04]  /*35760*/  STL.64 [R1+0x788], R14 ;  /* 0x0007880e01007387 */ /* 0x0001e80000100a00 */
[----:B0-----:R-:W4:Y:S04]  /*35770*/  LDL.LU.64 R14, [R1+0x3038] ;  /* 0x00303800010e7983 */ /* 0x001f280000300a00 */
[----:B------:R-:W4:Y:S04]  /*35780*/  LDL.LU.64 R12, [R1+0x3030] ;  /* 0x00303000010c7983 */ /* 0x000f280000300a00 */
[----:B------:R-:W4:Y:S04]  /*35790*/  LDL.LU.64 R18, [R1+0x3028] ;  /* 0x0030280001127983 */ /* 0x000f280000300a00 */
[----:B------:R-:W4:Y:S01]  /*357a0*/  LDL.LU.64 R16, [R1+0x3020] ;  /* 0x0030200001107983 */ /* 0x000f220000300a00 */
[C---:B--2---:R-:W-:Y:S03]  /*357b0*/  HMMA.16816.F32 R28, R52.reuse, R28, R24 ;  /* 0x0000001c341c723c */ /* 0x044fe60000001818 */
[----:B------:R-:W2:Y:S04]  /*357c0*/  LDL.LU.64 R26, [R1+0x3018] ;  /* 0x00301800011a7983 */ /* 0x000ea80000300a00 */
[----:B------:R-:W4:Y:S01]  /*357d0*/  LDL.LU.64 R24, [R1+0x3010] ;  /* 0x0030100001187983 */ /* 0x000f220000300a00 */
[----:B------:R-:W-:-:S15]  /*357e0*/  HMMA.16816.F32 R56, R52, R56, R32 ;  /* 0x000000383438723c */ /* 0x000fde0000001820 */
[----:B------:R-:W-:Y:S04]  /*357f0*/  STL.64 [R1+0x770], R28 ;  /* 0x0007701c01007387 */ /* 0x000fe80000100a00 */
[----:B------:R0:W-:Y:S04]  /*35800*/  STL.64 [R1+0x778], R30 ;  /* 0x0007781e01007387 */ /* 0x0001e80000100a00 */
[----:B0-----:R-:W2:Y:S04]  /*35810*/  LDL.LU.64 R30, [R1+0x3008] ;  /* 0x00300800011e7983 */ /* 0x001ea80000300a00 */
[----:B------:R-:W4:Y:S04]  /*35820*/  LDL.LU.64 R28, [R1+0x3000] ;  /* 0x00300000011c7983 */ /* 0x000f280000300a00 */
[----:B------:R-:W2:Y:S04]  /*35830*/  LDL.LU.64 R34, [R1+0x2ff8] ;  /* 0x002ff80001227983 */ /* 0x000ea80000300a00 */
[----:B------:R-:W4:Y:S04]  /*35840*/  LDL.LU.64 R32, [R1+0x2ff0] ;  /* 0x002ff00001207983 */ /* 0x000f280000300a00 */
[----:B------:R-:W-:Y:S04]  /*35850*/  STL.64 [R1+0x760], R56 ;  /* 0x0007603801007387 */ /* 0x000fe80000100a00 */
[----:B------:R0:W-:Y:S04]  /*35860*/  STL.64 [R1+0x768], R58 ;  /* 0x0007683a01007387 */ /* 0x0001e80000100a00 */
[----:B0-----:R-:W3:Y:S04]  /*35870*/  LDL.LU.64 R58, [R1+0x2fe8] ;  /* 0x002fe800013a7983 */ /* 0x001ee80000300a00 */
[----:B------:R-:W2:Y:S02]  /*35880*/  LDL.LU.64 R56, [R1+0x2fe0] ;  /* 0x002fe00001387983 */ /* 0x000ea40000300a00 */
[----:B--2---:R-:W-:-:S15]  /*35890*/  HMMA.16816.F32 R44, R52, R56, R44 ;  /* 0x00000038342c723c */ /* 0x004fde000000182c */
[----:B------:R-:W-:-:S08]  /*358a0*/  NOP ;  /* 0x0000000000007918 */ /* 0x000fd00000000000 */
[----:B------:R-:W-:Y:S04]  /*358b0*/  STL.64 [R1+0x750], R44 ;  /* 0x0007502c01007387 */ /* 0x000fe80000100a00 */
[----:B------:R0:W-:Y:S04]  /*358c0*/  STL.64 [R1+0x758], R46 ;  /* 0x0007582e01007387 */ /* 0x0001e80000100a00 */
[----:B0-----:R-:W2:Y:S04]  /*358d0*/  LDL.LU.64 R46, [R1+0x2fd8] ;  /* 0x002fd800012e7983 */ /* 0x001ea80000300a00 */
[----:B------:R-:W4:Y:S04]  /*358e0*/  LDL.LU.64 R44, [R1+0x2fd0] ;  /* 0x002fd000012c7983 */ /* 0x000f280000300a00 */
[----:B---3--:R-:W-:Y:S04]  /*358f0*/  STL.64 [R1+0x2ea0], R58 ;  /* 0x002ea03a01007387 */ /* 0x008fe80000100a00 */
[----:B------:R0:W-:Y:S04]  /*35900*/  STL.64 [R1+0x2e98], R56 ;  /* 0x002e983801007387 */ /* 0x0001e80000100a00 */
[----:B0-----:R-:W3:Y:S04]  /*35910*/  LDL.LU.64 R56, [R1+0x710] ;  /* 0x0007100001387983 */ /* 0x001ee80000300a00 */
[----:B------:R-:W3:Y:S01]  /*35920*/  LDL.LU.64 R58, [R1+0x718] ;  /* 0x00071800013a7983 */ /* 0x000ee20000300a00 */
[----:B----4-:R-:W-:-:S15]  /*35930*/  HMMA.16816.F32 R40, R52, R44, R40 ;  /* 0x0000002c3428723c */ /* 0x010fde0000001828 */
[----:B------:R-:W-:-:S08]  /*35940*/  NOP ;  /* 0x0000000000007918 */ /* 0x000fd00000000000 */
[----:B------:R-:W-:Y:S04]  /*35950*/  STL.64 [R1+0x740], R40 ;  /* 0x0007402801007387 */ /* 0x000fe80000100a00 */
[----:B------:R0:W-:Y:S04]  /*35960*/  STL.64 [R1+0x748], R42 ;  /* 0x0007482a01007387 */ /* 0x0001e80000100a00 */
[----:B0-----:R-:W4:Y:S04]  /*35970*/  LDL.LU.64 R42, [R1+0x2fc8] ;  /* 0x002fc800012a7983 */ /* 0x001f280000300a00 */
[----:B------:R-:W3:Y:S04]  /*35980*/  LDL.LU.64 R40, [R1+0x2fc0] ;  /* 0x002fc00001287983 */ /* 0x000ee80000300a00 */
        /* <DEDUP_REMOVED lines=11> */
[----:B------:R2:W-:Y:S02]  /*35a40*/  STL.64 [R1+0x2ea8], R40 ;  /* 0x002ea82801007387 */ /* 0x0005e40000100a00 */
[C---:B--2---:R-:W-:Y:S02]  /*35a50*/  HMMA.16816.F32 R40, R52.reuse, R36, R44 ;  /* 0x000000243428723c */ /* 0x044fe4000000182c */
[----:B---3--:R-:W-:Y:S04]  /*35a60*/  STL.64 [R1+0x2e80], R38 ;  /* 0x002e802601007387 */ /* 0x008fe80000100a00 */
[----:B------:R0:W-:Y:S02]  /*35a70*/  STL.64 [R1+0x2e78], R36 ;  /* 0x002e782401007387 */ /* 0x0001e40000100a00 */
[----:B0-----:R-:W-:-:S15]  /*35a80*/  HMMA.16816.F32 R36, R52, R32, R56 ;  /* 0x000000203424723c */ /* 0x001fde0000001838 */
[----:B------:R0:W-:Y:S04]  /*35a90*/  STL.64 [R1+0x720], R40 ;  /* 0x0007202801007387 */ /* 0x0001e80000100a00 */
[----:B------:R1:W-:Y:S04]  /*35aa0*/  STL.64 [R1+0x728], R42 ;  /* 0x0007282a01007387 */ /* 0x0003e80000100a00 */
[----:B------:R-:W2:Y:S04]  /*35ab0*/  LDL.LU.64 R56, [R1+0x6e0] ;  /* 0x0006e00001387983 */ /* 0x000ea80000300a00 */
[----:B------:R-:W2:Y:S04]  /*35ac0*/  LDL.LU.64 R58, [R1+0x6e8] ;  /* 0x0006e800013a7983 */ /* 0x000ea80000300a00 */
[----:B------:R3:W-:Y:S04]  /*35ad0*/  STL.64 [R1+0x710], R36 ;  /* 0x0007102401007387 */ /* 0x0007e80000100a00 */
[----:B------:R4:W-:Y:S04]  /*35ae0*/  STL.64 [R1+0x718], R38 ;  /* 0x0007182601007387 */ /* 0x0009e80000100a00 */
[----:B------:R-:W2:Y:S04]  /*35af0*/  LDL.LU.64 R44, [R1+0x6d0] ;  /* 0x0006d000012c7983 */ /* 0x000ea80000300a00 */
[----:B------:R-:W2:Y:S04]  /*35b00*/  LDL.LU.64 R46, [R1+0x6d8] ;  /* 0x0006d800012e7983 */ /* 0x000ea80000300a00 */
[----:B0-----:R-:W2:Y:S04]  /*35b10*/  LDL.LU.64 R40, [R1+0x6c0] ;  /* 0x0006c00001287983 */ /* 0x001ea80000300a00 */
[----:B-1----:R-:W2:Y:S04]  /*35b20*/  LDL.LU.64 R42, [R1+0x6c8] ;  /* 0x0006c800012a7983 */ /* 0x002ea80000300a00 */
[----:B---3--:R-:W3:Y:S04]  /*35b30*/  LDL.LU.64 R36, [R1+0x6b0] ;  /* 0x0006b00001247983 */ /* 0x008ee80000300a00 */
[----:B----4-:R-:W3:Y:S04]  /*35b40*/  LDL.LU.64 R38, [R1+0x6b8] ;  /* 0x0006b80001267983 */ /* 0x010ee80000300a00 */
[----:B------:R-:W-:Y:S04]  /*35b50*/  STL.64 [R1+0x2ec0], R34 ;  /* 0x002ec02201007387 */ /* 0x000fe80000100a00 */
[----:B------:R0:W-:Y:S04]  /*35b60*/  STL.64 [R1+0x2eb8], R32 ;  /* 0x002eb82001007387 */ /* 0x0001e80000100a00 */
[----:B0-----:R-:W4:Y:S04]  /*35b70*/  LDL.LU.64 R32, [R1+0x700] ;  /* 0x0007000001207983 */ /* 0x001f280000300a00 */
[----:B------:R-:W4:Y:S02]  /*35b80*/  LDL.LU.64 R34, [R1+0x708] ;  /* 0x0007080001227983 */ /* 0x000f240000300a00 */
[----:B----4-:R-:W-:-:S15]  /*35b90*/  HMMA.16816.F32 R32, R52, R28, R32 ;  /* 0x0000001c3420723c */ /* 0x010fde0000001820 */
[----:B------:R-:W-:-:S08]  /*35ba0*/  NOP ;  /* 0x0000000000007918 */ /* 0x000fd00000000000 */
[----:B------:R0:W-:Y:S04]  /*35bb0*/  STL.64 [R1+0x700], R32 ;  /* 0x0007002001007387 */ /* 0x0001e80000100a00 */
[----:B------:R1:W-:Y:S04]  /*35bc0*/  STL.64 [R1+0x708], R34 ;  /* 0x0007082201007387 */ /* 0x0003e80000100a00 */
[----:B0-----:R-:W4:Y:S04]  /*35bd0*/  LDL.LU.64 R32, [R1+0x250] ;  /* 0x0002500001207983 */ /* 0x001f280000300a00 */
[----:B-1----:R-:W4:Y:S04]  /*35be0*/  LDL.LU.64 R34, [R1+0x258] ;  /* 0x0002580001227983 */ /* 0x002f280000300a00 */
[----:B------:R-:W-:Y:S04]  /*35bf0*/  STL.64 [R1+0x2ed0], R30 ;  /* 0x002ed01e01007387 */ /* 0x000fe80000100a00 */
[----:B------:R0:W-:Y:S04]  /*35c00*/  STL.64 [R1+0x2ec8], R28 ;  /* 0x002ec81c01007387 */ /* 0x0001e80000100a00 */
[----:B0-----:R-:W2:Y:S04]  /*35c10*/  LDL.LU.64 R28, [R1+0x6f0] ;  /* 0x0006f000011c7983 */ /* 0x001ea80000300a00 */
[----:B------:R-:W2:Y:S04]  /*35c20*/  LDL.LU.64 R30, [R1+0x6f8] ;  /* 0x0006f800011e7983 */ /* 0x000ea80000300a00 */
[----:B------:R-:W-:Y:S04]  /*35c30*/  STL.64 [R1+0x2e70], R26 ;  /* 0x002e701a01007387 */ /* 0x000fe80000100a00 */
[----:B------:R-:W-:Y:S01]  /*35c40*/  STL.64 [R1+0x2e68], R24 ;  /* 0x002e681801007387 */ /* 0x000fe20000100a00 */
[----:B--2---:R-:W-:-:S15]  /*35c50*/  HMMA.16816.F32 R28, R52, R24, R28 ;  /* 0x00000018341c723c */ /* 0x004fde000000181c */
[----:B------:R-:W-:-:S08]  /*35c60*/  NOP ;  /* 0x0000000000007918 */ /* 0x000fd00000000000 */
[----:B------:R-:W-:Y:S04]  /*35c70*/  STL.64 [R1+0x6f0], R28 ;  /* 0x0006f01c01007387 */ /* 0x000fe80000100a00 */
[----:B------:R0:W-:Y:S02]  /*35c80*/  STL.64 [R1+0x6f8], R30 ;  /* 0x0006f81e01007387 */ /* 0x0001e40000100a00 */
[C---:B0-----:R-:W-:Y:S06]  /*35c90*/  HMMA.16816.F32 R28, R52.reuse, R20, R56 ;  /* 0x00000014341c723c */ /* 0x041fec0000001838 */
[----:B------:R-:W-:Y:S01]  /*35ca0*/  STL.64 [R1+0x2ed8], R20 ;  /* 0x002ed81401007387 */ /* 0x000fe20000100a00 */
[----:B------:R-:W-:-:S15]  /*35cb0*/  HMMA.16816.F32 R24, R52, R16, R44 ;  /* 0x000000103418723c */ /* 0x000fde000000182c */
[----:B------:R-:W-:-:S01]  /*35cc0*/  NOP ;  /* 0x0000000000007918 */ /* 0x000fc20000000000 */
[----:B------:R-:W-:Y:S04]  /*35cd0*/  STL.64 [R1+0x6e0], R28 ;  /* 0x0006e01c01007387 */ /* 0x000fe80000100a00 */
[----:B------:R-:W-:Y:S04]  /*35ce0*/  STL.64 [R1+0x6e8], R30 ;  /* 0x0006e81e01007387 */ /* 0x000fe80000100a00 */
[----:B------:R-:W-:Y:S04]  /*35cf0*/  STL.64 [R1+0x2ee8], R18 ;  /* 0x002ee81201007387 */ /* 0x000fe80000100a00 */
[----:B------:R0:W-:Y:S02]  /*35d00*/  STL.64 [R1+0x2ee0], R16 ;  /* 0x002ee01001007387 */ /* 0x0001e40000100a00 */
[C---:B0-----:R-:W-:Y:S02]  /*35d10*/  HMMA.16816.F32 R16, R52.reuse, R12, R40 ;  /* 0x0000000c3410723c */ /* 0x041fe40000001828 */
[----:B------:R-:W-:Y:S04]  /*35d20*/  STL.64 [R1+0x6d0], R24 ;  /* 0x0006d01801007387 */ /* 0x000fe80000100a00 */
[----:B------:R-:W-:Y:S04]  /*35d30*/  STL.64 [R1+0x6d8], R26 ;  /* 0x0006d81a01007387 */ /* 0x000fe80000100a00 */
[----:B------:R-:W-:Y:S04]  /*35d40*/  STL.64 [R1+0x2ef8], R14 ;  /* 0x002ef80e01007387 */ /* 0x000fe80000100a00 */
[----:B------:R3:W-:Y:S02]  /*35d50*/  STL.64 [R1+0x2ef0], R12 ;  /* 0x002ef00c01007387 */ /* 0x0007e40000100a00 */
[C---:B---3--:R-:W-:Y:S07]  /*35d60*/  HMMA.16816.F32 R12, R52.reuse, R8, R36 ;  /* 0x00000008340c723c */ /* 0x048fee0000001824 */
[----:B------:R-:W-:Y:S04]  /*35d70*/  STL.64 [R1+0x6c0], R16 ;  /* 0x0006c01001007387 */ /* 0x000fe80000100a00 */
[----:B------:R-:W-:Y:S04]  /*35d80*/  STL.64 [R1+0x6c8], R18 ;  /* 0x0006c81201007387 */ /* 0x000fe80000100a00 */
[----:B------:R-:W-:Y:S04]  /*35d90*/  STL.64 [R1+0x2f08], R10 ;  /* 0x002f080a01007387 */ /* 0x000fe80000100a00 */
[----:B------:R4:W-:Y:S02]  /*35da0*/  STL.64 [R1+0x2f00], R8 ;  /* 0x002f000801007387 */ /* 0x0009e40000100a00 */
[----:B----4-:R-:W-:Y:S02]  /*35db0*/  HMMA.16816.F32 R8, R52, R4, R32 ;  /* 0x000000043408723c */ /* 0x010fe40000001820 */
[----:B------:R-:W-:Y:S04]  /*35dc0*/  STL.64 [R1+0x6b0], R12 ;  /* 0x0006b00c01007387 */ /* 0x000fe80000100a00 */
[----:B------:R-:W-:Y:S04]  /*35dd0*/  STL.64 [R1+0x6b8], R14 ;  /* 0x0006b80e01007387 */ /* 0x000fe80000100a00 */
[----:B------:R0:W-:Y:S01]  /*35de0*/  STL.64 [R1+0x2f10], R4 ;  /* 0x002f100401007387 */ /* 0x0001e20000100a00 */
[----:B------:R-:W-:-:S02]  /*35df0*/  IMAD.MOV.U32 R40, RZ, RZ, R51 ;  /* 0x000000ffff287224 */ /* 0x000fc400078e0033 */
[----:B------:R-:W-:-:S10]  /*35e00*/  IMAD.MOV.U32 R41, RZ, RZ, R50 ;  /* 0x000000ffff297224 */ /* 0x000fd400078e0032 */
[----:B------:R-:W-:Y:S04]  /*35e10*/  STL.64 [R1+0x250], R8 ;  /* 0x0002500801007387 */ /* 0x000fe80000100a00 */
[----:B------:R-:W-:Y:S04]  /*35e20*/  STL.64 [R1+0x258], R10 ;  /* 0x0002580a01007387 */ /* 0x000fe80000100a00 */
[----:B------:R-:W2:Y:S04]  /*35e30*/  LDL.LU R51, [R1+0x2fac] ;  /* 0x002fac0001337983 */ /* 0x000ea80000300800 */
[----:B------:R-:W3:Y:S04]  /*35e40*/  LDL.LU R50, [R1+0x2fa8] ;  /* 0x002fa80001327983 */ /* 0x000ee80000300800 */
[----:B------:R-:W-:Y:S01]  /*35e50*/  STL.64 [R1+0x2f18], R40 ;  /* 0x002f182801007387 */ /* 0x000fe20000100a00 */
[----:B0-----:R-:W-:-:S03]  /*35e60*/  IMAD.MOV.U32 R4, RZ, RZ, R49 ;  /* 0x000000ffff047224 */ /* 0x001fc600078e0031 */
[----:B------:R-:W4:Y:S01]  /*35e70*/  LDL.LU R49, [R1+0x2fa4] ;  /* 0x002fa40001317983 */ /* 0x000f220000300800 */
[----:B------:R-:W-:Y:S02]  /*35e80*/  IMAD.MOV.U32 R5, RZ, RZ, R23 ;  /* 0x000000ffff057224 */ /* 0x000fe400078e0017 */
[----:B------:R-:W-:Y:S01]  /*35e90*/  IMAD.MOV.U32 R32, RZ, RZ, R22 ;  /* 0x000000ffff207224 */ /* 0x000fe200078e0016 */
[----:B------:R-:W3:Y:S04]  /*35ea0*/  LDL.LU R23, [R1+0x2fa0] ;  /* 0x002fa00001177983 */ /* 0x000ee80000300800 */
[----:B------:R-:W3:Y:S01]  /*35eb0*/  LDL.LU R22, [R1+0x2f9c] ;  /* 0x002f9c0001167983 */ /* 0x000ee20000300800 */
[----:B------:R-:W-:Y:S02]  /*35ec0*/  IMAD.MOV.U32 R33, RZ, RZ, R0 ;  /* 0x000000ffff217224 */ /* 0x000fe400078e0000 */
[----:B------:R-:W-:Y:S01]  /*35ed0*/  IMAD.MOV.U32 R21, RZ, RZ, R6 ;  /* 0x000000ffff157224 */ /* 0x000fe200078e0006 */
[----:B------:R-:W3:Y:S04]  /*35ee0*/  LDL.LU R0, [R1+0x2f98] ;  /* 0x002f980001007983 */ /* 0x000ee80000300800 */
[----:B------:R-:W-:Y:S01]  /*35ef0*/  STL.64 [R1+0x2f30], R32 ;  /* 0x002f302001007387 */ /* 0x000fe20000100a00 */
[----:B--2---:R-:W-:-:S03]  /*35f00*/  IMAD.MOV.U32 R20, RZ, RZ, R51 ;  /* 0x000000ffff147224 */ /* 0x004fc600078e0033 */
[----:B------:R-:W2:Y:S04]  /*35f10*/  LDL.LU R51, [R1+0x2f94] ;  /* 0x002f940001337983 */ /* 0x000ea80000300800 */
[----:B------:R-:W2:Y:S04]  /*35f20*/  LDL.LU R6, [R1+0x2f90] ;  /* 0x002f900001067983 */ /* 0x000ea80000300800 */
[----:B------:R-:W-:Y:S04]  /*35f30*/  STL.64 [R1+0x2f38], R20 ;  /* 0x002f381401007387 */ /* 0x000fe80000100a00 */
[----:B------:R0:W-:Y:S02]  /*35f40*/  STL.64 [R1+0x2f20], R4 ;  /* 0x002f200401007387 */ /* 0x0001e40000100a00 */
[----:B0-----:R-:W-:-:S02]  /*35f50*/  IMAD.MOV.U32 R4, RZ, RZ, R7 ;  /* 0x000000ffff047224 */ /* 0x001fc400078e0007 */
[----:B------:R-:W-:Y:S01]  /*35f60*/  IMAD.MOV.U32 R5, RZ, RZ, R48 ;  /* 0x000000ffff057224 */ /* 0x000fe200078e0030 */
[----:B------:R-:W2:Y:S04]  /*35f70*/  LDL.LU R7, [R1+0x2f8c] ;  /* 0x002f8c0001077983 */ /* 0x000ea80000300800 */
[----:B------:R-:W2:Y:S04]  /*35f80*/  LDL.LU R48, [R1+0x2f88] ;  /* 0x002f880001307983 */ /* 0x000ea80000300800 */
[----:B------:R-:W2:Y:S04]  /*35f90*/  LDL R56, [R1+0x120] ;  /* 0x0001200001387983 */ /* 0x000ea80000100800 */
[----:B------:R-:W2:Y:S04]  /*35fa0*/  LDL R57, [R1+0x124] ;  /* 0x0001240001397983 */ /* 0x000ea80000100800 */
[----:B------:R-:W2:Y:S04]  /*35fb0*/  LDL R28, [R1+0x130] ;  /* 0x00013000011c7983 */ /* 0x000ea80000100800 */
[----:B------:R-:W2:Y:S04]  /*35fc0*/  LDL R29, [R1+0x134] ;  /* 0x00013400011d7983 */ /* 0x000ea80000100800 */
[----:B------:R-:W2:Y:S04]  /*35fd0*/  LDL.LU.64 R40, [R1+0x1110] ;  /* 0x0011100001287983 */ /* 0x000ea80000300a00 */
[----:B------:R-:W2:Y:S01]  /*35fe0*/  LDL.LU.64 R42, [R1+0x1118] ;  /* 0x00111800012a7983 */ /* 0x000ea20000300a00 */
[----:B----4-:R-:W-:-:S02]  /*35ff0*/  IMAD.MOV.U32 R20, RZ, RZ, R49 ;  /* 0x000000ffff147224 */ /* 0x010fc400078e0031 */
[----:B---3--:R-:W-:Y:S01]  /*36000*/  IMAD.MOV.U32 R21, RZ, RZ, R50 ;  /* 0x000000ffff157224 */ /* 0x008fe200078e0032 */
[----:B------:R-:W-:Y:S04]  /*36010*/  STL.64 [R1+0x2f40], R4 ;  /* 0x002f400401007387 */ /* 0x000fe80000100a00 */
[----:B------:R-:W3:Y:S04]  /*36020*/  LDL.LU R49, [R1+0x2f84] ;  /* 0x002f840001317983 */ /* 0x000ee80000300800 */
[----:B------:R-:W3:Y:S04]  /*36030*/  LDL.LU R50, [R1+0x2f80] ;  /* 0x002f800001327983 */ /* 0x000ee80000300800 */
[----:B------:R-:W4:Y:S04]  /*36040*/  LDL R12, [R1+0x100] ;  /* 0x00010000010c7983 */ /* 0x000f280000100800 */
[----:B------:R-:W4:Y:S04]  /*36050*/  LDL R13, [R1+0x104] ;  /* 0x00010400010d7983 */ /* 0x000f280000100800 */
[----:B------:R-:W4:Y:S04]  /*36060*/  LDL R32, [R1+0x110] ;  /* 0x0001100001207983 */ /* 0x000f280000100800 */
[----:B------:R-:W4:Y:S04]  /*36070*/  LDL R33, [R1+0x114] ;  /* 0x0001140001217983 */ /* 0x000f280000100800 */
[----:B------:R0:W-:Y:S02]  /*36080*/  STL.64 [R1+0x2f48], R20 ;  /* 0x002f481401007387 */ /* 0x0001e40000100a00 */
[----:B0-----:R-:W-:-:S02]  /*36090*/  IMAD.MOV.U32 R20, RZ, RZ, R22 ;  /* 0x000000ffff147224 */ /* 0x001fc400078e0016 */
[----:B------:R-:W-:Y:S01]  /*360a0*/  IMAD.MOV.U32 R21, RZ, RZ, R23 ;  /* 0x000000ffff157224 */ /* 0x000fe200078e0017 */
[----:B------:R-:W3:Y:S04]  /*360b0*/  LDL.LU R22, [R1+0x2f7c] ;  /* 0x002f7c0001167983 */ /* 0x000ee80000300800 */
[----:B------:R-:W4:Y:S04]  /*360c0*/  LDL.LU R23, [R1+0x2f78] ;  /* 0x002f780001177983 */ /* 0x000f280000300800 */
[----:B------:R0:W-:Y:S02]  /*360d0*/  STL.64 [R1+0x2f58], R20 ;  /* 0x002f581401007387 */ /* 0x0001e40000100a00 */
[----:B0-----:R-:W-:-:S02]  /*360e0*/  IMAD.MOV.U32 R21, RZ, RZ, R0 ;  /* 0x000000ffff157224 */ /* 0x001fc400078e0000 */
[----:B--2---:R-:W-:Y:S02]  /*360f0*/  IMAD.MOV.U32 R20, RZ, RZ, R51 ;  /* 0x000000ffff147224 */ /* 0x004fe400078e0033 */
[----:B------:R-:W2:Y:S04]  /*36100*/  LDL.LU R51, [R1+0x2f74] ;  /* 0x002f740001337983 */ /* 0x000ea80000300800 */
[----:B------:R-:W2:Y:S04]  /*36110*/  LDL.LU R0, [R1+0x2f70] ;  /* 0x002f700001007983 */ /* 0x000ea80000300800 */
[----:B------:R-:W2:Y:S04]  /*36120*/  LDL R8, [R1+0xe0] ;  /* 0x0000e00001087983 */ /* 0x000ea80000100800 */
[----:B------:R-:W2:Y:S04]  /*36130*/  LDL R9, [R1+0xe4] ;  /* 0x0000e40001097983 */ /* 0x000ea80000100800 */
[----:B------:R-:W2:Y:S04]  /*36140*/  LDL.LU.64 R16, [R1+0x10c0] ;  /* 0x0010c00001107983 */ /* 0x000ea80000300a00 */
[----:B------:R-:W2:Y:S04]  /*36150*/  LDL.LU.64 R18, [R1+0x10c8] ;  /* 0x0010c80001127983 */ /* 0x000ea80000300a00 */
[----:B------:R0:W-:Y:S01]  /*36160*/  STL.64 [R1+0x2f68], R20 ;  /* 0x002f681401007387 */ /* 0x0001e20000100a00 */
[----:B------:R-:W-:-:S02]  /*36170*/  IMAD.MOV.U32 R25, RZ, RZ, R6 ;  /* 0x000000ffff197224 */ /* 0x000fc400078e0006 */
[----:B------:R-:W-:Y:S01]  /*36180*/  IMAD.MOV.U32 R24, RZ, RZ, R7 ;  /* 0x000000ffff187224 */ /* 0x000fe200078e0007 */
[----:B0-----:R-:W2:Y:S01]  /*36190*/  LDL.LU.64 R20, [R1+0x1080] ;  /* 0x0010800001147983 */ /* 0x001ea20000300a00 */
[----:B---3--:R-:W-:Y:S02]  /*361a0*/  IMAD.MOV.U32 R53, RZ, RZ, R22 ;  /* 0x000000ffff357224 */ /* 0x008fe400078e0016 */
[----:B----4-:R-:W-:Y:S02]  /*361b0*/  IMAD.MOV.U32 R52, RZ, RZ, R23 ;  /* 0x000000ffff347224 */ /* 0x010fe400078e0017 */
[----:B------:R-:W3:Y:S04]  /*361c0*/  LDL.LU.64 R22, [R1+0x1088] ;  /* 0x0010880001167983 */ /* 0x000ee80000300a00 */
[----:B------:R-:W4:Y:S04]  /*361d0*/  LDL.LU.64 R4, [R1+0x350] ;  /* 0x0003500001047983 */ /* 0x000f280000300a00 */
[----:B------:R-:W4:Y:S04]  /*361e0*/  LDL.LU.64 R6, [R1+0x358] ;  /* 0x0003580001067983 */ /* 0x000f280000300a00 */
[----:B------:R-:W2:Y:S04]  /*361f0*/  LDL.64 R44, [R1+0x40] ;  /* 0x00004000012c7983 */ /* 0x000ea80000100a00 */
[----:B--2---:R-:W-:Y:S04]  /*36200*/  STL.64 [R1+0x2f28], R44 ;  /* 0x002f282c01007387 */ /* 0x004fe80000100a00 */
[----:B------:R-:W2:Y:S04]  /*36210*/  LDL.64 R36, [R1+0x10] ;  /* 0x0000100001247983 */ /* 0x000ea80000100a00 */
[----:B--2---:R0:W-:Y:S02]  /*36220*/  STL.64 [R1+0x2f50], R36 ;  /* 0x002f502401007387 */ /* 0x0041e40000100a00 */
[----:B0-----:R-:W-:Y:S07]  /*36230*/  HMMA.16816.F32 R36, R48, R28, R40 ;  /* 0x0000001c3024723c */ /* 0x001fee0000001828 */
[----:B------:R-:W-:-:S02]  /*36240*/  IMAD.MOV.U32 R28, RZ, RZ, R61 ;  /* 0x000000ffff1c7224 */ /* 0x000fc400078e003d */
[----:B------:R-:W-:-:S14]  /*36250*/  IMAD.MOV.U32 R29, RZ, RZ, R60 ;  /* 0x000000ffff1d7224 */ /* 0x000fdc00078e003c */
[----:B------:R-:W-:Y:S04]  /*36260*/  STL.64 [R1+0x1110], R36 ;  /* 0x0011102401007387 */ /* 0x000fe80000100a00 */
[----:B------:R-:W-:Y:S04]  /*36270*/  STL.64 [R1+0x1118], R38 ;  /* 0x0011182601007387 */ /* 0x000fe80000100a00 */
[----:B------:R0:W-:Y:S02]  /*36280*/  STL.64 [R1+0x2f60], R28 ;  /* 0x002f601c01007387 */ /* 0x0001e40000100a00 */
[----:B0-----:R-:W-:-:S15]  /*36290*/  HMMA.16816.F32 R28, R48, R56, R16 ;  /* 0x00000038301c723c */ /* 0x001fde0000001810 */
[----:B------:R-:W-:-:S08]  /*362a0*/  NOP ;  /* 0x0000000000007918 */ /* 0x000fd00000000000 */
[----:B------:R-:W-:Y:S04]  /*362b0*/  STL.64 [R1+0x10c0], R28 ;  /* 0x0010c01c01007387 */ /* 0x000fe80000100a00 */
[----:B------:R3:W-:Y:S04]  /*362c0*/  STL.64 [R1+0x10c8], R30 ;  /* 0x0010c81e01007387 */ /* 0x0007e80000100a00 */
[----:B------:R-:W2:Y:S04]  /*362d0*/  LDL.LU.64 R44, [R1+0x340] ;  /* 0x00034000012c7983 */ /* 0x000ea80000300a00 */
[----:B------:R-:W2:Y:S04]  /*362e0*/  LDL.LU.64 R46, [R1+0x348] ;  /* 0x00034800012e7983 */ /* 0x000ea80000300a00 */
[----:B------:R-:W2:Y:S04]  /*362f0*/  LDL.LU.64 R40, [R1+0xd20] ;  /* 0x000d200001287983 */ /* 0x000ea80000300a00 */
[----:B------:R-:W2:Y:S04]  /*36300*/  LDL.LU.64 R42, [R1+0xd28] ;  /* 0x000d2800012a7983 */ /* 0x000ea80000300a00 */
[----:B------:R-:W2:Y:S01]  /*36310*/  LDL.64 R56, [R1] ;  /* 0x0000000001387983 */ /* 0x000ea20000100a00 */
[----:B---3--:R-:W-:Y:S03]  /*36320*/  HMMA.16816.F32 R28, R48, R32, R20 ;  /* 0x00000020301c723c */ /* 0x008fe60000001814 */
[----:B------:R-:W3:-:S15]  /*36330*/  LDL.LU.64 R20, [R1+0xd10] ;  /* 0x000d100001147983 */ /* 0x000ede0000300a00 */
[----:B------:R-:W-:-:S05]  /*36340*/  NOP ;  /* 0x0000000000007918 */ /* 0x000fca0000000000 */
[----:B------:R0:W-:Y:S04]  /*36350*/  STL.64 [R1+0x1080], R28 ;  /* 0x0010801c01007387 */ /* 0x0001e80000100a00 */
[----:B------:R1:W-:Y:S04]  /*36360*/  STL.64 [R1+0x1088], R30 ;  /* 0x0010881e01007387 */ /* 0x0003e80000100a00 */
[----:B------:R-:W3:Y:S01]  /*36370*/  LDL.LU.64 R22, [R1+0xd18] ;  /* 0x000d180001167983 */ /* 0x000ee20000300a00 */
[----:B----4-:R-:W-:-:S15]  /*36380*/  HMMA.16816.F32 R4, R48, R12, R4 ;  /* 0x0000000c3004723c */ /* 0x010fde0000001804 */
[----:B------:R-:W-:-:S08]  /*36390*/  NOP ;  /* 0x0000000000007918 */ /* 0x000fd00000000000 */
[----:B------:R4:W-:Y:S04]  /*363a0*/  STL.64 [R1+0x350], R4 ;  /* 0x0003500401007387 */ /* 0x0009e80000100a00 */
[----:B------:R4:W-:Y:S04]  /*363b0*/  STL.64 [R1+0x358], R6 ;  /* 0x0003580601007387 */ /* 0x0009e80000100a00 */
[----:B0-----:R-:W3:Y:S04]  /*363c0*/  LDL.LU.64 R28, [R1+0xd00] ;  /* 0x000d0000011c7983 */ /* 0x001ee80000300a00 */
[----:B-1----:R-:W3:Y:S04]  /*363d0*/  LDL.LU.64 R30, [R1+0xd08] ;  /* 0x000d0800011e7983 */ /* 0x002ee80000300a00 */
[----:B------:R-:W3:Y:S04]  /*363e0*/  LDL.LU.64 R36, [R1+0xcf0] ;  /* 0x000cf00001247983 */ /* 0x000ee80000300a00 */
[----:B------:R-:W3:Y:S04]  /*363f0*/  LDL.LU.64 R38, [R1+0xcf8] ;  /* 0x000cf80001267983 */ /* 0x000ee80000300a00 */
[----:B----4-:R-:W4:Y:S04]  /*36400*/  LDL.LU.64 R4, [R1+0xce0] ;  /* 0x000ce00001047983 */ /* 0x010f280000300a00 */
[----:B------:R-:W4:Y:S04]  /*36410*/  LDL.LU.64 R6, [R1+0xce8] ;  /* 0x000ce80001067983 */ /* 0x000f280000300a00 */
[----:B------:R-:W4:Y:S04]  /*36420*/  LDL.LU.64 R32, [R1+0xcd0] ;  /* 0x000cd00001207983 */ /* 0x000f280000300a00 */
[----:B------:R-:W4:Y:S04]  /*36430*/  LDL.LU.64 R34, [R1+0xcd8] ;  /* 0x000cd80001227983 */ /* 0x000f280000300a00 */
[----:B------:R-:W4:Y:S04]  /*36440*/  LDL.LU.64 R12, [R1+0xcc0] ;  /* 0x000cc000010c7983 */ /* 0x000f280000300a00 */
[----:B------:R-:W4:Y:S01]  /*36450*/  LDL.LU.64 R14, [R1+0xcc8] ;  /* 0x000cc800010e7983 */ /* 0x000f220000300a00 */
[C---:B--2---:R-:W-:Y:S06]  /*36460*/  HMMA.16816.F32 R44, R48.reuse, R52, R44 ;  /* 0x00000034302c723c */ /* 0x044fec000000182c */
[----:B------:R-:W-:Y:S01]  /*36470*/  HMMA.16816.F32 R8, R48, R8, R40 ;  /* 0x000000083008723c */ /* 0x000fe20000001828 */
[----:B------:R-:W-:-:S02]  /*36480*/  IMAD.MOV.U32 R16, RZ, RZ, R3 ;  /* 0x000000ffff107224 */ /* 0x000fc400078e0003 */
[----:B------:R-:W-:Y:S01]  /*36490*/  IMAD.MOV.U32 R17, RZ, RZ, R2 ;  /* 0x000000ffff117224 */ /* 0x000fe200078e0002 */
[----:B------:R-:W0:-:S13]  /*364a0*/  LDSM.16.MT88.4 R52, [R0+UR4+0x4080] ;  /* 0x004080040034783b */ /* 0x000e1a0008004200 */
[----:B------:R1:W-:Y:S04]  /*364b0*/  STL.64 [R1+0x340], R44 ;  /* 0x0003402c01007387 */ /* 0x0003e80000100a00 */
[----:B------:R2:W-:Y:S04]  /*364c0*/  STL.64 [R1+0x348], R46 ;  /* 0x0003482e01007387 */ /* 0x0005e80000100a00 */
[----:B-1----:R-:W4:Y:S04]  /*364d0*/  LDL.LU.64 R44, [R1+0xcb0] ;  /* 0x000cb000012c7983 */ /* 0x002f280000300a00 */
[----:B--2---:R-:W2:Y:S04]  /*364e0*/  LDL.LU.64 R46, [R1+0xcb8] ;  /* 0x000cb800012e7983 */ /* 0x004ea80000300a00 */
[----:B------:R1:W-:Y:S04]  /*364f0*/  STL.64 [R1+0xd20], R8 ;  /* 0x000d200801007387 */ /* 0x0003e80000100a00 */
[----:B------:R0:W-:Y:S04]  /*36500*/  STL.64 [R1+0xd28], R10 ;  /* 0x000d280a01007387 */ /* 0x0001e80000100a00 */
[----:B------:R-:W2:Y:S04]  /*36510*/  LDL.LU.64 R40, [R1+0xca0] ;  /* 0x000ca00001287983 */ /* 0x000ea80000300a00 */
[----:B------:R-:W2:Y:S01]  /*36520*/  LDL.LU.64 R42, [R1+0xca8] ;  /* 0x000ca800012a7983 */ /* 0x000ea20000300a00 */
[----:B---3--:R-:W-:Y:S03]  /*36530*/  HMMA.16816.F32 R24, R48, R24, R20 ;  /* 0x000000183018723c */ /* 0x008fe60000001814 */
[----:B-1----:R-:W3:Y:S04]  /*36540*/  LDL.LU.64 R8, [R1+0xc90] ;  /* 0x000c900001087983 */ /* 0x002ee80000300a00 */
[----:B0-----:R-:W3:Y:S04]  /*36550*/  LDL.LU.64 R10, [R1+0xc98] ;  /* 0x000c9800010a7983 */ /* 0x001ee80000300a00 */
[----:B------:R-:W4:-:S12]  /*36560*/  LDL.LU.64 R20, [R1+0x2f68] ;  /* 0x002f680001147983 */ /* 0x000f180000300a00 */
        /* <DEDUP_REMOVED lines=9> */
[----:B0-----:R-:W1:Y:S02]  /*36600*/  LDL.LU.64 R20, [R1+0x2f58] ;  /* 0x002f580001147983 */ /* 0x001e640000300a00 */
[----:B-1----:R-:W-:Y:S02]  /*36610*/  HMMA.16816.F32 R20, R48, R20, R36 ;  /* 0x000000143014723c */ /* 0x002fe40000001824 */
[----:B------:R-:W4:-:S15]  /*36620*/  LDL.LU.64 R36, [R1+0x2f50] ;  /* 0x002f500001247983 */ /* 0x000f1e0000300a00 */
[----:B------:R-:W-:-:S06]  /*36630*/  NOP ;  /* 0x0000000000007918 */ /* 0x000fcc0000000000 */
[----:B------:R0:W-:Y:S04]  /*36640*/  STL.64 [R1+0xcf0], R20 ;  /* 0x000cf01401007387 */ /* 0x0001e80000100a00 */
[----:B------:R1:W-:Y:S04]  /*36650*/  STL.64 [R1+0xcf8], R22 ;  /* 0x000cf81601007387 */ /* 0x0003e80000100a00 */
[----:B0-----:R-:W1:Y:S02]  /*36660*/  LDL.LU.64 R20, [R1+0x2f48] ;  /* 0x002f480001147983 */ /* 0x001e640000300a00 */
[----:B-1----:R-:W-:Y:S02]  /*36670*/  HMMA.16816.F32 R20, R48, R20, R4 ;  /* 0x000000143014723c */ /* 0x002fe40000001804 */
[----:B------:R-:W2:-:S15]  /*36680*/  LDL.LU.64 R4, [R1+0x2f40] ;  /* 0x002f400001047983 */ /* 0x000e9e0000300a00 */
[----:B------:R-:W-:-:S06]  /*36690*/  NOP ;  /* 0x0000000000007918 */ /* 0x000fcc0000000000 */
[----:B------:R0:W-:Y:S04]  /*366a0*/  STL.64 [R1+0xce0], R20 ;  /* 0x000ce01401007387 */ /* 0x0001e80000100a00 */
[----:B------:R1:W-:Y:S04]  /*366b0*/  STL.64 [R1+0xce8], R22 ;  /* 0x000ce81601007387 */ /* 0x0003e80000100a00 */
[----:B0-----:R-:W1:Y:S02]  /*366c0*/  LDL.LU.64 R20, [R1+0x2f38] ;  /* 0x002f380001147983 */ /* 0x001e640000300a00 */
[C---:B-1----:R-:W-:Y:S02]  /*366d0*/  HMMA.16816.F32 R20, R48.reuse, R20, R32 ;  /* 0x000000143014723c */ /* 0x042fe40000001820 */
[----:B------:R-:W3:Y:S04]  /*366e0*/  LDL.LU.64 R32, [R1+0x2f30] ;  /* 0x002f300001207983 */ /* 0x000ee80000300a00 */
[----:B--2---:R-:W-:-:S15]  /*366f0*/  HMMA.16816.F32 R4, R48, R4, R44 ;  /* 0x000000043004723c */ /* 0x004fde000000182c */
[----:B------:R-:W-:-:S02]  /*36700*/  NOP ;  /* 0x0000000000007918 */ /* 0x000fc40000000000 */
[----:B------:R-:W-:Y:S04]  /*36710*/  STL.64 [R1+0xcd0], R20 ;  /* 0x000cd01401007387 */ /* 0x000fe80000100a00 */
[----:B------:R3:W-:Y:S02]  /*36720*/  STL.64 [R1+0xcd8], R22 ;  /* 0x000cd81601007387 */ /* 0x0007e40000100a00 */
[----:B---3--:R-:W-:Y:S02]  /*36730*/  HMMA.16816.F32 R20, R48, R32, R12 ;  /* 0x000000203014723c */ /* 0x008fe4000000180c */
[----:B------:R-:W2:Y:S04]  /*36740*/  LDL.LU.64 R12, [R1+0xc70] ;  /* 0x000c7000010c7983 */ /* 0x000ea80000300a00 */
[----:B------:R-:W2:-:S15]  /*36750*/  LDL.LU.64 R14, [R1+0xc78] ;  /* 0x000c7800010e7983 */ /* 0x000e9e0000300a00 */
[----:B------:R-:W-:-:S02]  /*36760*/  NOP ;  /* 0x0000000000007918 */ /* 0x000fc40000000000 */
[----:B------:R0:W-:Y:S04]  /*36770*/  STL.64 [R1+0xcc0], R20 ;  /* 0x000cc01401007387 */ /* 0x0001e80000100a00 */
[----:B------:R1:W-:Y:S04]  /*36780*/  STL.64 [R1+0xcc8], R22 ;  /* 0x000cc81601007387 */ /* 0x0003e80000100a00 */
[----:B0-----:R-:W4:Y:S04]  /*36790*/  LDL.LU.64 R20, [R1+0xc60] ;  /* 0x000c600001147983 */ /* 0x001f280000300a00 */
[----:B-1----:R-:W4:Y:S04]  /*367a0*/  LDL.LU.64 R22, [R1+0xc68] ;  /* 0x000c680001167983 */ /* 0x002f280000300a00 */
[----:B------:R-:W3:Y:S04]  /*367b0*/  LDL.LU.64 R32, [R1+0xc50] ;  /* 0x000c500001207983 */ /* 0x000ee80000300a00 */
[----:B------:R-:W3:Y:S04]  /*367c0*/  LDL.LU.64 R34, [R1+0xc58] ;  /* 0x000c580001227983 */ /* 0x000ee80000300a00 */
[----:B------:R-:W2:Y:S04]  /*367d0*/  LDL.LU.64 R44, [R1+0x2f28] ;  /* 0x002f2800012c7983 */ /* 0x000ea80000300a00 */
[----:B------:R0:W-:Y:S04]  /*367e0*/  STL.64 [R1+0xcb0], R4 ;  /* 0x000cb00401007387 */ /* 0x0001e80000100a00 */
[----:B------:R1:W-:Y:S04]  /*367f0*/  STL.64 [R1+0xcb8], R6 ;  /* 0x000cb80601007387 */ /* 0x0003e80000100a00 */
[----:B0-----:R-:W1:Y:S02]  /*36800*/  LDL.LU.64 R4, [R1+0x2f20] ;  /* 0x002f200001047983 */ /* 0x001e640000300a00 */
[----:B-1----:R-:W-:Y:S02]  /*36810*/  HMMA.16816.F32 R4, R48, R4, R40 ;  /* 0x000000043004723c */ /* 0x002fe40000001828 */
[----:B------:R-:W4:-:S15]  /*36820*/  LDL.LU.64 R40, [R1+0x2f18] ;  /* 0x002f180001287983 */ /* 0x000f1e0000300a00 */
[----:B------:R-:W-:-:S06]  /*36830*/  NOP ;  /* 0x0000000000007918 */ /* 0x000fcc0000000000 */
[----:B------:R0:W-:Y:S04]  /*36840*/  STL.64 [R1+0xca0], R4 ;  /* 0x000ca00401007387 */ /* 0x0001e80000100a00 */
[----:B------:R-:W-:Y:S04]  /*36850*/  STL.64 [R1+0xca8], R6 ;  /* 0x000ca80601007387 */ /* 0x000fe80000100a00 */
[----:B0-----:R-:W3:Y:S01]  /*36860*/  LDL.LU.64 R4, [R1+0x2f10] ;  /* 0x002f100001047983 */ /* 0x001ee20000300a00 */
[----:B----4-:R-:W-:Y:S03]  /*36870*/  HMMA.16816.F32 R40, R48, R40, R8 ;  /* 0x000000283028723c */ /* 0x010fe60000001808 */
[----:B------:R-:W4:Y:S04]  /*36880*/  LDL.LU.64 R10, [R1+0x2f08] ;  /* 0x002f0800010a7983 */ /* 0x000f280000300a00 */
[----:B------:R-:W4:-:S15]  /*36890*/  LDL.LU.64 R8, [R1+0x2f00] ;  /* 0x002f000001087983 */ /* 0x000f1e0000300a00 */
[----:B------:R-:W-:-:S01]  /*368a0*/  NOP ;  /* 0x0000000000007918 */ /* 0x000fc20000000000 */
[----:B------:R0:W-:Y:S04]  /*368b0*/  STL.64 [R1+0xc90], R40 ;  /* 0x000c902801007387 */ /* 0x0001e80000100a00 */
[----:B------:R1:W-:Y:S04]  /*368c0*/  STL.64 [R1+0xc98], R42 ;  /* 0x000c982a01007387 */ /* 0x0003e80000100a00 */
[----:B0-----:R-:W4:Y:S04]  /*368d0*/  LDL.LU.64 R40, [R1+0xc40] ;  /* 0x000c400001287983 */ /* 0x001f280000300a00 */
[----:B-1----:R-:W4:Y:S01]  /*368e0*/  LDL.LU.64 R42, [R1+0xc48] ;  /* 0x000c4800012a7983 */ /* 0x002f220000300a00 */
[C---:B--2---:R-:W-:Y:S06]  /*368f0*/  HMMA.16816.F32 R24, R48.reuse, R44, R24 ;  /* 0x0000002c3018723c */ /* 0x044fec0000001818 */
[C---:B------:R-:W-:Y:S06]  /*36900*/  HMMA.16816.F32 R16, R48.reuse, R16, R12 ;  /* 0x000000103010723c */ /* 0x040fec000000180c */
[C---:B------:R-:W-:Y:S06]  /*36910*/  HMMA.16816.F32 R28, R48.reuse, R28, R20 ;  /* 0x0000001c301c723c */ /* 0x040fec0000001814 */
[----:B---3--:R-:W-:Y:S01]  /*36920*/  HMMA.16816.F32 R32, R48, R36, R32 ;  /* 0x000000243020723c */ /* 0x008fe20000001820 */
[----:B------:R-:W-:-:S02]  /*36930*/  IMAD.MOV.U32 R7, RZ, RZ, R44 ;  /* 0x000000ffff077224 */ /* 0x000fc400078e002c */
[----:B------:R-:W-:Y:S02]  /*36940*/  IMAD.MOV.U32 R6, RZ, RZ, R45 ;  /* 0x000000ffff067224 */ /* 0x000fe400078e002d */
[----:B------:R0:W-:Y:S04]  /*36950*/  STL.64 [R1+0xc80], R24 ;  /* 0x000c801801007387 */ /* 0x0001e80000100a00 */
[----:B------:R1:W-:Y:S04]  /*36960*/  STL.64 [R1+0xc88], R26 ;  /* 0x000c881a01007387 */ /* 0x0003e80000100a00 */
[----:B------:R-:W2:Y:S04]  /*36970*/  LDL.LU.64 R44, [R1+0xc30] ;  /* 0x000c3000012c7983 */ /* 0x000ea80000300a00 */
[----:B------:R-:W2:Y:S04]  /*36980*/  LDL.LU.64 R46, [R1+0xc38] ;  /* 0x000c3800012e7983 */ /* 0x000ea80000300a00 */
[----:B0-----:R-:W3:Y:S04]  /*36990*/  LDL.LU.64 R24, [R1+0xc20] ;  /* 0x000c200001187983 */ /* 0x001ee80000300a00 */
[----:B-1----:R-:W3:Y:S04]  /*369a0*/  LDL.LU.64 R26, [R1+0xc28] ;  /* 0x000c2800011a7983 */ /* 0x002ee80000300a00 */
[----:B------:R-:W-:Y:S04]  /*369b0*/  STL [R1+0x2e64], R6 ;  /* 0x002e640601007387 */ /* 0x000fe80000100800 */
[----:B------:R-:W-:Y:S04]  /*369c0*/  STL [R1+0x2e60], R7 ;  /* 0x002e600701007387 */ /* 0x000fe80000100800 */
[----:B------:R-:W3:Y:S04]  /*369d0*/  LDL.LU.64 R14, [R1+0x2ef8] ;  /* 0x002ef800010e7983 */ /* 0x000ee80000300a00 */
[----:B------:R-:W3:Y:S04]  /*369e0*/  LDL.LU.64 R12, [R1+0x2ef0] ;  /* 0x002ef000010c7983 */ /* 0x000ee80000300a00 */
[----:B------:R-:W-:Y:S04]  /*369f0*/  STL.64 [R1+0xc70], R16 ;  /* 0x000c701001007387 */ /* 0x000fe80000100a00 */
[----:B------:R0:W-:Y:S01]  /*36a00*/  STL.64 [R1+0xc78], R18 ;  /* 0x000c781201007387 */ /* 0x0001e20000100a00 */
[----:B------:R-:W-:-:S02]  /*36a10*/  IMAD.MOV.U32 R61, RZ, RZ, R36 ;  /* 0x000000ffff3d7224 */ /* 0x000fc400078e0024 */
[----:B------:R-:W-:Y:S01]  /*36a20*/  IMAD.MOV.U32 R60, RZ, RZ, R37 ;  /* 0x000000ffff3c7224 */ /* 0x000fe200078e0025 */
[----:B0-----:R-:W3:Y:S04]  /*36a30*/  LDL.LU.64 R18, [R1+0x2ee8] ;  /* 0x002ee80001127983 */ /* 0x001ee80000300a00 */
[----:B------:R-:W3:Y:S04]  /*36a40*/  LDL.LU.64 R16, [R1+0x2ee0] ;  /* 0x002ee00001107983 */ /* 0x000ee80000300a00 */
[----:B------:R-:W3:Y:S04]  /*36a50*/  LDL.LU.64 R20, [R1+0x2ed8] ;  /* 0x002ed80001147983 */ /* 0x000ee80000300a00 */
[----:B------:R-:W-:Y:S04]  /*36a60*/  STL.64 [R1+0xc60], R28 ;  /* 0x000c601c01007387 */ /* 0x000fe80000100a00 */
[----:B------:R0:W-:Y:S04]  /*36a70*/  STL.64 [R1+0xc68], R30 ;  /* 0x000c681e01007387 */ /* 0x0001e80000100a00 */
[----:B0-----:R-:W3:Y:S04]  /*36a80*/  LDL.LU.64 R30, [R1+0x2ed0] ;  /* 0x002ed000011e7983 */ /* 0x001ee80000300a00 */
        /* <DEDUP_REMOVED lines=8> */
[----:B------:R-:W3:Y:S01]  /*36b10*/  LDL.LU.64 R38, [R1+0xc18] ;  /* 0x000c180001267983 */ /* 0x000ee20000300a00 */
[----:B----4-:R-:W-:-:S15]  /*36b20*/  HMMA.16816.F32 R40, R48, R56, R40 ;  /* 0x000000383028723c */ /* 0x010fde0000001828 */
[----:B------:R-:W-:-:S08]  /*36b30*/  NOP ;  /* 0x0000000000007918 */ /* 0x000fd00000000000 */
[----:B------:R-:W-:Y:S04]  /*36b40*/  STL.64 [R1+0xc40], R40 ;  /* 0x000c402801007387 */ /* 0x000fe80000100a00 */
[----:B------:R0:W-:Y:S04]  /*36b50*/  STL.64 [R1+0xc48], R42 ;  /* 0x000c482a01007387 */ /* 0x0001e80000100a00 */
[----:B0-----:R-:W4:Y:S04]  /*36b60*/  LDL.LU.64 R42, [R1+0x2eb0] ;  /* 0x002eb000012a7983 */ /* 0x001f280000300a00 */
[----:B------:R-:W3:Y:S04]  /*36b70*/  LDL.LU.64 R40, [R1+0x2ea8] ;  /* 0x002ea80001287983 */ /* 0x000ee80000300a00 */
[----:B------:R-:W4:Y:S04]  /*36b80*/  LDL.LU.64 R58, [R1+0x2ea0] ;  /* 0x002ea000013a7983 */ /* 0x000f280000300a00 */
[----:B------:R-:W2:Y:S02]  /*36b90*/  LDL.LU.64 R56, [R1+0x2e98] ;  /* 0x002e980001387983 */ /* 0x000ea40000300a00 */
[----:B--2---:R-:W-:-:S15]  /*36ba0*/  HMMA.16816.F32 R44, R48, R56, R44 ;  /* 0x00000038302c723c */ /* 0x004fde000000182c */
[----:B------:R-:W-:-:S08]  /*36bb0*/  NOP ;  /* 0x0000000000007918 */ /* 0x000fd00000000000 */
[----:B------:R-:W-:Y:S04]  /*36bc0*/  STL.64 [R1+0xc30], R44 ;  /* 0x000c302c01007387 */ /* 0x000fe80000100a00 */
[----:B------:R0:W-:Y:S04]  /*36bd0*/  STL.64 [R1+0xc38], R46 ;  /* 0x000c382e01007387 */ /* 0x0001e80000100a00 */
[----:B0-----:R-:W2:Y:S04]  /*36be0*/  LDL.LU.64 R46, [R1+0x2e90] ;  /* 0x002e9000012e7983 */ /* 0x001ea80000300a00 */
[----:B------:R-:W2:Y:S01]  /*36bf0*/  LDL.LU.64 R44, [R1+0x2e88] ;  /* 0x002e8800012c7983 */ /* 0x000ea20000300a00 */
[C---:B---3--:R-:W-:Y:S03]  /*36c00*/  HMMA.16816.F32 R36, R48.reuse, R40, R36 ;  /* 0x000000283024723c */ /* 0x048fe60000001824 */
[----:B----4-:R-:W-:Y:S04]  /*36c10*/  STL.64 [R1+0x2d68], R58 ;  /* 0x002d683a01007387 */ /* 0x010fe80000100a00 */
[----:B------:R0:W-:Y:S04]  /*36c20*/  STL.64 [R1+0x2d60], R56 ;  /* 0x002d603801007387 */ /* 0x0001e80000100a00 */
[----:B0-----:R-:W3:Y:S04]  /*36c30*/  LDL.LU.64 R56, [R1+0xbf0] ;  /* 0x000bf00001387983 */ /* 0x001ee80000300a00 */
[----:B------:R-:W3:Y:S01]  /*36c40*/  LDL.LU.64 R58, [R1+0xbf8] ;  /* 0x000bf800013a7983 */ /* 0x000ee20000300a00 */
        /* <DEDUP_REMOVED lines=8> */
[----:B0-----:R-:W4:Y:S04]  /*36cd0*/  LDL.LU.64 R44, [R1+0xc00] ;  /* 0x000c0000012c7983 */ /* 0x001f280000300a00 */
[----:B------:R-:W4:Y:S04]  /*36ce0*/  LDL.LU.64 R46, [R1+0xc08] ;  /* 0x000c0800012e7983 */ /* 0x000f280000300a00 */
[----:B------:R-:W3:Y:S04]  /*36cf0*/  LDL R0, [R1+0x1e60] ;  /* 0x001e600001007983 */ /* 0x000ee80000100800 */
[----:B------:R-:W-:Y:S04]  /*36d00*/  STL.64 [R1+0xc10], R36 ;  /* 0x000c102401007387 */ /* 0x000fe80000100a00 */
[----:B------:R0:W-:Y:S04]  /*36d10*/  STL.64 [R1+0xc18], R38 ;  /* 0x000c182601007387 */ /* 0x0001e80000100a00 */
[----:B0-----:R-:W3:Y:S04]  /*36d20*/  LDL.LU.64 R38, [R1+0x2e80] ;  /* 0x002e800001267983 */ /* 0x001ee80000300a00 */
[----:B------:R-:W4:Y:S04]  /*36d30*/  LDL.LU.64 R36, [R1+0x2e78] ;  /* 0x002e780001247983 */ /* 0x000f280000300a00 */
[----:B------:R-:W-:Y:S04]  /*36d40*/  STL.64 [R1+0x2d48], R42 ;  /* 0x002d482a01007387 */ /* 0x000fe80000100a00 */
[----:B------:R4:W-:Y:S02]  /*36d50*/  STL.64 [R1+0x2d40], R40 ;  /* 0x002d402801007387 */ /* 0x0009e40000100a00 */
[C---:B----4-:R-:W-:Y:S02]  /*36d60*/  HMMA.16816.F32 R40, R48.reuse, R36, R44 ;  /* 0x000000243028723c */ /* 0x050fe4000000182c */
[----:B------:R-:W4:Y:S04]  /*36d70*/  LDL.LU.64 R44, [R1+0xbc0] ;  /* 0x000bc000012c7983 */ /* 0x000f280000300a00 */
[----:B------:R-:W4:Y:S01]  /*36d80*/  LDL.LU.64 R46, [R1+0xbc8] ;  /* 0x000bc800012e7983 */ /* 0x000f220000300a00 */
[----:B--2---:R-:W-:-:S15]  /*36d90*/  HMMA.16816.F32 R24, R48, R28, R24 ;  /* 0x0000001c3018723c */ /* 0x004fde0000001818 */
[----:B------:R-:W-:-:S01]  /*36da0*/  NOP ;  /* 0x0000000000007918 */ /* 0x000fc20000000000 */
[----:B------:R0:W-:Y:S04]  /*36db0*/  STL.64 [R1+0xc00], R40 ;  /* 0x000c002801007387 */ /* 0x0001e80000100a00 */
[----:B------:R1:W-:Y:S04]  /*36dc0*/  STL.64 [R1+0xc08], R42 ;  /* 0x000c082a01007387 */ /* 0x0003e80000100a00 */
[----:B---3--:R-:W-:Y:S04]  /*36dd0*/  STL.64 [R1+0x2d38], R38 ;  /* 0x002d382601007387 */ /* 0x008fe80000100a00 */
[----:B------:R2:W-:Y:S04]  /*36de0*/  STL.64 [R1+0x2d30], R36 ;  /* 0x002d302401007387 */ /* 0x0005e80000100a00 */
[----:B0-----:R-:W3:Y:S04]  /*36df0*/  LDL.LU.64 R40, [R1+0xbb0] ;  /* 0x000bb00001287983 */ /* 0x001ee80000300a00 */
[----:B-1----:R-:W3:Y:S01]  /*36e00*/  LDL.LU.64 R42, [R1+0xbb8] ;  /* 0x000bb800012a7983 */ /* 0x002ee20000300a00 */
[----:B--2---:R-:W-:-:S15]  /*36e10*/  HMMA.16816.F32 R36, R48, R32, R56 ;  /* 0x000000203024723c */ /* 0x004fde0000001838 */
[----:B------:R-:W-:-:S08]  /*36e20*/  NOP ;  /* 0x0000000000007918 */ /* 0x000fd00000000000 */
[----:B------:R0:W-:Y:S04]  /*36e30*/  STL.64 [R1+0xbf0], R36 ;  /* 0x000bf02401007387 */ /* 0x0001e80000100a00 */
[----:B------:R-:W-:Y:S04]  /*36e40*/  STL.64 [R1+0xbf8], R38 ;  /* 0x000bf82601007387 */ /* 0x000fe80000100a00 */
[----:B------:R-:W2:Y:S04]  /*36e50*/  LDL.64 R56, [R1+0x110] ;  /* 0x0001100001387983 */ /* 0x000ea80000100a00 */
[----:B0-----:R-:W2:Y:S04]  /*36e60*/  LDL.64 R36, [R1+0x120] ;  /* 0x0001200001247983 */ /* 0x001ea80000100a00 */
[----:B------:R-:W-:Y:S04]  /*36e70*/  STL.64 [R1+0x2d78], R34 ;  /* 0x002d782201007387 */ /* 0x000fe80000100a00 */
[----:B------:R0:W-:Y:S04]  /*36e80*/  STL.64 [R1+0x2d70], R32 ;  /* 0x002d702001007387 */ /* 0x0001e80000100a00 */
[----:B0-----:R-:W2:Y:S04]  /*36e90*/  LDL.64 R32, [R1+0x130] ;  /* 0x0001300001207983 */ /* 0x001ea80000100a00 */
[----:B------:R-:W-:Y:S04]  /*36ea0*/  STL.64 [R1+0xbe0], R24 ;  /* 0x000be01801007387 */ /* 0x000fe80000100a00 */
[----:B------:R0:W-:Y:S04]  /*36eb0*/  STL.64 [R1+0xbe8], R26 ;  /* 0x000be81a01007387 */ /* 0x0001e80000100a00 */
[----:B0-----:R-:W4:Y:S04]  /*36ec0*/  LDL.LU.64 R26, [R1+0x2e70] ;  /* 0x002e7000011a7983 */ /* 0x001f280000300a00 */
[----:B------:R-:W3:Y:S04]  /*36ed0*/  LDL.LU.64 R24, [R1+0x2e68] ;  /* 0x002e680001187983 */ /* 0x000ee80000300a00 */
[----:B------:R-:W-:Y:S04]  /*36ee0*/  STL.64 [R1+0x2d88], R30 ;  /* 0x002d881e01007387 */ /* 0x000fe80000100a00 */
[----:B------:R0:W-:Y:S04]  /*36ef0*/  STL.64 [R1+0x2d80], R28 ;  /* 0x002d801c01007387 */ /* 0x0001e80000100a00 */
[----:B0-----:R-:W3:Y:S04]  /*36f00*/  LDL.LU.64 R28, [R1+0xbd0] ;  /* 0x000bd000011c7983 */ /* 0x001ee80000300a00 */
[----:B------:R-:W3:Y:S02]  /*36f10*/  LDL.LU.64 R30, [R1+0xbd8] ;  /* 0x000bd800011e7983 */ /* 0x000ee40000300a00 */
[----:B---3--:R-:W-:Y:S02]  /*36f20*/  HMMA.16816.F32 R28, R48, R24, R28 ;  /* 0x00000018301c723c */ /* 0x008fe4000000181c */
[----:B----4-:R-:W-:Y:S04]  /*36f30*/  STL.64 [R1+0x2d98], R26 ;  /* 0x002d981a01007387 */ /* 0x010fe80000100a00 */
[----:B------:R0:W-:-:S15]  /*36f40*/  STL.64 [R1+0x2d90], R24 ;  /* 0x002d901801007387 */ /* 0x0001de0000100a00 */
[----:B------:R-:W-:-:S02]  /*36f50*/  NOP ;  /* 0x0000000000007918 */ /* 0x000fc40000000000 */
[----:B------:R-:W-:Y:S04]  /*36f60*/  STL.64 [R1+0xbd0], R28 ;  /* 0x000bd01c01007387 */ /* 0x000fe80000100a00 */
[----:B------:R1:W-:Y:S04]  /*36f70*/  STL.64 [R1+0xbd8], R30 ;  /* 0x000bd81e01007387 */ /* 0x0003e80000100a00 */
[----:B0-----:R-:W3:Y:S04]  /*36f80*/  LDL.LU.64 R24, [R1+0xba0] ;  /* 0x000ba00001187983 */ /* 0x001ee80000300a00 */
[----:B------:R-:W3:Y:S01]  /*36f90*/  LDL.LU.64 R26, [R1+0xba8] ;  /* 0x000ba800011a7983 */ /* 0x000ee20000300a00 */
[C---:B------:R-:W-:Y:S06]  /*36fa0*/  HMMA.16816.F32 R40, R48.reuse, R16, R40 ;  /* 0x000000103028723c */ /* 0x040fec0000001828 */
[----:B-1----:R-:W-:Y:S01]  /*36fb0*/  HMMA.16816.F32 R28, R48, R20, R44 ;  /* 0x00000014301c723c */ /* 0x002fe2000000182c */
[----:B------:R-:W4:Y:S04]  /*36fc0*/  LDL.LU.64 R44, [R1+0x330] ;  /* 0x00033000012c7983 */ /* 0x000f280000300a00 */
[----:B------:R-:W4:-:S15]  /*36fd0*/  LDL.LU.64 R46, [R1+0x338] ;  /* 0x00033800012e7983 */ /* 0x000f1e0000300a00 */
[----:B------:R-:W-:-:S03]  /*36fe0*/  NOP ;  /* 0x0000000000007918 */ /* 0x000fc60000000000 */
[----:B------:R0:W-:Y:S04]  /*36ff0*/  STL.64 [R1+0xbc0], R28 ;  /* 0x000bc01c01007387 */ /* 0x0001e80000100a00 */
[----:B------:R1:W-:Y:S04]  /*37000*/  STL.64 [R1+0xbc8], R30 ;  /* 0x000bc81e01007387 */ /* 0x0003e80000100a00 */
[----:B0-----:R-:W2:Y:S04]  /*37010*/  LDL.LU.64 R28, [R1+0x240] ;  /* 0x00024000011c7983 */ /* 0x001ea80000300a00 */
[----:B-1----:R-:W2:Y:S04]  /*37020*/  LDL.LU.64 R30, [R1+0x248] ;  /* 0x00024800011e7983 */ /* 0x002ea80000300a00 */
[----:B------:R0:W-:Y:S04]  /*37030*/  STL.64 [R1+0xbb0], R40 ;  /* 0x000bb02801007387 */ /* 0x0001e80000100a00 */
[----:B------:R-:W-:Y:S04]  /*37040*/  STL.64 [R1+0xbb8], R42 ;  /* 0x000bb82a01007387 */ /* 0x000fe80000100a00 */
[----:B0-----:R-:W2:Y:S04]  /*37050*/  LDL.64 R40, [R1+0x100] ;  /* 0x0001000001287983 */ /* 0x001ea80000100a00 */
[----:B------:R-:W-:Y:S04]  /*37060*/  STL.64 [R1+0x2da8], R18 ;  /* 0x002da81201007387 */ /* 0x000fe80000100a00 */
[----:B------:R3:W-:Y:S02]  /*37070*/  STL.64 [R1+0x2da0], R16 ;  /* 0x002da01001007387 */ /* 0x0007e40000100a00 */
[----:B---3--:R-:W-:Y:S02]  /*37080*/  HMMA.16816.F32 R16, R48, R12, R24 ;  /* 0x0000000c3010723c */ /* 0x008fe40000001818 */
[----:B------:R-:W3:Y:S04]  /*37090*/  LDL.LU.64 R24, [R1+0x230] ;  /* 0x0002300001187983 */ /* 0x000ee80000300a00 */
[----:B------:R-:W3:-:S15]  /*370a0*/  LDL.LU.64 R26, [R1+0x238] ;  /* 0x00023800011a7983 */ /* 0x000ede0000300a00 */
[----:B------:R-:W-:-:S02]  /*370b0*/  NOP ;  /* 0x0000000000007918 */ /* 0x000fc40000000000 */
        /* <DEDUP_REMOVED lines=8> */
[----:B------:R-:W-:Y:S04]  /*37140*/  STL.64 [R1+0x2dc8], R10 ;  /* 0x002dc80a01007387 */ /* 0x000fe80000100a00 */
[----:B------:R0:W-:Y:S01]  /*37150*/  STL.64 [R1+0x2dc0], R8 ;  /* 0x002dc00801007387 */ /* 0x0001e20000100a00 */
[C---:B----4-:R-:W-:Y:S06]  /*37160*/  HMMA.16816.F32 R12, R48.reuse, R8, R12 ;  /* 0x00000008300c723c */ /* 0x050fec000000180c */
[----:B0-----:R-:W-:Y:S01]  /*37170*/  HMMA.16816.F32 R8, R48, R4, R44 ;  /* 0x000000043008723c */ /* 0x001fe2000000182c */
[----:B--2---:R-:W-:-:S02]  /*37180*/  IMAD.MOV.U32 R22, RZ, RZ, R32 ;  /* 0x000000ffff167224 */ /* 0x004fc400078e0020 */
[----:B------:R-:W-:Y:S02]  /*37190*/  IMAD.MOV.U32 R23, RZ, RZ, R33 ;  /* 0x000000ffff177224 */ /* 0x000fe400078e0021 */
[----:B------:R-:W-:Y:S02]  /*371a0*/  IMAD.MOV.U32 R3, RZ, RZ, R56 ;  /* 0x000000ffff037224 */ /* 0x000fe400078e0038 */
[----:B------:R-:W-:Y:S01]  /*371b0*/  IMAD.MOV.U32 R2, RZ, RZ, R57 ;  /* 0x000000ffff027224 */ /* 0x000fe200078e0039 */
[----:B------:R-:W0:Y:S09]  /*371c0*/  LDSM.16.MT88.4 R48, [R0+UR4+0x4000] ;  /* 0x004000040030783b */ /* 0x000e320008004200 */
[----:B------:R-:W-:Y:S04]  /*371d0*/  STL.64 [R1+0xb90], R12 ;  /* 0x000b900c01007387 */ /* 0x000fe80000100a00 */
[----:B------:R-:W-:Y:S04]  /*371e0*/  STL.64 [R1+0xb98], R14 ;  /* 0x000b980e01007387 */ /* 0x000fe80000100a00 */
[----:B------:R-:W2:Y:S04]  /*371f0*/  LDL.64 R44, [R1+0xf0] ;  /* 0x0000f000012c7983 */ /* 0x000ea80000100a00 */
[----:B------:R-:W-:Y:S04]  /*37200*/  STL.64 [R1+0x2d20], R4 ;  /* 0x002d200401007387 */ /* 0x000fe80000100a00 */
[----:B------:R-:W-:Y:S04]  /*37210*/  STL.64 [R1+0x330], R8 ;  /* 0x0003300801007387 */ /* 0x000fe80000100a00 */
[----:B------:R1:W-:Y:S02]  /*37220*/  STL.64 [R1+0x338], R10 ;  /* 0x0003380a01007387 */ /* 0x0003e40000100a00 */
[----:B-1----:R-:W-:-:S15]  /*37230*/  HMMA.16816.F32 R8, R52, R32, R28 ;  /* 0x000000203408723c */ /* 0x002fde000000181c */
[----:B------:R-:W-:-:S08]  /*37240*/  NOP ;  /* 0x0000000000007918 */ /* 0x000fd00000000000 */
[----:B------:R1:W-:Y:S04]  /*37250*/  STL.64 [R1+0x240], R8 ;  /* 0x0002400801007387 */ /* 0x0003e80000100a00 */
[----:B------:R4:W-:Y:S04]  /*37260*/  STL.64 [R1+0x248], R10 ;  /* 0x0002480a01007387 */ /* 0x0009e80000100a00 */
[----:B-1----:R-:W2:Y:S04]  /*37270*/  LDL.LU.64 R8, [R1+0x210] ;  /* 0x0002100001087983 */ /* 0x002ea80000300a00 */
[----:B----4-:R-:W2:Y:S01]  /*37280*/  LDL.LU.64 R10, [R1+0x218] ;  /* 0x00021800010a7983 */ /* 0x010ea20000300a00 */
[----:B---3--:R-:W-:Y:S03]  /*37290*/  HMMA.16816.F32 R12, R52, R36, R24 ;  /* 0x00000024340c723c */ /* 0x008fe60000001818 */
[----:B------:R-:W-:Y:S04]  /*372a0*/  STL.64 [R1+0x2dd8], R22 ;  /* 0x002dd81601007387 */ /* 0x000fe80000100a00 */
[----:B------:R-:W-:-:S15]  /*372b0*/  STL.64 [R1+0x2dd0], R20 ;  /* 0x002dd01401007387 */ /* 0x000fde0000100a00 */
[----:B------:R-:W-:-:S01]  /*372c0*/  NOP ;  /* 0x0000000000007918 */ /* 0x000fc20000000000 */
[----:B------:R-:W-:Y:S04]  /*372d0*/  STL.64 [R1+0x230], R12 ;  /* 0x0002300c01007387 */ /* 0x000fe80000100a00 */
[----:B------:R1:W-:Y:S02]  /*372e0*/  STL.64 [R1+0x238], R14 ;  /* 0x0002380e01007387 */ /* 0x0003e40000100a00 */
[----:B-1----:R-:W-:Y:S01]  /*372f0*/  HMMA.16816.F32 R12, R52, R56, R16 ;  /* 0x00000038340c723c */ /* 0x002fe20000001810 */
[----:B------:R-:W-:Y:S02]  /*37300*/  IMAD.MOV.U32 R28, RZ, RZ, R61 ;  /* 0x000000ffff1c7224 */ /* 0x000fe400078e003d */
[----:B------:R-:W-:-:S04]  /*37310*/  IMAD.MOV.U32 R29, RZ, RZ, R60 ;  /* 0x000000ffff1d7224 */ /* 0x000fc800078e003c */
[----:B------:R-:W-:Y:S02]  /*37320*/  IMAD.MOV.U32 R56, RZ, RZ, R6 ;  /* 0x000000ffff387224 */ /* 0x000fe400078e0006 */
[----:B------:R-:W-:-:S14]  /*37330*/  IMAD.MOV.U32 R57, RZ, RZ, R7 ;  /* 0x000000ffff397224 */ /* 0x000fdc00078e0007 */
[----:B------:R1:W-:Y:S04]  /*37340*/  STL.64 [R1+0x220], R12 ;  /* 0x0002200c01007387 */ /* 0x0003e80000100a00 */
[----:B------:R3:W-:Y:S04]  /*37350*/  STL.64 [R1+0x228], R14 ;  /* 0x0002280e01007387 */ /* 0x0007e80000100a00 */
[----:B-1----:R-:W4:Y:S04]  /*37360*/  LDL.LU.64 R12, [R1+0x200] ;  /* 0x00020000010c7983 */ /* 0x002f280000300a00 */
[----:B---3--:R-:W4:Y:S04]  /*37370*/  LDL.LU.64 R14, [R1+0x208] ;  /* 0x00020800010e7983 */ /* 0x008f280000300a00 */
[----:B------:R-:W3:Y:S04]  /*37380*/  LDL.LU R6, [R1+0x2e64] ;  /* 0x002e640001067983 */ /* 0x000ee80000300800 */
[----:B------:R-:W4:Y:S04]  /*37390*/  LDL.LU R7, [R1+0x2e60] ;  /* 0x002e600001077983 */ /* 0x000f280000300800 */
[----:B------:R-:W-:Y:S04]  /*373a0*/  STL.64 [R1+0x2de0], R56 ;  /* 0x002de03801007387 */ /* 0x000fe80000100a00 */
[----:B------:R-:W-:Y:S01]  /*373b0*/  STL.64 [R1+0x2de8], R28 ;  /* 0x002de81c01007387 */ /* 0x000fe20000100a00 */
[----:B--2---:R-:W-:-:S15]  /*373c0*/  HMMA.16816.F32 R8, R52, R40, R8 ;  /* 0x000000283408723c */ /* 0x004fde0000001808 */
[----:B------:R-:W-:-:S08]  /*373d0*/  NOP ;  /* 0x0000000000007918 */ /* 0x000fd00000000000 */
[----:B------:R1:W-:Y:S04]  /*373e0*/  STL.64 [R1+0x210], R8 ;  /* 0x0002100801007387 */ /* 0x0003e80000100a00 */
[----:B------:R-:W-:Y:S04]  /*373f0*/  STL.64 [R1+0x218], R10 ;  /* 0x0002180a01007387 */ /* 0x000fe80000100a00 */
[----:B------:R-:W2:Y:S04]  /*37400*/  LDL R16, [R1+0x20] ;  /* 0x0000200001107983 */ /* 0x000ea80000100800 */
[----:B------:R-:W2:Y:S04]  /*37410*/  LDL R17, [R1+0x24] ;  /* 0x0000240001117983 */ /* 0x000ea80000100800 */
[----:B--2---:R-:W-:Y:S04]  /*37420*/  STL.64 [R1+0x2df0], R16 ;  /* 0x002df01001007387 */ /* 0x004fe80000100a00 */
[----:B-1----:R-:W2:Y:S04]  /*37430*/  LDL R8, [R1+0x30] ;  /* 0x0000300001087983 */ /* 0x002ea80000100800 */
[----:B------:R-:W2:Y:S01]  /*37440*/  LDL R9, [R1+0x34] ;  /* 0x0000340001097983 */ /* 0x000ea20000100800 */
[----:B----4-:R-:W-:-:S02]  /*37450*/  IMAD.MOV.U32 R56, RZ, RZ, R7 ;  /* 0x000000ffff387224 */ /* 0x010fc400078e0007 */
[----:B---3--:R-:W-:Y:S02]  /*37460*/  IMAD.MOV.U32 R57, RZ, RZ, R6 ;  /* 0x000000ffff397224 */ /* 0x008fe400078e0006 */
[----:B------:R-:W-:Y:S02]  /*37470*/  IMAD.MOV.U32 R7, RZ, RZ, R44 ;  /* 0x000000ffff077224 */ /* 0x000fe400078e002c */
[----:B------:R-:W-:Y:S02]  /*37480*/  IMAD.MOV.U32 R6, RZ, RZ, R45 ;  /* 0x000000ffff067224 */ /* 0x000fe400078e002d */
[----:B------:R-:W-:Y:S02]  /*37490*/  IMAD.MOV.U32 R5, RZ, RZ, R36 ;  /* 0x000000ffff057224 */ /* 0x000fe400078e0024 */
[----:B------:R-:W-:Y:S01]  /*374a0*/  IMAD.MOV.U32 R4, RZ, RZ, R37 ;  /* 0x000000ffff047224 */ /* 0x000fe200078e0025 */
[----:B--2---:R1:W-:Y:S02]  /*374b0*/  STL.64 [R1+0x2df8], R8 ;  /* 0x002df80801007387 */ /* 0x0043e40000100a00 */
[----:B-1----:R-:W-:Y:S02]  /*374c0*/  HMMA.16816.F32 R8, R52, R44, R12 ;  /* 0x0000002c3408723c */ /* 0x002fe4000000180c */
[----:B------:R-:W-:-:S15]  /*374d0*/  STL.64 [R1+0x2e00], R56 ;  /* 0x002e003801007387 */ /* 0x000fde0000100a00 */
[----:B------:R-:W-:-:S06]  /*374e0*/  NOP ;  /* 0x0000000000007918 */ /* 0x000fcc0000000000 */
[----:B------:R1:W-:Y:S04]  /*374f0*/  STL.64 [R1+0x200], R8 ;  /* 0x0002000801007387 */ /* 0x0003e80000100a00 */
[----:B------:R2:W-:Y:S04]  /*37500*/  STL.64 [R1+0x208], R10 ;  /* 0x0002080a01007387 */ /* 0x0005e80000100a00 */
[----:B------:R-:W3:Y:S04]  /*37510*/  LDL R44, [R1+0xc0] ;  /* 0x0000c000012c7983 */ /* 0x000ee80000100800 */
[----:B------:R-:W3:Y:S04]  /*37520*/  LDL R45, [R1+0xc4] ;  /* 0x0000c400012d7983 */ /* 0x000ee80000100800 */
[----:B------:R-:W4:Y:S04]  /*37530*/  LDL.LU.64 R20, [R1+0x6a0] ;  /* 0x0006a00001147983 */ /* 0x000f280000300a00 */
[----:B------:R-:W4:Y:S04]  /*37540*/  LDL.LU.64 R22, [R1+0x6a8] ;  /* 0x0006a80001167983 */ /* 0x000f280000300a00 */
[----:B------:R-:W4:Y:S04]  /*37550*/  LDL.64 R24, [R1+0xe0] ;  /* 0x0000e00001187983 */ /* 0x000f280000100a00 */
[----:B------:R-:W3:Y:S04]  /*37560*/  LDL R32, [R1+0xd0] ;  /* 0x0000d00001207983 */ /* 0x000ee80000100800 */
[----:B------:R-:W3:Y:S04]  /*37570*/  LDL R33, [R1+0xd4] ;  /* 0x0000d40001217983 */ /* 0x000ee80000100800 */
[----:B------:R-:W3:Y:S04]  /*37580*/  LDL.LU.64 R12, [R1+0x690] ;  /* 0x00069000010c7983 */ /* 0x000ee80000300a00 */
[----:B------:R-:W3:Y:S04]  /*37590*/  LDL.LU.64 R14, [R1+0x698] ;  /* 0x00069800010e7983 */ /* 0x000ee80000300a00 */
[----:B-1----:R-:W3:Y:S04]  /*375a0*/  LDL.LU.64 R8, [R1+0x680] ;  /* 0x0006800001087983 */ /* 0x002ee80000300a00 */
[----:B--2---:R-:W2:Y:S04]  /*375b0*/  LDL.LU.64 R10, [R1+0x688] ;  /* 0x00068800010a7983 */ /* 0x004ea80000300a00 */
[----:B------:R-:W-:Y:S04]  /*375c0*/  STL.64 [R1+0x2e10], R6 ;  /* 0x002e100601007387 */ /* 0x000fe80000100a00 */
[----:B------:R1:W-:Y:S04]  /*375d0*/  STL.64 [R1+0x2e08], R4 ;  /* 0x002e080401007387 */ /* 0x0003e80000100a00 */
[----:B------:R-:W4:Y:S04]  /*375e0*/  LDL R36, [R1+0x60] ;  /* 0x0000600001247983 */ /* 0x000f280000100800 */
[----:B------:R-:W4:Y:S04]  /*375f0*/  LDL R37, [R1+0x64] ;  /* 0x0000640001257983 */ /* 0x000f280000100800 */
[----:B----4-:R-:W-:Y:S04]  /*37600*/  STL.64 [R1+0x2e18], R36 ;  /* 0x002e182401007387 */ /* 0x010fe80000100a00 */
[----:B------:R-:W4:Y:S04]  /*37610*/  LDL R16, [R1+0x50] ;  /* 0x0000500001107983 */ /* 0x000f280000100800 */
[----:B------:R-:W4:Y:S04]  /*37620*/  LDL R17, [R1+0x54] ;  /* 0x0000540001117983 */ /* 0x000f280000100800 */
[----:B----4-:R4:W-:Y:S04]  /*37630*/  STL.64 [R1+0x2e20], R16 ;  /* 0x002e201001007387 */ /* 0x0109e80000100a00 */
[----:B-1----:R-:W3:Y:S04]  /*37640*/  LDL R4, [R1+0x70] ;  /* 0x0000700001047983 */ /* 0x002ee80000100800 */
[----:B------:R-:W3:Y:S04]  /*37650*/  LDL R5, [R1+0x74] ;  /* 0x0000740001057983 */ /* 0x000ee80000100800 */
[----:B---3--:R1:W-:Y:S04]  /*37660*/  STL.64 [R1+0x2e28], R4 ;  /* 0x002e280401007387 */ /* 0x0083e80000100a00 */
[----:B----4-:R-:W3:Y:S04]  /*37670*/  LDL R16, [R1+0x80] ;  /* 0x0000800001107983 */ /* 0x010ee80000100800 */
[----:B------:R-:W3:Y:S01]  /*37680*/  LDL R17, [R1+0x84] ;  /* 0x0000840001117983 */ /* 0x000ee20000100800 */
[----:B------:R-:W-:-:S02]  /*37690*/  IMAD.MOV.U32 R61, RZ, RZ, R40 ;  /* 0x000000ffff3d7224 */ /* 0x000fc400078e0028 */
[----:B------:R-:W-:Y:S01]  /*376a0*/  IMAD.MOV.U32 R60, RZ, RZ, R41 ;  /* 0x000000ffff3c7224 */ /* 0x000fe200078e0029 */
[----:B---3--:R-:W-:Y:S04]  /*376b0*/  STL.64 [R1+0x2e30], R16 ;  /* 0x002e301001007387 */ /* 0x008fe80000100a00 */
[----:B------:R-:W3:Y:S04]  /*376c0*/  LDL R40, [R1+0x90] ;  /* 0x0000900001287983 */ /* 0x000ee80000100800 */
[----:B------:R-:W3:Y:S01]  /*376d0*/  LDL R41, [R1+0x94] ;  /* 0x0000940001297983 */ /* 0x000ee20000100800 */
[C---:B-1----:R-:W-:Y:S06]  /*376e0*/  HMMA.16816.F32 R4, R52.reuse, R24, R20 ;  /* 0x000000183404723c */ /* 0x042fec0000001814 */
[----:B------:R-:W-:Y:S01]  /*376f0*/  HMMA.16816.F32 R12, R52, R32, R12 ;  /* 0x00000020340c723c */ /* 0x000fe2000000180c */
[----:B---3--:R1:W-:Y:S04]  /*37700*/  STL.64 [R1+0x2e38], R40 ;  /* 0x002e382801007387 */ /* 0x0083e80000100a00 */
[----:B-1----:R-:W3:Y:S04]  /*37710*/  LDL R40, [R1+0xa0] ;  /* 0x0000a00001287983 */ /* 0x002ee80000100800 */
[----:B------:R-:W3:Y:S04]  /*37720*/  LDL R41, [R1+0xa4] ;  /* 0x0000a40001297983 */ /* 0x000ee80000100800 */
[----:B---3--:R1:W-:Y:S04]  /*37730*/  STL.64 [R1+0x2e48], R40 ;  /* 0x002e482801007387 */ /* 0x0083e80000100a00 */
[----:B-1----:R-:W3:Y:S04]  /*37740*/  LDL R40, [R1+0xb0] ;  /* 0x0000b00001287983 */ /* 0x002ee80000100800 */
[----:B------:R-:W3:Y:S04]  /*37750*/  LDL R41, [R1+0xb4] ;  /* 0x0000b40001297983 */ /* 0x000ee80000100800 */
[----:B0-----:R-:W-:Y:S04]  /*37760*/  STL.64 [R1+0x2d18], R50 ;  /* 0x002d183201007387 */ /* 0x001fe80000100a00 */
[----:B------:R0:W-:Y:S04]  /*37770*/  STL.64 [R1+0x2d10], R48 ;  /* 0x002d103001007387 */ /* 0x0001e80000100a00 */
[----:B------:R-:W-:Y:S04]  /*37780*/  STL.64 [R1+0x6a0], R4 ;  /* 0x0006a00401007387 */ /* 0x000fe80000100a00 */
[----:B------:R-:W-:Y:S01]  /*37790*/  STL.64 [R1+0x6a8], R6 ;  /* 0x0006a80601007387 */ /* 0x000fe20000100a00 */
[----:B0-----:R-:W-:-:S02]  /*377a0*/  IMAD.MOV.U32 R49, RZ, RZ, R24 ;  /* 0x000000ffff317224 */ /* 0x001fc400078e0018 */
[----:B------:R-:W-:-:S05]  /*377b0*/  IMAD.MOV.U32 R48, RZ, RZ, R25 ;  /* 0x000000ffff307224 */ /* 0x000fca00078e0019 */
[----:B------:R0:W-:Y:S04]  /*377c0*/  STL.64 [R1+0x2e40], R48 ;  /* 0x002e403001007387 */ /* 0x0001e80000100a00 */
[----:B0-----:R-:W4:Y:S04]  /*377d0*/  LDL.LU.64 R48, [R1+0x660] ;  /* 0x0006600001307983 */ /* 0x001f280000300a00 */
[----:B------:R-:W-:Y:S04]  /*377e0*/  STL.64 [R1+0x690], R12 ;  /* 0x0006900c01007387 */ /* 0x000fe80000100a00 */
[----:B------:R-:W-:Y:S04]  /*377f0*/  STL.64 [R1+0x698], R14 ;  /* 0x0006980e01007387 */ /* 0x000fe80000100a00 */
[----:B------:R-:W3:Y:S01]  /*37800*/  LDL.LU.64 R50, [R1+0x668] ;  /* 0x0006680001327983 */ /* 0x000ee20000300a00 */
[----:B--2---:R-:W-:-:S15]  /*37810*/  HMMA.16816.F32 R4, R52, R44, R8 ;  /* 0x0000002c3404723c */ /* 0x004fde0000001808 */
[----:B------:R-:W-:-:S08]  /*37820*/  NOP ;  /* 0x0000000000007918 */ /* 0x000fd00000000000 */
[----:B------:R-:W-:Y:S04]  /*37830*/  STL.64 [R1+0x680], R4 ;  /* 0x0006800401007387 */ /* 0x000fe80000100a00 */
[----:B------:R-:W-:Y:S04]  /*37840*/  STL.64 [R1+0x688], R6 ;  /* 0x0006880601007387 */ /* 0x000fe80000100a00 */
[----:B---3--:R-:W-:Y:S04]  /*37850*/  STL.64 [R1+0x2e58], R50 ;  /* 0x002e583201007387 */ /* 0x008fe80000100a00 */
[----:B----4-:R0:W-:Y:S04]  /*37860*/  STL.64 [R1+0x2e50], R48 ;  /* 0x002e503001007387 */ /* 0x0101e80000100a00 */
[----:B0-----:R-:W2:Y:S04]  /*37870*/  LDL.LU.64 R48, [R1+0x670] ;  /* 0x0006700001307983 */ /* 0x001ea80000300a00 */
[----:B------:R-:W2:Y:S04]  /*37880*/  LDL.LU.64 R50, [R1+0x678] ;  /* 0x0006780001327983 */ /* 0x000ea80000300a00 */
[----:B------:R-:W3:Y:S04]  /*37890*/  LDL.LU.64 R16, [R1+0x650] ;  /* 0x0006500001107983 */ /* 0x000ee80000300a00 */
[----:B------:R-:W3:Y:S04]  /*378a0*/  LDL.LU.64 R18, [R1+0x658] ;  /* 0x0006580001127983 */ /* 0x000ee80000300a00 */
[----:B------:R-:W4:Y:S04]  /*378b0*/  LDL.LU.64 R4, [R1+0x640] ;  /* 0x0006400001047983 */ /* 0x000f280000300a00 */
        /* <DEDUP_REMOVED lines=18> */
[----:B------:R-:W4:Y:S01]  /*379e0*/  LDL.LU.64 R46, [R1+0x5b8] ;  /* 0x0005b800012e7983 */ /* 0x000f220000300a00 */
[----:B--2---:R-:W-:Y:S03]  /*379f0*/  HMMA.16816.F32 R40, R52, R40, R48 ;  /* 0x000000283428723c */ /* 0x004fe60000001830 */
[----:B------:R-:W2:Y:S04]  /*37a00*/  LDL.LU.64 R50, [R1+0x2e58] ;  /* 0x002e580001327983 */ /* 0x000ea80000300a00 */
[----:B------:R-:W2:-:S15]  /*37a10*/  LDL.LU.64 R48, [R1+0x2e50] ;  /* 0x002e500001307983 */ /* 0x000e9e0000300a00 */
[----:B------:R-:W-:-:S01]  /*37a20*/  NOP ;  /* 0x0000000000007918 */ /* 0x000fc20000000000 */
[----:B------:R0:W-:Y:S04]  /*37a30*/  STL.64 [R1+0x670], R40 ;  /* 0x0006702801007387 */ /* 0x0001e80000100a00 */
[----:B------:R2:W-:Y:S04]  /*37a40*/  STL.64 [R1+0x678], R42 ;  /* 0x0006782a01007387 */ /* 0x0005e80000100a00 */
[----:B0-----:R-:W2:Y:S02]  /*37a50*/  LDL.LU.64 R40, [R1+0x2e48] ;  /* 0x002e480001287983 */ /* 0x001ea40000300a00 */
[----:B--2---:R-:W-:Y:S02]  /*37a60*/  HMMA.16816.F32 R40, R52, R40, R48 ;  /* 0x000000283428723c */ /* 0x004fe40000001830 */
[----:B------:R-:W2:-:S15]  /*37a70*/  LDL.LU.64 R48, [R1+0x2e40] ;  /* 0x002e400001307983 */ /* 0x000e9e0000300a00 */
[----:B------:R-:W-:-:S06]  /*37a80*/  NOP ;  /* 0x0000000000007918 */ /* 0x000fcc0000000000 */
[----:B------:R0:W-:Y:S04]  /*37a90*/  STL.64 [R1+0x660], R40 ;  /* 0x0006602801007387 */ /* 0x0001e80000100a00 */
[----:B------:R3:W-:Y:S04]  /*37aa0*/  STL.64 [R1+0x668], R42 ;  /* 0x0006682a01007387 */ /* 0x0007e80000100a00 */
[----:B0-----:R-:W3:Y:S02]  /*37ab0*/  LDL.LU.64 R40, [R1+0x2e38] ;  /* 0x002e380001287983 */ /* 0x001ee40000300a00 */
[----:B---3--:R-:W-:Y:S02]  /*37ac0*/  HMMA.16816.F32 R40, R52, R40, R16 ;  /* 0x000000283428723c */ /* 0x008fe40000001810 */
[----:B------:R-:W4:-:S15]  /*37ad0*/  LDL.LU.64 R16, [R1+0x2e30] ;  /* 0x002e300001107983 */ /* 0x000f1e0000300a00 */
[----:B------:R-:W-:-:S06]  /*37ae0*/  NOP ;  /* 0x0000000000007918 */ /* 0x000fcc0000000000 */
        /* <DEDUP_REMOVED lines=8> */
[----:B------:R-:W-:Y:S04]  /*37b70*/  STL.64 [R1+0x648], R18 ;  /* 0x0006481201007387 */ /* 0x000fe80000100a00 */
[----:B0-----:R-:W2:Y:S01]  /*37b80*/  LDL.LU.64 R16, [R1+0x2e20] ;  /* 0x002e200001107983 */ /* 0x001ea20000300a00 */
[----:B----4-:R-:W-:Y:S03]  /*37b90*/  HMMA.16816.F32 R4, R52, R4, R36 ;  /* 0x000000043404723c */ /* 0x010fe60000001824 */
[----:B------:R-:W4:-:S15]  /*37ba0*/  LDL.LU.64 R36, [R1+0x2e18] ;  /* 0x002e180001247983 */ /* 0x000f1e0000300a00 */
[----:B------:R-:W-:-:S05]  /*37bb0*/  NOP ;  /* 0x0000000000007918 */ /* 0x000fca0000000000 */
[----:B------:R-:W-:Y:S04]  /*37bc0*/  STL.64 [R1+0x630], R4 ;  /* 0x0006300401007387 */ /* 0x000fe80000100a00 */
[----:B------:R0:W-:Y:S04]  /*37bd0*/  STL.64 [R1+0x638], R6 ;  /* 0x0006380601007387 */ /* 0x0001e80000100a00 */
[----:B0-----:R-:W3:Y:S04]  /*37be0*/  LDL.LU.64 R6, [R1+0x2e10] ;  /* 0x002e100001067983 */ /* 0x001ee80000300a00 */
[----:B------:R-:W3:Y:S01]  /*37bf0*/  LDL.LU.64 R4, [R1+0x2e08] ;  /* 0x002e080001047983 */ /* 0x000ee20000300a00 */
[C---:B----4-:R-:W-:Y:S03]  /*37c00*/  HMMA.16816.F32 R36, R52.reuse, R36, R56 ;  /* 0x000000243424723c */ /* 0x050fe60000001838 */
[----:B------:R-:W4:Y:S03]  /*37c10*/  LDL.LU.64 R56, [R1+0x2e00] ;  /* 0x002e000001387983 */ /* 0x000f260000300a00 */
[----:B--2---:R-:W-:-:S15]  /*37c20*/  HMMA.16816.F32 R16, R52, R16, R8 ;  /* 0x000000103410723c */ /* 0x004fde0000001808 */
[----:B------:R-:W-:-:S02]  /*37c30*/  NOP ;  /* 0x0000000000007918 */ /* 0x000fc40000000000 */
[----:B------:R0:W-:Y:S04]  /*37c40*/  STL.64 [R1+0x620], R36 ;  /* 0x0006202401007387 */ /* 0x0001e80000100a00 */
[----:B------:R1:W-:Y:S04]  /*37c50*/  STL.64 [R1+0x628], R38 ;  /* 0x0006282601007387 */ /* 0x0003e80000100a00 */
[----:B0-----:R-:W2:Y:S04]  /*37c60*/  LDL.LU.64 R36, [R1+0x590] ;  /* 0x0005900001247983 */ /* 0x001ea80000300a00 */
[----:B-1----:R-:W2:Y:S04]  /*37c70*/  LDL.LU.64 R38, [R1+0x598] ;  /* 0x0005980001267983 */ /* 0x002ea80000300a00 */
[----:B------:R-:W3:Y:S04]  /*37c80*/  LDL.LU.64 R8, [R1+0x2df8] ;  /* 0x002df80001087983 */ /* 0x000ee80000300a00 */
[----:B------:R0:W-:Y:S04]  /*37c90*/  STL.64 [R1+0x610], R16 ;  /* 0x0006101001007387 */ /* 0x0001e80000100a00 */
[----:B------:R-:W-:Y:S04]  /*37ca0*/  STL.64 [R1+0x618], R18 ;  /* 0x0006181201007387 */ /* 0x000fe80000100a00 */
[----:B0-----:R-:W2:Y:S01]  /*37cb0*/  LDL.LU.64 R16, [R1+0x2df0] ;  /* 0x002df00001107983 */ /* 0x001ea20000300a00 */
[----:B----4-:R-:W-:Y:S03]  /*37cc0*/  HMMA.16816.F32 R56, R52, R56, R28 ;  /* 0x000000383438723c */ /* 0x010fe6000000181c */
[----:B------:R-:W4:-:S15]  /*37cd0*/  LDL.LU.64 R28, [R1+0x2de8] ;  /* 0x002de800011c7983 */ /* 0x000f1e0000300a00 */
[----:B------:R-:W-:-:S05]  /*37ce0*/  NOP ;  /* 0x0000000000007918 */ /* 0x000fca0000000000 */
[----:B------:R0:W-:Y:S04]  /*37cf0*/  STL.64 [R1+0x600], R56 ;  /* 0x0006003801007387 */ /* 0x0001e80000100a00 */
[----:B------:R-:W-:Y:S04]  /*37d00*/  STL.64 [R1+0x608], R58 ;  /* 0x0006083a01007387 */ /* 0x000fe80000100a00 */
[----:B0-----:R-:W4:Y:S01]  /*37d10*/  LDL.LU.64 R56, [R1+0x2de0] ;  /* 0x002de00001387983 */ /* 0x001f220000300a00 */
[C---:B---3--:R-:W-:Y:S03]  /*37d20*/  HMMA.16816.F32 R8, R52.reuse, R8, R20 ;  /* 0x000000083408723c */ /* 0x048fe60000001814 */
[----:B------:R-:W3:Y:S04]  /*37d30*/  LDL.LU.64 R22, [R1+0x2dd8] ;  /* 0x002dd80001167983 */ /* 0x000ee80000300a00 */
[----:B------:R-:W3:Y:S01]  /*37d40*/  LDL.LU.64 R20, [R1+0x2dd0] ;  /* 0x002dd00001147983 */ /* 0x000ee20000300a00 */
[----:B--2---:R-:W-:-:S15]  /*37d50*/  HMMA.16816.F32 R16, R52, R16, R12 ;  /* 0x000000103410723c */ /* 0x004fde000000180c */
[----:B------:R-:W-:Y:S04]  /*37d60*/  STL.64 [R1+0x5f0], R8 ;  /* 0x0005f00801007387 */ /* 0x000fe80000100a00 */
[----:B------:R0:W-:Y:S04]  /*37d70*/  STL.64 [R1+0x5f8], R10 ;  /* 0x0005f80a01007387 */ /* 0x0001e80000100a00 */
[----:B0-----:R-:W2:Y:S04]  /*37d80*/  LDL.LU.64 R10, [R1+0x2dc8] ;  /* 0x002dc800010a7983 */ /* 0x001ea80000300a00 */
[----:B------:R-:W2:Y:S04]  /*37d90*/  LDL.LU.64 R8, [R1+0x2dc0] ;  /* 0x002dc00001087983 */ /* 0x000ea80000300a00 */
[----:B------:R-:W2:Y:S04]  /*37da0*/  LDL.LU.64 R14, [R1+0x2db8] ;  /* 0x002db800010e7983 */ /* 0x000ea80000300a00 */
[----:B------:R-:W2:Y:S04]  /*37db0*/  LDL.LU.64 R12, [R1+0x2db0] ;  /* 0x002db000010c7983 */ /* 0x000ea80000300a00 */
[----:B------:R-:W-:Y:S04]  /*37dc0*/  STL.64 [R1+0x5e0], R16 ;  /* 0x0005e01001007387 */ /* 0x000fe80000100a00 */
[----:B------:R0:W-:Y:S04]  /*37dd0*/  STL.64 [R1+0x5e8], R18 ;  /* 0x0005e81201007387 */ /* 0x0001e80000100a00 */
[----:B0-----:R-:W2:Y:S04]  /*37de0*/  LDL.LU.64 R18, [R1+0x2da8] ;  /* 0x002da80001127983 */ /* 0x001ea80000300a00 */
[----:B------:R-:W2:Y:S01]  /*37df0*/  LDL.LU.64 R16, [R1+0x2da0] ;  /* 0x002da00001107983 */ /* 0x000ea20000300a00 */
[C---:B----4-:R-:W-:Y:S03]  /*37e00*/  HMMA.16816.F32 R28, R52.reuse, R28, R24 ;  /* 0x0000001c341c723c */ /* 0x050fe60000001818 */
[----:B------:R-:W4:Y:S04]  /*37e10*/  LDL.LU.64 R26, [R1+0x2d98] ;  /* 0x002d9800011a7983 */ /* 0x000f280000300a00 */
[----:B------:R-:W2:Y:S01]  /*37e20*/  LDL.LU.64 R24, [R1+0x2d90] ;  /* 0x002d900001187983 */ /* 0x000ea20000300a00 */
[----:B------:R-:W-:-:S15]  /*37e30*/  HMMA.16816.F32 R56, R52, R56, R32 ;  /* 0x000000383438723c */ /* 0x000fde0000001820 */
[----:B------:R-:W-:Y:S04]  /*37e40*/  STL.64 [R1+0x5d0], R28 ;  /* 0x0005d01c01007387 */ /* 0x000fe80000100a00 */
[----:B------:R0:W-:Y:S04]  /*37e50*/  STL.64 [R1+0x5d8], R30 ;  /* 0x0005d81e01007387 */ /* 0x0001e80000100a00 */
[----:B0-----:R-:W3:Y:S04]  /*37e60*/  LDL.LU.64 R30, [R1+0x2d88] ;  /* 0x002d8800011e7983 */ /* 0x001ee80000300a00 */
[----:B------:R-:W4:Y:S04]  /*37e70*/  LDL.LU.64 R28, [R1+0x2d80] ;  /* 0x002d8000011c7983 */ /* 0x000f280000300a00 */
[----:B------:R-:W2:Y:S04]  /*37e80*/  LDL.LU.64 R34, [R1+0x2d78] ;  /* 0x002d780001227983 */ /* 0x000ea80000300a00 */
[----:B------:R-:W3:Y:S04]  /*37e90*/  LDL.LU.64 R32, [R1+0x2d70] ;  /* 0x002d700001207983 */ /* 0x000ee80000300a00 */
[----:B------:R-:W-:Y:S04]  /*37ea0*/  STL.64 [R1+0x5c0], R56 ;  /* 0x0005c03801007387 */ /* 0x000fe80000100a00 */
[----:B------:R0:W-:Y:S04]  /*37eb0*/  STL.64 [R1+0x5c8], R58 ;  /* 0x0005c83a01007387 */ /* 0x0001e80000100a00 */
[----:B0-----:R-:W4:Y:S04]  /*37ec0*/  LDL.LU.64 R58, [R1+0x2d68] ;  /* 0x002d6800013a7983 */ /* 0x001f280000300a00 */
[----:B------:R-:W2:Y:S02]  /*37ed0*/  LDL.LU.64 R56, [R1+0x2d60] ;  /* 0x002d600001387983 */ /* 0x000ea40000300a00 */
[----:B--2---:R-:W-:-:S15]  /*37ee0*/  HMMA.16816.F32 R44, R52, R56, R44 ;  /* 0x00000038342c723c */ /* 0x004fde000000182c */
[----:B------:R-:W-:-:S08]  /*37ef0*/  NOP ;  /* 0x0000000000007918 */ /* 0x000fd00000000000 */
[----:B------:R-:W-:Y:S04]  /*37f00*/  STL.64 [R1+0x5b0], R44 ;  /* 0x0005b02c01007387 */ /* 0x000fe80000100a00 */
[----:B------:R0:W-:Y:S04]  /*37f10*/  STL.64 [R1+0x5b8], R46 ;  /* 0x0005b82e01007387 */ /* 0x0001e80000100a00 */
[----:B0-----:R-:W2:Y:S04]  /*37f20*/  LDL.LU.64 R46, [R1+0x2d58] ;  /* 0x002d5800012e7983 */ /* 0x001ea80000300a00 */
[----:B------:R-:W3:Y:S04]  /*37f30*/  LDL.LU.64 R44, [R1+0x2d50] ;  /* 0x002d5000012c7983 */ /* 0x000ee80000300a00 */
[----:B----4-:R-:W-:Y:S04]  /*37f40*/  STL.64 [R1+0x2c90], R58 ;  /* 0x002c903a01007387 */ /* 0x010fe80000100a00 */
[----:B------:R0:W-:Y:S04]  /*37f50*/  STL.64 [R1+0x2c88], R56 ;  /* 0x002c883801007387 */ /* 0x0001e80000100a00 */
[----:B0-----:R-:W4:Y:S04]  /*37f60*/  LDL.LU.64 R56, [R1+0x560] ;  /* 0x0005600001387983 */ /* 0x001f280000300a00 */
[----:B------:R-:W4:Y:S01]  /*37f70*/  LDL.LU.64 R58, [R1+0x568] ;  /* 0x00056800013a7983 */ /* 0x000f220000300a00 */
        /* <DEDUP_REMOVED lines=15> */
[----:B------:R-:W4:Y:S04]  /*38070*/  LDL.LU.64 R36, [R1+0x2d30] ;  /* 0x002d300001247983 */ /* 0x000f280000300a00 */
[----:B---3--:R-:W-:Y:S04]  /*38080*/  STL.64 [R1+0x2c70], R42 ;  /* 0x002c702a01007387 */ /* 0x008fe80000100a00 */
[----:B------:R0:W-:Y:S04]  /*38090*/  STL.64 [R1+0x2c68], R40 ;  /* 0x002c682801007387 */ /* 0x0001e80000100a00 */
[----:B0-----:R-:W4:Y:S04]  /*380a0*/  LDL.LU.64 R40, [R1+0x580] ;  /* 0x0005800001287983 */ /* 0x001f280000300a00 */
[----:B------:R-:W4:Y:S01]  /*380b0*/  LDL.LU.64 R42, [R1+0x588] ;  /* 0x00058800012a7983 */ /* 0x000f220000300a00 */
[C---:B--2---:R-:W-:Y:S06]  /*380c0*/  HMMA.16816.F32 R44, R52.reuse, R32, R44 ;  /* 0x00000020342c723c */ /* 0x044fec000000182c */
[----:B----4-:R-:W-:-:S15]  /*380d0*/  HMMA.16816.F32 R40, R52, R36, R40 ;  /* 0x000000243428723c */ /* 0x010fde0000001828 */
        /* <DEDUP_REMOVED lines=9> */
[----:B------:R-:W-:Y:S04]  /*38170*/  STL.64 [R1+0x570], R44 ;  /* 0x0005702c01007387 */ /* 0x000fe80000100a00 */
[----:B------:R-:W-:Y:S04]  /*38180*/  STL.64 [R1+0x578], R46 ;  /* 0x0005782e01007387 */ /* 0x000fe80000100a00 */
[----:B------:R-:W-:Y:S04]  /*38190*/  STL.64 [R1+0x2ca0], R34 ;  /* 0x002ca02201007387 */ /* 0x000fe80000100a00 */
[----:B------:R0:W-:Y:S02]  /*381a0*/  STL.64 [R1+0x2c98], R32 ;  /* 0x002c982001007387 */ /* 0x0001e40000100a00 */
[----:B0-----:R-:W-:Y:S01]  /*381b0*/  HMMA.16816.F32 R32, R52, R28, R56 ;  /* 0x0000001c3420723c */ /* 0x001fe20000001838 */
[----:B------:R-:W-:-:S02]  /*381c0*/  IMAD.MOV.U32 R44, RZ, RZ, R5 ;  /* 0x000000ffff2c7224 */ /* 0x000fc400078e0005 */
[----:B------:R-:W-:-:S04]  /*381d0*/  IMAD.MOV.U32 R45, RZ, RZ, R4 ;  /* 0x000000ffff2d7224 */ /* 0x000fc800078e0004 */
[----:B------:R-:W-:Y:S02]  /*381e0*/  IMAD.MOV.U32 R56, RZ, RZ, R7 ;  /* 0x000000ffff387224 */ /* 0x000fe400078e0007 */
[----:B------:R-:W-:-:S14]  /*381f0*/  IMAD.MOV.U32 R57, RZ, RZ, R6 ;  /* 0x000000ffff397224 */ /* 0x000fdc00078e0006 */
[----:B------:R-:W-:Y:S04]  /*38200*/  STL.64 [R1+0x560], R32 ;  /* 0x0005602001007387 */ /* 0x000fe80000100a00 */
[----:B------:R-:W-:Y:S04]  /*38210*/  STL.64 [R1+0x568], R34 ;  /* 0x0005682201007387 */ /* 0x000fe80000100a00 */
[----:B------:R-:W4:Y:S04]  /*38220*/  LDL.LU.64 R4, [R1+0x530] ;  /* 0x0005300001047983 */ /* 0x000f280000300a00 */
[----:B------:R-:W4:Y:S04]  /*38230*/  LDL.LU.64 R6, [R1+0x538] ;  /* 0x0005380001067983 */ /* 0x000f280000300a00 */
[----:B------:R0:W-:Y:S04]  /*38240*/  STL.64 [R1+0x2d00], R44 ;  /* 0x002d002c01007387 */ /* 0x0001e80000100a00 */
[----:B------:R-:W-:Y:S04]  /*38250*/  STL.64 [R1+0x2cf8], R56 ;  /* 0x002cf83801007387 */ /* 0x000fe80000100a00 */
[----:B------:R-:W-:Y:S04]  /*38260*/  STL.64 [R1+0x2cb0], R30 ;  /* 0x002cb01e01007387 */ /* 0x000fe80000100a00 */
[----:B------:R2:W-:Y:S01]  /*38270*/  STL.64 [R1+0x2ca8], R28 ;  /* 0x002ca81c01007387 */ /* 0x0005e20000100a00 */
[----:B0-----:R-:W-:-:S03]  /*38280*/  IMAD.MOV.U32 R44, RZ, RZ, R22 ;  /* 0x000000ffff2c7224 */ /* 0x001fc600078e0016 */
[----:B------:R-:W4:Y:S01]  /*38290*/  LDL.LU R22, [R1+0x2d2c] ;  /* 0x002d2c0001167983 */ /* 0x000f220000300800 */
[----:B------:R-:W-:Y:S01]  /*382a0*/  IMAD.MOV.U32 R45, RZ, RZ, R23 ;  /* 0x000000ffff2d7224 */ /* 0x000fe200078e0017 */
[----:B--2---:R-:W-:-:S15]  /*382b0*/  HMMA.16816.F32 R28, R52, R24, R40 ;  /* 0x00000018341c723c */ /* 0x004fde0000001828 */
[----:B------:R-:W-:-:S08]  /*382c0*/  NOP ;  /* 0x0000000000007918 */ /* 0x000fd00000000000 */
[----:B------:R-:W-:Y:S04]  /*382d0*/  STL.64 [R1+0x550], R28 ;  /* 0x0005501c01007387 */ /* 0x000fe80000100a00 */
[----:B------:R3:W-:Y:S04]  /*382e0*/  STL.64 [R1+0x558], R30 ;  /* 0x0005581e01007387 */ /* 0x0007e80000100a00 */
[----:B------:R-:W2:Y:S01]  /*382f0*/  LDL.LU R23, [R1+0x2d28] ;  /* 0x002d280001177983 */ /* 0x000ea20000300800 */
[C---:B---3--:R-:W-:Y:S03]  /*38300*/  HMMA.16816.F32 R28, R52.reuse, R20, R36 ;  /* 0x00000014341c723c */ /* 0x048fe60000001824 */
[----:B------:R-:W-:Y:S04]  /*38310*/  STL.64 [R1+0x2cc0], R26 ;  /* 0x002cc01a01007387 */ /* 0x000fe80000100a00 */
[----:B------:R0:W-:Y:S01]  /*38320*/  STL.64 [R1+0x2cb8], R24 ;  /* 0x002cb81801007387 */ /* 0x0001e20000100a00 */
[----:B----4-:R-:W-:Y:S01]  /*38330*/  HMMA.16816.F32 R4, R52, R16, R4 ;  /* 0x000000103404723c */ /* 0x010fe20000001804 */
[----:B0-----:R-:W-:-:S02]  /*38340*/  IMAD.MOV.U32 R24, RZ, RZ, R49 ;  /* 0x000000ffff187224 */ /* 0x001fc400078e0031 */
[----:B------:R-:W-:-:S12]  /*38350*/  IMAD.MOV.U32 R25, RZ, RZ, R48 ;  /* 0x000000ffff197224 */ /* 0x000fd800078e0030 */
[----:B------:R0:W-:Y:S04]  /*38360*/  STL.64 [R1+0x540], R28 ;  /* 0x0005401c01007387 */ /* 0x0001e80000100a00 */
[----:B------:R-:W-:Y:S04]  /*38370*/  STL.64 [R1+0x548], R30 ;  /* 0x0005481e01007387 */ /* 0x000fe80000100a00 */
[----:B------:R-:W-:Y:S04]  /*38380*/  STL.64 [R1+0x2d08], R24 ;  /* 0x002d081801007387 */ /* 0x000fe80000100a00 */
[----:B0-----:R-:W3:Y:S04]  /*38390*/  LDL.64 R28, [R1+0xd0] ;  /* 0x0000d000011c7983 */ /* 0x001ee80000100a00 */
[----:B------:R-:W4:Y:S04]  /*383a0*/  LDL.LU.64 R32, [R1+0xc0] ;  /* 0x0000c00001207983 */ /* 0x000f280000300a00 */
[----:B--2---:R-:W-:Y:S04]  /*383b0*/  STL.64 [R1+0x2cd0], R22 ;  /* 0x002cd01601007387 */ /* 0x004fe80000100a00 */
[----:B------:R-:W-:Y:S04]  /*383c0*/  STL.64 [R1+0x2cc8], R20 ;  /* 0x002cc81401007387 */ /* 0x000fe80000100a00 */
[----:B------:R-:W2:Y:S04]  /*383d0*/  LDL.LU.64 R36, [R1+0x520] ;  /* 0x0005200001247983 */ /* 0x000ea80000300a00 */
[----:B------:R-:W2:Y:S04]  /*383e0*/  LDL.LU.64 R38, [R1+0x528] ;  /* 0x0005280001267983 */ /* 0x000ea80000300a00 */
[----:B------:R0:W-:Y:S04]  /*383f0*/  STL.64 [R1+0x530], R4 ;  /* 0x0005300401007387 */ /* 0x0001e80000100a00 */
[----:B------:R1:W-:Y:S04]  /*38400*/  STL.64 [R1+0x538], R6 ;  /* 0x0005380601007387 */ /* 0x0003e80000100a00 */
[----:B0-----:R-:W3:Y:S04]  /*38410*/  LDL.LU.64 R4, [R1+0x510] ;  /* 0x0005100001047983 */ /* 0x001ee80000300a00 */
[----:B-1----:R-:W3:Y:S04]  /*38420*/  LDL.LU.64 R6, [R1+0x518] ;  /* 0x0005180001067983 */ /* 0x002ee80000300a00 */
        /* <DEDUP_REMOVED lines=10> */
[----:B------:R-:W-:Y:S04]  /*384d0*/  STL.64 [R1+0x2ce0], R18 ;  /* 0x002ce01201007387 */ /* 0x000fe80000100a00 */
[----:B------:R-:W-:Y:S01]  /*384e0*/  STL.64 [R1+0x2cd8], R16 ;  /* 0x002cd81001007387 */ /* 0x000fe20000100a00 */
[C---:B--2---:R-:W-:Y:S06]  /*384f0*/  HMMA.16816.F32 R36, R52.reuse, R12, R36 ;  /* 0x0000000c3424723c */ /* 0x044fec0000001824 */
[----:B---3--:R-:W-:-:S15]  /*38500*/  HMMA.16816.F32 R4, R52, R8, R4 ;  /* 0x000000083404723c */ /* 0x008fde0000001804 */
[----:B------:R-:W-:-:S02]  /*38510*/  NOP ;  /* 0x0000000000007918 */ /* 0x000fc40000000000 */
[----:B------:R0:W-:Y:S04]  /*38520*/  STL.64 [R1+0x520], R36 ;  /* 0x0005202401007387 */ /* 0x0001e80000100a00 */
[----:B------:R-:W-:Y:S04]  /*38530*/  STL.64 [R1+0x528], R38 ;  /* 0x0005282601007387 */ /* 0x000fe80000100a00 */
[----:B0-----:R-:W2:Y:S04]  /*38540*/  LDL.LU.64 R36, [R1+0xb0] ;  /* 0x0000b00001247983 */ /* 0x001ea80000300a00 */
[----:B------:R-:W-:Y:S04]  /*38550*/  STL.64 [R1+0x2cf0], R14 ;  /* 0x002cf00e01007387 */ /* 0x000fe80000100a00 */
[----:B------:R0:W-:Y:S04]  /*38560*/  STL.64 [R1+0x2ce8], R12 ;  /* 0x002ce80c01007387 */ /* 0x0001e80000100a00 */
[----:B0-----:R-:W3:Y:S04]  /*38570*/  LDL.LU.64 R12, [R1+0x320] ;  /* 0x00032000010c7983 */ /* 0x001ee80000300a00 */
[----:B------:R-:W3:Y:S04]  /*38580*/  LDL.LU.64 R14, [R1+0x328] ;  /* 0x00032800010e7983 */ /* 0x000ee80000300a00 */
[----:B------:R0:W-:Y:S04]  /*38590*/  STL.64 [R1+0x510], R4 ;  /* 0x0005100401007387 */ /* 0x0001e80000100a00 */
[----:B------:R-:W-:Y:S04]  /*385a0*/  STL.64 [R1+0x518], R6 ;  /* 0x0005180601007387 */ /* 0x000fe80000100a00 */
[----:B0-----:R-:W4:Y:S02]  /*385b0*/  LDL.LU.64 R4, [R1+0x2d20] ;  /* 0x002d200001047983 */ /* 0x001f240000300a00 */
[----:B----4-:R-:W-:Y:S02]  /*385c0*/  HMMA.16816.F32 R52, R52, R4, R48 ;  /* 0x000000043434723c */ /* 0x010fe40000001830 */
[----:B------:R-:W4:Y:S04]  /*385d0*/  LDL.LU.64 R50, [R1+0x2d18] ;  /* 0x002d180001327983 */ /* 0x000f280000300a00 */
[----:B------:R-:W4:-:S15]  /*385e0*/  LDL.LU.64 R48, [R1+0x2d10] ;  /* 0x002d100001307983 */ /* 0x000f1e0000300a00 */
[----:B------:R-:W-:-:S02]  /*385f0*/  NOP ;  /* 0x0000000000007918 */ /* 0x000fc40000000000 */
[----:B------:R-:W-:Y:S04]  /*38600*/  STL.64 [R1+0x1f0], R52 ;  /* 0x0001f03401007387 */ /* 0x000fe80000100a00 */
[----:B------:R-:W-:Y:S01]  /*38610*/  STL.64 [R1+0x1f8], R54 ;  /* 0x0001f83601007387 */ /* 0x000fe20000100a00 */
[----:B----4-:R-:W-:Y:S03]  /*38620*/  HMMA.16816.F32 R44, R48, R44, R24 ;  /* 0x0000002c302c723c */ /* 0x010fe60000001818 */
[----:B------:R-:W4:-:S15]  /*38630*/  LDL.LU.64 R24, [R1+0x2d08] ;  /* 0x002d080001187983 */ /* 0x000f1e0000300a00 */
[----:B------:R-:W-:-:S05]  /*38640*/  NOP ;  /* 0x0000000000007918 */ /* 0x000fca0000000000 */
[----:B------:R0:W-:Y:S04]  /*38650*/  STL.64 [R1+0x1100], R44 ;  /* 0x0011002c01007387 */ /* 0x0001e80000100a00 */
[----:B------:R1:W-:Y:S04]  /*38660*/  STL.64 [R1+0x1108], R46 ;  /* 0x0011082e01007387 */ /* 0x0003e80000100a00 */
[----:B0-----:R-:W1:Y:S01]  /*38670*/  LDL.LU.64 R44, [R1+0x2d00] ;  /* 0x002d0000012c7983 */ /* 0x001e620000300a00 */
[----:B------:R-:W-:Y:S02]  /*38680*/  IMAD.MOV.U32 R52, RZ, RZ, R3 ;  /* 0x000000ffff347224 */ /* 0x000fe400078e0003 */
[----:B------:R-:W-:-:S07]  /*38690*/  IMAD.MOV.U32 R53, RZ, RZ, R2 ;  /* 0x000000ffff357224 */ /* 0x000fce00078e0002 */
[C---:B------:R-:W-:Y:S06]  /*386a0*/  HMMA.16816.F32 R52, R48.reuse, R52, R56 ;  /* 0x000000343034723c */ /* 0x040fec0000001838 */
[----:B-1----:R-:W-:Y:S01]  /*386b0*/  HMMA.16816.F32 R44, R48, R44, R20 ;  /* 0x0000002c302c723c */ /* 0x002fe20000001814 */
[----:B------:R-:W2:Y:S04]  /*386c0*/  LDL.LU.64 R20, [R1+0xb70] ;  /* 0x000b700001147983 */ /* 0x000ea80000300a00 */
[----:B------:R-:W2:-:S15]  /*386d0*/  LDL.LU.64 R22, [R1+0xb78] ;  /* 0x000b780001167983 */ /* 0x000e9e0000300a00 */
[----:B------:R-:W-:-:S03]  /*386e0*/  NOP ;  /* 0x0000000000007918 */ /* 0x000fc60000000000 */
[----:B------:R0:W-:Y:S04]  /*386f0*/  STL.64 [R1+0x10b0], R44 ;  /* 0x0010b02c01007387 */ /* 0x0001e80000100a00 */
[----:B------:R-:W-:Y:S04]  /*38700*/  STL.64 [R1+0x10b8], R46 ;  /* 0x0010b82e01007387 */ /* 0x000fe80000100a00 */
[----:B0-----:R-:W4:Y:S04]  /*38710*/  LDL.LU.64 R44, [R1+0xa0] ;  /* 0x0000a000012c7983 */ /* 0x001f280000300a00 */
[----:B------:R-:W2:Y:S01]  /*38720*/  LDL.LU.64 R56, [R1+0x2cf8] ;  /* 0x002cf80001387983 */ /* 0x000ea20000300a00 */
[----:B------:R-:W-:-:S02]  /*38730*/  IMAD.MOV.U32 R16, RZ, RZ, R61 ;  /* 0x000000ffff107224 */ /* 0x000fc400078e003d */
[----:B------:R-:W-:-:S07]  /*38740*/  IMAD.MOV.U32 R17, RZ, RZ, R60 ;  /* 0x000000ffff117224 */ /* 0x000fce00078e003c */
[C---:B---3--:R-:W-:Y:S01]  /*38750*/  HMMA.16816.F32 R16, R48.reuse, R16, R12 ;  /* 0x000000103010723c */ /* 0x048fe2000000180c */
[----:B------:R-:W3:Y:S04]  /*38760*/  LDL.LU.64 R12, [R1+0xb60] ;  /* 0x000b6000010c7983 */ /* 0x000ee80000300a00 */
[----:B------:R-:W-:Y:S04]  /*38770*/  STL.64 [R1+0x1070], R52 ;  /* 0x0010703401007387 */ /* 0x000fe80000100a00 */
[----:B------:R-:W-:Y:S04]  /*38780*/  STL.64 [R1+0x1078], R54 ;  /* 0x0010783601007387 */ /* 0x000fe80000100a00 */
[----:B------:R-:W0:Y:S04]  /*38790*/  LDSM.16.MT88.4 R52, [R0+UR4+0x4080] ;  /* 0x004080040034783b */ /* 0x000e280008004200 */
[----:B------:R-:W3:Y:S06]  /*387a0*/  LDL.LU.64 R14, [R1+0xb68] ;  /* 0x000b6800010e7983 */ /* 0x000eec0000300a00 */
[----:B------:R1:W-:Y:S04]  /*387b0*/  STL.64 [R1+0x320], R16 ;  /* 0x0003201001007387 */ /* 0x0003e80000100a00 */
[----:B------:R0:W-:Y:S04]  /*387c0*/  STL.64 [R1+0x328], R18 ;  /* 0x0003281201007387 */ /* 0x0001e80000100a00 */
[----:B-1----:R-:W4:Y:S01]  /*387d0*/  LDL.LU.64 R16, [R1+0xb50] ;  /* 0x000b500001107983 */ /* 0x002f220000300a00 */
[----:B--2---:R-:W-:-:S15]  /*387e0*/  HMMA.16816.F32 R40, R48, R56, R40 ;  /* 0x000000383028723c */ /* 0x004fde0000001828 */
[----:B------:R-:W-:-:S08]  /*387f0*/  NOP ;  /* 0x0000000000007918 */ /* 0x000fd00000000000 */
[----:B------:R1:W-:Y:S04]  /*38800*/  STL.64 [R1+0x310], R40 ;  /* 0x0003102801007387 */ /* 0x0003e80000100a00 */
[----:B------:R-:W-:Y:S04]  /*38810*/  STL.64 [R1+0x318], R42 ;  /* 0x0003182a01007387 */ /* 0x000fe80000100a00 */
[----:B0-----:R-:W2:Y:S04]  /*38820*/  LDL.LU.64 R18, [R1+0xb58] ;  /* 0x000b580001127983 */ /* 0x001ea80000300a00 */
[----:B-1----:R-:W2:Y:S04]  /*38830*/  LDL.LU.64 R40, [R1+0x90] ;  /* 0x0000900001287983 */ /* 0x002ea80000300a00 */
[----:B------:R-:W2:Y:S04]  /*38840*/  LDL.LU.64 R56, [R1+0x80] ;  /* 0x0000800001387983 */ /* 0x000ea80000300a00 */
[----:B------:R-:W-:Y:S04]  /*38850*/  STL [R1+0x2c34], R52 ;  /* 0x002c343401007387 */ /* 0x000fe80000100800 */
[----:B------:R0:W-:Y:S04]  /*38860*/  STL [R1+0x2c30], R53 ;  /* 0x002c303501007387 */ /* 0x0001e80000100800 */
[----:B------:R-:W-:Y:S04]  /*38870*/  STL [R1+0x2c2c], R54 ;  /* 0x002c2c3601007387 */ /* 0x000fe80000100800 */
[----:B------:R1:W-:Y:S04]  /*38880*/  STL [R1+0x2c20], R55 ;  /* 0x002c203701007387 */ /* 0x0003e80000100800 */
[----:B0-----:R-:W4:Y:S04]  /*38890*/  LDL.LU.64 R52, [R1+0xb80] ;  /* 0x000b800001347983 */ /* 0x001f280000300a00 */
[----:B-1----:R-:W4:Y:S01]  /*388a0*/  LDL.LU.64 R54, [R1+0xb88] ;  /* 0x000b880001367983 */ /* 0x002f220000300a00 */
[C---:B------:R-:W-:Y:S06]  /*388b0*/  HMMA.16816.F32 R20, R48.reuse, R28, R20 ;  /* 0x0000001c3014723c */ /* 0x040fec0000001814 */
[C---:B---3--:R-:W-:Y:S06]  /*388c0*/  HMMA.16816.F32 R12, R48.reuse, R32, R12 ;  /* 0x00000020300c723c */ /* 0x048fec000000180c */
[----:B----4-:R-:W-:Y:S07]  /*388d0*/  HMMA.16816.F32 R24, R48, R24, R52 ;  /* 0x000000183018723c */ /* 0x010fee0000001834 */
[----:B------:R-:W-:-:S15]  /*388e0*/  IMAD.MOV.U32 R55, RZ, RZ, R28 ;  /* 0x000000ffff377224 */ /* 0x000fde00078e001c */
[----:B------:R-:W-:-:S01]  /*388f0*/  NOP ;  /* 0x0000000000007918 */ /* 0x000fc20000000000 */
[----:B------:R0:W-:Y:S04]  /*38900*/  STL.64 [R1+0xb80], R24 ;  /* 0x000b801801007387 */ /* 0x0001e80000100a00 */
[----:B------:R1:W-:Y:S04]  /*38910*/  STL.64 [R1+0xb88], R26 ;  /* 0x000b881a01007387 */ /* 0x0003e80000100a00 */
[----:B0-----:R-:W3:Y:S04]  /*38920*/  LDL.LU.64 R24, [R1+0xb40] ;  /* 0x000b400001187983 */ /* 0x001ee80000300a00 */
[----:B------:R-:W-:Y:S04]  /*38930*/  STL.64 [R1+0xb70], R20 ;  /* 0x000b701401007387 */ /* 0x000fe80000100a00 */
[----:B------:R-:W-:Y:S04]  /*38940*/  STL.64 [R1+0xb78], R22 ;  /* 0x000b781601007387 */ /* 0x000fe80000100a00 */
[----:B-1----:R-:W3:Y:S04]  /*38950*/  LDL.LU.64 R26, [R1+0xb48] ;  /* 0x000b4800011a7983 */ /* 0x002ee80000300a00 */
[----:B------:R-:W-:Y:S04]  /*38960*/  STL [R1+0x2c38], R55 ;  /* 0x002c383701007387 */ /* 0x000fe80000100800 */
[----:B------:R0:W-:Y:S04]  /*38970*/  STL.64 [R1+0xb60], R12 ;  /* 0x000b600c01007387 */ /* 0x0001e80000100a00 */
[----:B------:R1:W-:Y:S04]  /*38980*/  STL.64 [R1+0xb68], R14 ;  /* 0x000b680e01007387 */ /* 0x0003e80000100a00 */
[----:B0-----:R-:W4:Y:S04]  /*38990*/  LDL.LU.64 R12, [R1+0xb30] ;  /* 0x000b3000010c7983 */ /* 0x001f280000300a00 */
[----:B-1----:R-:W4:Y:S01]  /*389a0*/  LDL.LU.64 R14, [R1+0xb38] ;  /* 0x000b3800010e7983 */ /* 0x002f220000300a00 */
[----:B--2---:R-:W-:Y:S01]  /*389b0*/  HMMA.16816.F32 R16, R48, R36, R16 ;  /* 0x000000243010723c */ /* 0x004fe20000001810 */
[----:B------:R-:W-:-:S02]  /*389c0*/  IMAD.MOV.U32 R7, RZ, RZ, R33 ;  /* 0x000000ffff077224 */ /* 0x000fc400078e0021 */
[----:B------:R-:W-:Y:S02]  /*389d0*/  IMAD.MOV.U32 R6, RZ, RZ, R32 ;  /* 0x000000ffff067224 */ /* 0x000fe400078e0020 */
[----:B------:R-:W2:Y:S04]  /*389e0*/  LDL.LU.64 R32, [R1+0x70] ;  /* 0x0000700001207983 */ /* 0x000ea80000300a00 */
[----:B------:R-:W-:Y:S04]  /*389f0*/  STL [R1+0x2c40], R7 ;  /* 0x002c400701007387 */ /* 0x000fe80000100800 */
[----:B------:R-:W-:Y:S01]  /*38a00*/  STL [R1+0x2c3c], R6 ;  /* 0x002c3c0601007387 */ /* 0x000fe20000100800 */
[----:B------:R-:W-:-:S02]  /*38a10*/  IMAD.MOV.U32 R54, RZ, RZ, R37 ;  /* 0x000000ffff367224 */ /* 0x000fc400078e0025 */
[----:B------:R-:W-:Y:S02]  /*38a20*/  IMAD.MOV.U32 R53, RZ, RZ, R36 ;  /* 0x000000ffff357224 */ /* 0x000fe400078e0024 */
[----:B------:R-:W-:Y:S02]  /*38a30*/  IMAD.MOV.U32 R52, RZ, RZ, R45 ;  /* 0x000000ffff347224 */ /* 0x000fe400078e002d */
[----:B------:R-:W-:-:S03]  /*38a40*/  IMAD.MOV.U32 R55, RZ, RZ, R44 ;  /* 0x000000ffff377224 */ /* 0x000fc600078e002c */
[----:B------:R0:W-:Y:S04]  /*38a50*/  STL.64 [R1+0xb50], R16 ;  /* 0x000b501001007387 */ /* 0x0001e80000100a00 */
[----:B------:R1:W-:Y:S04]  /*38a60*/  STL.64 [R1+0xb58], R18 ;  /* 0x000b581201007387 */ /* 0x0003e80000100a00 */
[----:B0-----:R-:W2:Y:S04]  /*38a70*/  LDL.LU.64 R16, [R1+0xb20] ;  /* 0x000b200001107983 */ /* 0x001ea80000300a00 */
[----:B-1----:R-:W2:Y:S04]  /*38a80*/  LDL.LU.64 R18, [R1+0xb28] ;  /* 0x000b280001127983 */ /* 0x002ea80000300a00 */
[----:B------:R-:W2:Y:S04]  /*38a90*/  LDL.LU.64 R20, [R1+0x60] ;  /* 0x0000600001147983 */ /* 0x000ea80000300a00 */
[----:B------:R-:W-:Y:S04]  /*38aa0*/  STL [R1+0x2c48], R54 ;  /* 0x002c483601007387 */ /* 0x000fe80000100800 */
[----:B------:R-:W-:Y:S01]  /*38ab0*/  STL [R1+0x2c44], R53 ;  /* 0x002c443501007387 */ /* 0x000fe20000100800 */
[C---:B---3--:R-:W-:Y:S06]  /*38ac0*/  HMMA.16816.F32 R24, R48.reuse, R44, R24 ;  /* 0x0000002c3018723c */ /* 0x048fec0000001818 */
[----:B----4-:R-:W-:-:S15]  /*38ad0*/  HMMA.16816.F32 R12, R48, R40, R12 ;  /* 0x00000028300c723c */ /* 0x010fde000000180c */
[----:B------:R-:W-:-:S02]  /*38ae0*/  NOP ;  /* 0x0000000000007918 */ /* 0x000fc40000000000 */
[----:B------:R0:W-:Y:S04]  /*38af0*/  STL.64 [R1+0xb40], R24 ;  /* 0x000b401801007387 */ /* 0x0001e80000100a00 */
[----:B------:R-:W-:Y:S04]  /*38b00*/  STL.64 [R1+0xb48], R26 ;  /* 0x000b481a01007387 */ /* 0x000fe80000100a00 */
[----:B0-----:R-:W3:Y:S04]  /*38b10*/  LDL.LU.64 R24, [R1+0x50] ;  /* 0x0000500001187983 */ /* 0x001ee80000300a00 */
[----:B------:R-:W4:Y:S04]  /*38b20*/  LDL.LU.64 R44, [R1+0x40] ;  /* 0x00004000012c7983 */ /* 0x000f280000300a00 */
[----:B------:R-:W-:Y:S04]  /*38b30*/  STL [R1+0x2c50], R52 ;  /* 0x002c503401007387 */ /* 0x000fe80000100800 */
[----:B------:R-:W-:Y:S04]  /*38b40*/  STL [R1+0x2c4c], R55 ;  /* 0x002c4c3701007387 */ /* 0x000fe80000100800 */
[----:B------:R0:W-:Y:S04]  /*38b50*/  STL.64 [R1+0xb30], R12 ;  /* 0x000b300c01007387 */ /* 0x0001e80000100a00 */
[----:B------:R1:W-:Y:S04]  /*38b60*/  STL.64 [R1+0xb38], R14 ;  /* 0x000b380e01007387 */ /* 0x0003e80000100a00 */
[----:B0-----:R-:W3:Y:S04]  /*38b70*/  LDL.LU.64 R12, [R1+0xb10] ;  /* 0x000b1000010c7983 */ /* 0x001ee80000300a00 */
[----:B-1----:R-:W3:Y:S01]  /*38b80*/  LDL.LU.64 R14, [R1+0xb18] ;  /* 0x000b1800010e7983 */ /* 0x002ee20000300a00 */
[----:B--2---:R-:W-:Y:S01]  /*38b90*/  HMMA.16816.F32 R16, R48, R56, R16 ;  /* 0x000000383010723c */ /* 0x004fe20000001810 */
[----:B------:R-:W-:-:S02]  /*38ba0*/  IMAD.MOV.U32 R0, RZ, RZ, R40 ;  /* 0x000000ffff007224 */ /* 0x000fc400078e0028 */
[----:B------:R-:W-:-:S03]  /*38bb0*/  IMAD.MOV.U32 R2, RZ, RZ, R41 ;  /* 0x000000ffff027224 */ /* 0x000fc600078e0029 */
[----:B------:R-:W-:Y:S04]  /*38bc0*/  STL [R1+0x2bf8], R0 ;  /* 0x002bf80001007387 */ /* 0x000fe80000100800 */
[----:B------:R-:W-:Y:S01]  /*38bd0*/  STL [R1+0x2bf4], R2 ;  /* 0x002bf40201007387 */ /* 0x000fe20000100800 */
[----:B------:R-:W-:Y:S02]  /*38be0*/  IMAD.MOV.U32 R61, RZ, RZ, R57 ;  /* 0x000000ffff3d7224 */ /* 0x000fe400078e0039 */
[----:B------:R-:W-:-:S10]  /*38bf0*/  IMAD.MOV.U32 R3, RZ, RZ, R56 ;  /* 0x000000ffff037224 */ /* 0x000fd400078e0038 */
[----:B------:R0:W-:Y:S04]  /*38c00*/  STL.64 [R1+0xb20], R16 ;  /* 0x000b201001007387 */ /* 0x0001e80000100a00 */
[----:B------:R1:W-:Y:S04]  /*38c10*/  STL.64 [R1+0xb28], R18 ;  /* 0x000b281201007387 */ /* 0x0003e80000100a00 */
[----:B0-----:R-:W2:Y:S04]  /*38c20*/  LDL.LU.64 R16, [R1+0xb00] ;  /* 0x000b000001107983 */ /* 0x001ea80000300a00 */
[----:B-1----:R-:W2:Y:S04]  /*38c30*/  LDL.LU.64 R18, [R1+0xb08] ;  /* 0x000b080001127983 */ /* 0x002ea80000300a00 */
[----:B------:R-:W4:Y:S04]  /*38c40*/  LDL.LU.64 R52, [R1+0xaf0] ;  /* 0x000af00001347983 */ /* 0x000f280000300a00 */
[----:B------:R-:W4:Y:S04]  /*38c50*/  LDL.LU.64 R54, [R1+0xaf8] ;  /* 0x000af80001367983 */ /* 0x000f280000300a00 */
[----:B------:R-:W4:Y:S04]  /*38c60*/  LDL.LU.64 R40, [R1+0x30] ;  /* 0x0000300001287983 */ /* 0x000f280000300a00 */
[----:B------:R-:W4:Y:S04]  /*38c70*/  LDL.LU.64 R36, [R1+0x20] ;  /* 0x0000200001247983 */ /* 0x000f280000300a00 */
[----:B------:R-:W4:Y:S04]  /*38c80*/  LDL.LU.64 R28, [R1+0x10] ;  /* 0x00001000011c7983 */ /* 0x000f280000300a00 */
[----:B------:R-:W4:Y:S04]  /*38c90*/  LDL.LU.64 R56, [R1] ;  /* 0x0000000001387983 */ /* 0x000f280000300a00 */
[----:B------:R-:W-:Y:S04]  /*38ca0*/  STL [R1+0x2c08], R61 ;  /* 0x002c083d01007387 */ /* 0x000fe80000100800 */
[----:B------:R-:W-:Y:S01]  /*38cb0*/  STL [R1+0x2bfc], R3 ;  /* 0x002bfc0301007387 */ /* 0x000fe20000100800 */
[----:B------:R-:W-:-:S02]  /*38cc0*/  IMAD.MOV.U32 R2, RZ, RZ, R32 ;  /* 0x000000ffff027224 */ /* 0x000fc400078e0020 */
[----:B------:R-:W-:Y:S01]  /*38cd0*/  IMAD.MOV.U32 R60, RZ, RZ, R33 ;  /* 0x000000ffff3c7224 */ /* 0x000fe200078e0021 */
[----:B---3--:R-:W-:-:S15]  /*38ce0*/  HMMA.16816.F32 R12, R48, R32, R12 ;  /* 0x00000020300c723c */ /* 0x008fde000000180c */
[----:B------:R-:W-:-:S08]  /*38cf0*/  NOP ;  /* 0x0000000000007918 */ /* 0x000fd00000000000 */
[----:B------:R-:W-:Y:S04]  /*38d00*/  STL.64 [R1+0xb10], R12 ;  /* 0x000b100c01007387 */ /* 0x000fe80000100a00 */
[----:B------:R0:W-:Y:S04]  /*38d10*/  STL.64 [R1+0xb18], R14 ;  /* 0x000b180e01007387 */ /* 0x0001e80000100a00 */
[----:B0-----:R-:W3:Y:S04]  /*38d20*/  LDL.LU.64 R14, [R1+0x2cf0] ;  /* 0x002cf000010e7983 */ /* 0x001ee80000300a00 */
[----:B------:R-:W3:Y:S04]  /*38d30*/  LDL.LU.64 R12, [R1+0x2ce8] ;  /* 0x002ce800010c7983 */ /* 0x000ee80000300a00 */
[----:B------:R-:W3:Y:S04]  /*38d40*/  LDL.LU.64 R32, [R1+0xae0] ;  /* 0x000ae00001207983 */ /* 0x000ee80000300a00 */
[----:B------:R-:W3:Y:S01]  /*38d50*/  LDL.LU.64 R34, [R1+0xae8] ;  /* 0x000ae80001227983 */ /* 0x000ee20000300a00 */
[C---:B--2---:R-:W-:Y:S06]  /*38d60*/  HMMA.16816.F32 R16, R48.reuse, R20, R16 ;  /* 0x000000143010723c */ /* 0x044fec0000001810 */
[----:B----4-:R-:W-:Y:S01]  /*38d70*/  HMMA.16816.F32 R52, R48, R24, R52 ;  /* 0x000000183034723c */ /* 0x010fe20000001834 */
[----:B------:R-:W-:Y:S04]  /*38d80*/  STL [R1+0x2c10], R60 ;  /* 0x002c103c01007387 */ /* 0x000fe80000100800 */
[----:B------:R0:W-:Y:S01]  /*38d90*/  STL [R1+0x2c0c], R2 ;  /* 0x002c0c0201007387 */ /* 0x0001e20000100800 */
[----:B------:R-:W-:-:S02]  /*38da0*/  IMAD.MOV.U32 R0, RZ, RZ, R21 ;  /* 0x000000ffff007224 */ /* 0x000fc400078e0015 */
[----:B------:R-:W-:Y:S02]  /*38db0*/  IMAD.MOV.U32 R3, RZ, RZ, R20 ;  /* 0x000000ffff037224 */ /* 0x000fe400078e0014 */
[----:B------:R-:W-:Y:S02]  /*38dc0*/  IMAD.MOV.U32 R61, RZ, RZ, R25 ;  /* 0x000000ffff3d7224 */ /* 0x000fe400078e0019 */
[----:B0-----:R-:W-:-:S05]  /*38dd0*/  IMAD.MOV.U32 R2, RZ, RZ, R24 ;  /* 0x000000ffff027224 */ /* 0x001fca00078e0018 */
[----:B------:R-:W-:Y:S04]  /*38de0*/  STL.64 [R1+0xb00], R16 ;  /* 0x000b001001007387 */ /* 0x000fe80000100a00 */
[----:B------:R0:W-:Y:S04]  /*38df0*/  STL.64 [R1+0xb08], R18 ;  /* 0x000b081201007387 */ /* 0x0001e80000100a00 */
[----:B0-----:R-:W2:Y:S04]  /*38e00*/  LDL.LU.64 R18, [R1+0x2ce0] ;  /* 0x002ce00001127983 */ /* 0x001ea80000300a00 */
[----:B------:R-:W4:Y:S04]  /*38e10*/  LDL.LU.64 R16, [R1+0x2cd8] ;  /* 0x002cd80001107983 */ /* 0x000f280000300a00 */
[----:B------:R-:W2:Y:S04]  /*38e20*/  LDL.LU.64 R20, [R1+0xad0] ;  /* 0x000ad00001147983 */ /* 0x000ea80000300a00 */
[----:B------:R-:W2:Y:S04]  /*38e30*/  LDL.LU.64 R22, [R1+0xad8] ;  /* 0x000ad80001167983 */ /* 0x000ea80000300a00 */
[----:B------:R-:W-:Y:S04]  /*38e40*/  STL [R1+0x2c18], R0 ;  /* 0x002c180001007387 */ /* 0x000fe80000100800 */
[----:B------:R-:W-:Y:S04]  /*38e50*/  STL [R1+0x2c14], R3 ;  /* 0x002c140301007387 */ /* 0x000fe80000100800 */
[----:B------:R0:W-:Y:S04]  /*38e60*/  STL.64 [R1+0xaf0], R52 ;  /* 0x000af03401007387 */ /* 0x0001e80000100a00 */
[----:B------:R1:W-:Y:S04]  /*38e70*/  STL.64 [R1+0xaf8], R54 ;  /* 0x000af83601007387 */ /* 0x0003e80000100a00 */
[----:B------:R-:W4:Y:S04]  /*38e80*/  LDL.LU.64 R24, [R1+0xac0] ;  /* 0x000ac00001187983 */ /* 0x000f280000300a00 */
[----:B------:R-:W4:Y:S04]  /*38e90*/  LDL.LU.64 R26, [R1+0xac8] ;  /* 0x000ac800011a7983 */ /* 0x000f280000300a00 */
[----:B------:R-:W-:Y:S01]  /*38ea0*/  STL [R1+0x2c1c], R2 ;  /* 0x002c1c0201007387 */ /* 0x000fe20000100800 */
[----:B---3--:R-:W-:-:S15]  /*38eb0*/  HMMA.16816.F32 R32, R48, R44, R32 ;  /* 0x0000002c3020723c */ /* 0x008fde0000001820 */
[----:B------:R-:W-:-:S08]  /*38ec0*/  NOP ;  /* 0x0000000000007918 */ /* 0x000fd00000000000 */
[----:B------:R3:W-:Y:S04]  /*38ed0*/  STL.64 [R1+0xae0], R32 ;  /* 0x000ae02001007387 */ /* 0x0007e80000100a00 */
[----:B------:R3:W-:Y:S04]  /*38ee0*/  STL.64 [R1+0xae8], R34 ;  /* 0x000ae82201007387 */ /* 0x0007e80000100a00 */
[----:B0-----:R-:W4:Y:S04]  /*38ef0*/  LDL.LU.64 R52, [R1+0xab0] ;  /* 0x000ab00001347983 */ /* 0x001f280000300a00 */
[----:B-1----:R-:W4:Y:S04]  /*38f00*/  LDL.LU.64 R54, [R1+0xab8] ;  /* 0x000ab80001367983 */ /* 0x002f280000300a00 */
[----:B---3--:R-:W3:Y:S04]  /*38f10*/  LDL.LU.64 R32, [R1+0xaa0] ;  /* 0x000aa00001207983 */ /* 0x008ee80000300a00 */
[----:B------:R-:W3:Y:S01]  /*38f20*/  LDL.LU.64 R34, [R1+0xaa8] ;  /* 0x000aa80001227983 */ /* 0x000ee20000300a00 */
[C---:B--2---:R-:W-:Y:S06]  /*38f30*/  HMMA.16816.F32 R20, R48.reuse, R40, R20 ;  /* 0x000000283014723c */ /* 0x044fec0000001814 */
[----:B----4-:R-:W-:Y:S01]  /*38f40*/  HMMA.16816.F32 R24, R48, R36, R24 ;  /* 0x000000243018723c */ /* 0x010fe20000001818 */
[----:B------:R-:W-:-:S02]  /*38f50*/  IMAD.MOV.U32 R3, RZ, RZ, R44 ;  /* 0x000000ffff037224 */ /* 0x000fc400078e002c */
[----:B------:R-:W-:Y:S02]  /*38f60*/  IMAD.MOV.U32 R60, RZ, RZ, R45 ;  /* 0x000000ffff3c7224 */ /* 0x000fe400078e002d */
[----:B------:R-:W2:Y:S04]  /*38f70*/  LDL.LU.64 R44, [R1+0xa90] ;  /* 0x000a9000012c7983 */ /* 0x000ea80000300a00 */
[----:B------:R-:W2:Y:S01]  /*38f80*/  LDL.LU.64 R46, [R1+0xa98] ;  /* 0x000a9800012e7983 */ /* 0x000ea20000300a00 */
[----:B------:R-:W-:Y:S02]  /*38f90*/  IMAD.MOV.U32 R2, RZ, RZ, R40 ;  /* 0x000000ffff027224 */ /* 0x000fe400078e0028 */
[----:B------:R-:W-:Y:S02]  /*38fa0*/  IMAD.MOV.U32 R0, RZ, RZ, R41 ;  /* 0x000000ffff007224 */ /* 0x000fe400078e0029 */
[----:B------:R-:W-:-:S03]  /*38fb0*/  IMAD.MOV.U32 R7, RZ, RZ, R36 ;  /* 0x000000ffff077224 */ /* 0x000fc600078e0024 */
[----:B------:R-:W-:Y:S04]  /*38fc0*/  STL.64 [R1+0xad0], R20 ;  /* 0x000ad01401007387 */ /* 0x000fe80000100a00 */
[----:B------:R0:W-:Y:S01]  /*38fd0*/  STL.64 [R1+0xad8], R22 ;  /* 0x000ad81601007387 */ /* 0x0001e20000100a00 */
[----:B------:R-:W-:-:S03]  /*38fe0*/  IMAD.MOV.U32 R6, RZ, RZ, R37 ;  /* 0x000000ffff067224 */ /* 0x000fc600078e0025 */
        /* <DEDUP_REMOVED lines=8> */
[----:B------:R-:W4:Y:S04]  /*39070*/  LDL.LU.64 R36, [R1+0xa70] ;  /* 0x000a700001247983 */ /* 0x000f280000300a00 */
[----:B------:R-:W4:Y:S01]  /*39080*/  LDL.LU.64 R38, [R1+0xa78] ;  /* 0x000a780001267983 */ /* 0x000f220000300a00 */
[C---:B------:R-:W-:Y:S06]  /*39090*/  HMMA.16816.F32 R52, R48.reuse, R28, R52 ;  /* 0x0000001c3034723c */ /* 0x040fec0000001834 */
[----:B---3--:R-:W-:-:S15]  /*390a0*/  HMMA.16816.F32 R32, R48, R56, R32 ;  /* 0x000000383020723c */ /* 0x008fde0000001820 */
[----:B------:R-:W-:-:S02]  /*390b0*/  NOP ;  /* 0x0000000000007918 */ /* 0x000fc40000000000 */
[----:B------:R0:W-:Y:S04]  /*390c0*/  STL.64 [R1+0xab0], R52 ;  /* 0x000ab03401007387 */ /* 0x0001e80000100a00 */
[----:B------:R1:W-:Y:S04]  /*390d0*/  STL.64 [R1+0xab8], R54 ;  /* 0x000ab83601007387 */ /* 0x0003e80000100a00 */
[----:B------:R-:W3:Y:S01]  /*390e0*/  LDL.LU.64 R30, [R1+0x2cb0] ;  /* 0x002cb000011e7983 */ /* 0x000ee20000300a00 */
[----:B0-----:R-:W-:Y:S02]  /*390f0*/  IMAD.MOV.U32 R53, RZ, RZ, R29 ;  /* 0x000000ffff357224 */ /* 0x001fe400078e001d */
[----:B-1----:R-:W-:-:S02]  /*39100*/  IMAD.MOV.U32 R54, RZ, RZ, R28 ;  /* 0x000000ffff367224 */ /* 0x002fc400078e001c */
[----:B------:R-:W3:Y:S04]  /*39110*/  LDL.LU.64 R28, [R1+0x2ca8] ;  /* 0x002ca800011c7983 */ /* 0x000ee80000300a00 */
[----:B------:R-:W-:Y:S04]  /*39120*/  STL.64 [R1+0xaa0], R32 ;  /* 0x000aa02001007387 */ /* 0x000fe80000100a00 */
[----:B------:R0:W-:Y:S01]  /*39130*/  STL.64 [R1+0xaa8], R34 ;  /* 0x000aa82201007387 */ /* 0x0001e20000100a00 */
[----:B------:R-:W-:Y:S02]  /*39140*/  IMAD.MOV.U32 R52, RZ, RZ, R56 ;  /* 0x000000ffff347224 */ /* 0x000fe400078e0038 */
[----:B------:R-:W-:Y:S01]  /*39150*/  IMAD.MOV.U32 R55, RZ, RZ, R57 ;  /* 0x000000ffff377224 */ /* 0x000fe200078e0039 */
[----:B0-----:R-:W3:Y:S04]  /*39160*/  LDL.LU.64 R34, [R1+0x2ca0] ;  /* 0x002ca00001227983 */ /* 0x001ee80000300a00 */
        /* <DEDUP_REMOVED lines=30> */
[----:B------:R2:W-:Y:S02]  /*39350*/  STL.64 [R1+0x2b50], R40 ;  /* 0x002b502801007387 */ /* 0x0005e40000100a00 */
[----:B--2---:R-:W-:Y:S02]  /*39360*/  HMMA.16816.F32 R40, R48, R36, R44 ;  /* 0x000000243028723c */ /* 0x004fe4000000182c */
[----:B----4-:R-:W-:Y:S04]  /*39370*/  STL.64 [R1+0x2b68], R38 ;  /* 0x002b682601007387 */ /* 0x010fe80000100a00 */
[----:B------:R0:W-:-:S15]  /*39380*/  STL.64 [R1+0x2b60], R36 ;  /* 0x002b602401007387 */ /* 0x0001de0000100a00 */
[----:B------:R-:W-:-:S02]  /*39390*/  NOP ;  /* 0x0000000000007918 */ /* 0x000fc40000000000 */
[----:B------:R-:W-:Y:S04]  /*393a0*/  STL.64 [R1+0xa60], R40 ;  /* 0x000a602801007387 */ /* 0x000fe80000100a00 */
[----:B------:R1:W-:Y:S04]  /*393b0*/  STL.64 [R1+0xa68], R42 ;  /* 0x000a682a01007387 */ /* 0x0003e80000100a00 */
[----:B0-----:R-:W2:Y:S04]  /*393c0*/  LDL.LU.64 R36, [R1+0xa40] ;  /* 0x000a400001247983 */ /* 0x001ea80000300a00 */
[----:B------:R-:W2:Y:S01]  /*393d0*/  LDL.LU.64 R38, [R1+0xa48] ;  /* 0x000a480001267983 */ /* 0x000ea20000300a00 */
[----:B-1----:R-:W-:Y:S03]  /*393e0*/  HMMA.16816.F32 R40, R48, R32, R56 ;  /* 0x000000203028723c */ /* 0x002fe60000001838 */
[----:B------:R-:W3:Y:S04]  /*393f0*/  LDL.LU.64 R56, [R1+0xa20] ;  /* 0x000a200001387983 */ /* 0x000ee80000300a00 */
[----:B------:R-:W3:-:S15]  /*39400*/  LDL.LU.64 R58, [R1+0xa28] ;  /* 0x000a2800013a7983 */ /* 0x000ede0000300a00 */
[----:B------:R-:W-:-:S01]  /*39410*/  NOP ;  /* 0x0000000000007918 */ /* 0x000fc20000000000 */
[----:B------:R0:W-:Y:S04]  /*39420*/  STL.64 [R1+0xa50], R40 ;  /* 0x000a502801007387 */ /* 0x0001e80000100a00 */
[----:B------:R1:W-:Y:S04]  /*39430*/  STL.64 [R1+0xa58], R42 ;  /* 0x000a582a01007387 */ /* 0x0003e80000100a00 */
[----:B------:R-:W4:Y:S04]  /*39440*/  LDL.LU.64 R44, [R1+0xa10] ;  /* 0x000a1000012c7983 */ /* 0x000f280000300a00 */
[----:B------:R-:W4:Y:S04]  /*39450*/  LDL.LU.64 R46, [R1+0xa18] ;  /* 0x000a1800012e7983 */ /* 0x000f280000300a00 */
[----:B0-----:R-:W4:Y:S04]  /*39460*/  LDL.LU.64 R40, [R1+0xa00] ;  /* 0x000a000001287983 */ /* 0x001f280000300a00 */
[----:B-1----:R-:W4:Y:S04]  /*39470*/  LDL.LU.64 R42, [R1+0xa08] ;  /* 0x000a0800012a7983 */ /* 0x002f280000300a00 */
[----:B------:R-:W-:Y:S04]  /*39480*/  STL.64 [R1+0x2b78], R34 ;  /* 0x002b782201007387 */ /* 0x000fe80000100a00 */
[----:B------:R2:W-:Y:S02]  /*39490*/  STL.64 [R1+0x2b70], R32 ;  /* 0x002b702001007387 */ /* 0x0005e40000100a00 */
[----:B--2---:R-:W-:Y:S02]  /*394a0*/  HMMA.16816.F32 R32, R48, R28, R36 ;  /* 0x0000001c3020723c */ /* 0x004fe40000001824 */
[----:B------:R-:W2:Y:S04]  /*394b0*/  LDL.LU.64 R36, [R1+0x9f0] ;  /* 0x0009f00001247983 */ /* 0x000ea80000300a00 */
[----:B------:R-:W2:-:S15]  /*394c0*/  LDL.LU.64 R38, [R1+0x9f8] ;  /* 0x0009f80001267983 */ /* 0x000e9e0000300a00 */
[----:B------:R-:W-:-:S02]  /*394d0*/  NOP ;  /* 0x0000000000007918 */ /* 0x000fc40000000000 */
        /* <DEDUP_REMOVED lines=9> */
[----:B------:R0:W-:Y:S01]  /*39570*/  STL.64 [R1+0x2b10], R24 ;  /* 0x002b101801007387 */ /* 0x0001e20000100a00 */
[C---:B---3--:R-:W-:Y:S06]  /*39580*/  HMMA.16816.F32 R28, R48.reuse, R24, R28 ;  /* 0x00000018301c723c */ /* 0x048fec000000181c */
[----:B0-----:R-:W-:-:S15]  /*39590*/  HMMA.16816.F32 R24, R48, R20, R56 ;  /* 0x000000143018723c */ /* 0x001fde0000001838 */
[----:B------:R-:W-:-:S02]  /*395a0*/  NOP ;  /* 0x0000000000007918 */ /* 0x000fc40000000000 */
[----:B------:R-:W-:Y:S04]  /*395b0*/  STL.64 [R1+0xa30], R28 ;  /* 0x000a301c01007387 */ /* 0x000fe80000100a00 */
[----:B------:R-:W-:Y:S04]  /*395c0*/  STL.64 [R1+0xa38], R30 ;  /* 0x000a381e01007387 */ /* 0x000fe80000100a00 */
[----:B------:R-:W-:Y:S04]  /*395d0*/  STL.64 [R1+0x2b08], R22 ;  /* 0x002b081601007387 */ /* 0x000fe80000100a00 */
[----:B------:R4:W-:Y:S04]  /*395e0*/  STL.64 [R1+0x2b00], R20 ;  /* 0x002b001401007387 */ /* 0x0009e80000100a00 */
[----:B------:R-:W-:Y:S04]  /*395f0*/  STL.64 [R1+0xa20], R24 ;  /* 0x000a201801007387 */ /* 0x000fe80000100a00 */
[----:B------:R-:W-:Y:S04]  /*39600*/  STL.64 [R1+0xa28], R26 ;  /* 0x000a281a01007387 */ /* 0x000fe80000100a00 */
[----:B------:R-:W-:Y:S04]  /*39610*/  STL.64 [R1+0x2af8], R18 ;  /* 0x002af81201007387 */ /* 0x000fe80000100a00 */
[----:B------:R0:W-:Y:S01]  /*39620*/  STL.64 [R1+0x2af0], R16 ;  /* 0x002af01001007387 */ /* 0x0001e20000100a00 */
[C---:B----4-:R-:W-:Y:S06]  /*39630*/  HMMA.16816.F32 R20, R48.reuse, R16, R44 ;  /* 0x000000103014723c */ /* 0x050fec000000182c */
        /* <DEDUP_REMOVED lines=10> */
[C---:B--2---:R-:W-:Y:S06]  /*396e0*/  HMMA.16816.F32 R12, R48.reuse, R8, R36 ;  /* 0x00000008300c723c */ /* 0x044fec0000001824 */
[----:B0-----:R-:W-:Y:S01]  /*396f0*/  HMMA.16816.F32 R8, R48, R4, R32 ;  /* 0x000000043008723c */ /* 0x001fe20000001820 */
[----:B------:R-:W-:-:S02]  /*39700*/  IMAD.MOV.U32 R28, RZ, RZ, R52 ;  /* 0x000000ffff1c7224 */ /* 0x000fc400078e0034 */
[----:B------:R-:W-:-:S14]  /*39710*/  IMAD.MOV.U32 R29, RZ, RZ, R55 ;  /* 0x000000ffff1d7224 */ /* 0x000fdc00078e0037 */
[----:B------:R0:W-:Y:S04]  /*39720*/  STL.64 [R1+0x9f0], R12 ;  /* 0x0009f00c01007387 */ /* 0x0001e80000100a00 */
[----:B------:R-:W-:Y:S04]  /*39730*/  STL.64 [R1+0x9f8], R14 ;  /* 0x0009f80e01007387 */ /* 0x000fe80000100a00 */
[----:B------:R-:W2:Y:S04]  /*39740*/  LDL.LU R36, [R1+0x130] ;  /* 0x0001300001247983 */ /* 0x000ea80000300800 */
[----:B------:R-:W-:Y:S04]  /*39750*/  STL.64 [R1+0x300], R8 ;  /* 0x0003000801007387 */ /* 0x000fe80000100a00 */
[----:B------:R-:W-:Y:S04]  /*39760*/  STL.64 [R1+0x308], R10 ;  /* 0x0003080a01007387 */ /* 0x000fe80000100a00 */
[----:B------:R-:W2:Y:S04]  /*39770*/  LDL.LU R37, [R1+0x134] ;  /* 0x0001340001257983 */ /* 0x000ea80000300800 */
[----:B------:R-:W3:Y:S04]  /*39780*/  LDL.LU R52, [R1+0x2c50] ;  /* 0x002c500001347983 */ /* 0x000ee80000300800 */
[----:B------:R-:W4:Y:S01]  /*39790*/  LDL.LU R55, [R1+0x2c4c] ;  /* 0x002c4c0001377983 */ /* 0x000f220000300800 */
[----:B------:R-:W-:-:S03]  /*397a0*/  IMAD.MOV.U32 R24, RZ, RZ, R54 ;  /* 0x000000ffff187224 */ /* 0x000fc600078e0036 */
[----:B0-----:R-:W2:Y:S04]  /*397b0*/  LDL.LU R12, [R1+0x120] ;  /* 0x00012000010c7983 */ /* 0x001ea80000300800 */
[----:B------:R-:W2:Y:S04]  /*397c0*/  LDL.LU R13, [R1+0x124] ;  /* 0x00012400010d7983 */ /* 0x000ea80000300800 */
[----:B------:R0:W-:Y:S01]  /*397d0*/  STL.64 [R1+0x2b80], R28 ;  /* 0x002b801c01007387 */ /* 0x0001e20000100a00 */
[----:B------:R-:W-:Y:S02]  /*397e0*/  IMAD.MOV.U32 R25, RZ, RZ, R53 ;  /* 0x000000ffff197224 */ /* 0x000fe400078e0035 */
[----:B------:R-:W-:-:S02]  /*397f0*/  IMAD.MOV.U32 R44, RZ, RZ, R7 ;  /* 0x000000ffff2c7224 */ /* 0x000fc400078e0007 */
[----:B------:R-:W-:Y:S01]  /*39800*/  IMAD.MOV.U32 R45, RZ, RZ, R6 ;  /* 0x000000ffff2d7224 */ /* 0x000fe200078e0006 */
[----:B0-----:R-:W2:Y:S04]  /*39810*/  LDL.LU.64 R28, [R1+0x1e0] ;  /* 0x0001e000011c7983 */ /* 0x001ea80000300a00 */
[----:B------:R-:W2:Y:S04]  /*39820*/  LDL.LU.64 R30, [R1+0x1e8] ;  /* 0x0001e800011e7983 */ /* 0x000ea80000300a00 */
[----:B------:R-:W2:Y:S04]  /*39830*/  LDL.LU R54, [R1+0x2c48] ;  /* 0x002c480001367983 */ /* 0x000ea80000300800 */
[----:B------:R-:W2:Y:S04]  /*39840*/  LDL.LU R53, [R1+0x2c44] ;  /* 0x002c440001357983 */ /* 0x000ea80000300800 */
[----:B------:R-:W2:Y:S04]  /*39850*/  LDL.LU R16, [R1+0x110] ;  /* 0x0001100001107983 */ /* 0x000ea80000300800 */
[----:B------:R-:W2:Y:S04]  /*39860*/  LDL.LU R17, [R1+0x114] ;  /* 0x0001140001117983 */ /* 0x000ea80000300800 */
[----:B------:R0:W-:Y:S04]  /*39870*/  STL.64 [R1+0x2b88], R24 ;  /* 0x002b881801007387 */ /* 0x0001e80000100a00 */
[----:B------:R-:W2:Y:S04]  /*39880*/  LDL.LU R7, [R1+0x2c40] ;  /* 0x002c400001077983 */ /* 0x000ea80000300800 */
[----:B------:R-:W2:Y:S01]  /*39890*/  LDL.LU R6, [R1+0x2c3c] ;  /* 0x002c3c0001067983 */ /* 0x000ea20000300800 */
[----:B----4-:R-:W-:-:S03]  /*398a0*/  IMAD.MOV.U32 R56, RZ, RZ, R55 ;  /* 0x000000ffff387224 */ /* 0x010fc600078e0037 */
[----:B------:R-:W4:Y:S01]  /*398b0*/  LDL.LU R55, [R1+0x2c38] ;  /* 0x002c380001377983 */ /* 0x000f220000300800 */
[----:B---3--:R-:W-:-:S03]  /*398c0*/  IMAD.MOV.U32 R57, RZ, RZ, R52 ;  /* 0x000000ffff397224 */ /* 0x008fc600078e0034 */
[----:B------:R-:W3:Y:S04]  /*398d0*/  LDL.LU R52, [R1+0x2c34] ;  /* 0x002c340001347983 */ /* 0x000ee80000300800 */
[----:B------:R-:W-:Y:S01]  /*398e0*/  STL.64 [R1+0x2c00], R56 ;  /* 0x002c003801007387 */ /* 0x000fe20000100a00 */
[----:B--2---:R-:W-:Y:S02]  /*398f0*/  IMAD.MOV.U32 R41, RZ, RZ, R54 ;  /* 0x000000ffff297224 */ /* 0x004fe400078e0036 */
[----:B------:R-:W-:Y:S02]  /*39900*/  IMAD.MOV.U32 R40, RZ, RZ, R53 ;  /* 0x000000ffff287224 */ /* 0x000fe400078e0035 */
[----:B------:R-:W3:Y:S04]  /*39910*/  LDL.LU R53, [R1+0x2c30] ;  /* 0x002c300001357983 */ /* 0x000ee80000300800 */
[----:B------:R-:W3:Y:S04]  /*39920*/  LDL.LU R54, [R1+0x2c2c] ;  /* 0x002c2c0001367983 */ /* 0x000ee80000300800 */
[----:B0-----:R-:W2:Y:S04]  /*39930*/  LDL.LU.64 R24, [R1+0x1d0] ;  /* 0x0001d00001187983 */ /* 0x001ea80000300a00 */
[----:B------:R-:W2:Y:S01]  /*39940*/  LDL.LU.64 R26, [R1+0x1d8] ;  /* 0x0001d800011a7983 */ /* 0x000ea20000300a00 */
[----:B------:R-:W-:-:S02]  /*39950*/  IMAD.MOV.U32 R32, RZ, RZ, R6 ;  /* 0x000000ffff207224 */ /* 0x000fc400078e0006 */
[----:B------:R-:W-:Y:S01]  /*39960*/  IMAD.MOV.U32 R33, RZ, RZ, R7 ;  /* 0x000000ffff217224 */ /* 0x000fe200078e0007 */
[----:B------:R-:W3:Y:S04]  /*39970*/  LDL.LU R6, [R1+0x2c28] ;  /* 0x002c280001067983 */ /* 0x000ee80000300800 */
[----:B------:R-:W3:Y:S01]  /*39980*/  LDL.LU R7, [R1+0x2c24] ;  /* 0x002c240001077983 */ /* 0x000ee20000300800 */
[----:B----4-:R-:W-:-:S03]  /*39990*/  IMAD.MOV.U32 R20, RZ, RZ, R55 ;  /* 0x000000ffff147224 */ /* 0x010fc600078e0037 */
[----:B------:R-:W4:Y:S04]  /*399a0*/  LDL.LU R55, [R1+0x2c20] ;  /* 0x002c200001377983 */ /* 0x000f280000300800 */
[----:B------:R-:W2:Y:S04]  /*399b0*/  LDL.LU R21, [R1+0xd4] ;  /* 0x0000d40001157983 */ /* 0x000ea80000300800 */
[----:B------:R-:W2:Y:S04]  /*399c0*/  LDL.LU R48, [R1+0xe0] ;  /* 0x0000e00001307983 */ /* 0x000ea80000300800 */
[----:B------:R-:W2:Y:S04]  /*399d0*/  LDL.LU R49, [R1+0xe4] ;  /* 0x0000e40001317983 */ /* 0x000ea80000300800 */
[----:B------:R-:W2:Y:S04]  /*399e0*/  LDL.LU.64 R8, [R1+0x1c0] ;  /* 0x0001c00001087983 */ /* 0x000ea80000300a00 */
[----:B------:R-:W2:Y:S04]  /*399f0*/  LDL.LU.64 R10, [R1+0x1c8] ;  /* 0x0001c800010a7983 */ /* 0x000ea80000300a00 */
[----:B------:R-:W-:Y:S04]  /*39a00*/  STL.64 [R1+0x2b90], R44 ;  /* 0x002b902c01007387 */ /* 0x000fe80000100a00 */
[----:B---3--:R-:W-:Y:S04]  /*39a10*/  STL.64 [R1+0x2ac8], R6 ;  /* 0x002ac80601007387 */ /* 0x008fe80000100a00 */
[----:B------:R4:W-:Y:S02]  /*39a20*/  STL.64 [R1+0x2ac0], R4 ;  /* 0x002ac00401007387 */ /* 0x0009e40000100a00 */
[----:B----4-:R-:W-:Y:S07]  /*39a30*/  HMMA.16816.F32 R4, R52, R36, R28 ;  /* 0x000000243404723c */ /* 0x010fee000000181c */
[----:B------:R-:W-:-:S02]  /*39a40*/  IMAD.MOV.U32 R36, RZ, RZ, R2 ;  /* 0x000000ffff247224 */ /* 0x000fc400078e0002 */
[----:B------:R-:W3:-:S14]  /*39a50*/  LDL.LU R2, [R1+0x2c1c] ;  /* 0x002c1c0001027983 */ /* 0x000edc0000300800 */
[----:B------:R-:W-:Y:S04]  /*39a60*/  STL.64 [R1+0x1e0], R4 ;  /* 0x0001e00401007387 */ /* 0x000fe80000100a00 */
[----:B------:R2:W-:Y:S02]  /*39a70*/  STL.64 [R1+0x1e8], R6 ;  /* 0x0001e80601007387 */ /* 0x0005e40000100a00 */
[----:B--2---:R-:W-:Y:S01]  /*39a80*/  HMMA.16816.F32 R4, R52, R12, R24 ;  /* 0x0000000c3404723c */ /* 0x004fe20000001818 */
[----:B------:R-:W-:Y:S02]  /*39a90*/  IMAD.MOV.U32 R37, RZ, RZ, R0 ;  /* 0x000000ffff257224 */ /* 0x000fe400078e0000 */
[----:B------:R-:W2:Y:S04]  /*39aa0*/  LDL.LU R0, [R1+0x2c18] ;  /* 0x002c180001007983 */ /* 0x000ea80000300800 */
[----:B------:R0:W-:Y:S01]  /*39ab0*/  STL.64 [R1+0x2b98], R36 ;  /* 0x002b982401007387 */ /* 0x0001e20000100a00 */
[----:B------:R-:W-:-:S03]  /*39ac0*/  IMAD.MOV.U32 R28, RZ, RZ, R3 ;  /* 0x000000ffff1c7224 */ /* 0x000fc600078e0003 */
[----:B0-----:R-:W4:Y:S04]  /*39ad0*/  LDL.LU R36, [R1+0xf0] ;  /* 0x0000f00001247983 */ /* 0x001f280000300800 */
[----:B------:R-:W4:Y:S04]  /*39ae0*/  LDL.LU R37, [R1+0xf4] ;  /* 0x0000f40001257983 */ /* 0x000f280000300800 */
[----:B------:R-:W2:Y:S04]  /*39af0*/  LDL.LU R3, [R1+0x2c14] ;  /* 0x002c140001037983 */ /* 0x000ea80000300800 */
[----:B------:R-:W-:Y:S04]  /*39b00*/  STL.64 [R1+0x1d0], R4 ;  /* 0x0001d00401007387 */ /* 0x000fe80000100a00 */
[----:B------:R0:W-:Y:S02]  /*39b10*/  STL.64 [R1+0x1d8], R6 ;  /* 0x0001d80601007387 */ /* 0x0001e40000100a00 */
[----:B0-----:R-:W-:Y:S01]  /*39b20*/  HMMA.16816.F32 R4, R52, R16, R8 ;  /* 0x000000103404723c */ /* 0x001fe20000001808 */
[----:B------:R-:W-:-:S02]  /*39b30*/  IMAD.MOV.U32 R29, RZ, RZ, R60 ;  /* 0x000000ffff1d7224 */ /* 0x000fc400078e003c */
[----:B------:R-:W4:Y:S04]  /*39b40*/  LDL.LU R60, [R1+0x2c10] ;  /* 0x002c1000013c7983 */ /* 0x000f280000300800 */
[----:B------:R0:W-:Y:S01]  /*39b50*/  STL.64 [R1+0x2ba0], R28 ;  /* 0x002ba01c01007387 */ /* 0x0001e20000100a00 */
[----:B------:R-:W-:-:S03]  /*39b60*/  IMAD.MOV.U32 R45, RZ, RZ, R61 ;  /* 0x000000ffff2d7224 */ /* 0x000fc600078e003d */
[----:B0-----:R-:W2:Y:S04]  /*39b70*/  LDL.LU R28, [R1+0x100] ;  /* 0x00010000011c7983 */ /* 0x001ea80000300800 */
[----:B------:R-:W2:Y:S04]  /*39b80*/  LDL.LU R29, [R1+0x104] ;  /* 0x00010400011d7983 */ /* 0x000ea80000300800 */
[----:B------:R-:W2:Y:S04]  /*39b90*/  LDL.LU.64 R56, [R1+0x1b0] ;  /* 0x0001b00001387983 */ /* 0x000ea80000300a00 */
[----:B------:R-:W2:Y:S01]  /*39ba0*/  LDL.LU.64 R58, [R1+0x1b8] ;  /* 0x0001b800013a7983 */ /* 0x000ea20000300a00 */
[----:B---3--:R-:W-:-:S03]  /*39bb0*/  IMAD.MOV.U32 R44, RZ, RZ, R2 ;  /* 0x000000ffff2c7224 */ /* 0x008fc600078e0002 */
[----:B------:R-:W3:Y:S04]  /*39bc0*/  LDL.LU R2, [R1+0x2c0c] ;  /* 0x002c0c0001027983 */ /* 0x000ee80000300800 */
[----:B------:R0:W-:Y:S04]  /*39bd0*/  STL.64 [R1+0x1c0], R4 ;  /* 0x0001c00401007387 */ /* 0x0001e80000100a00 */
[----:B------:R1:W-:Y:S04]  /*39be0*/  STL.64 [R1+0x1c8], R6 ;  /* 0x0001c80601007387 */ /* 0x0003e80000100a00 */
[----:B------:R-:W3:Y:S04]  /*39bf0*/  LDL.LU R61, [R1+0x2c08] ;  /* 0x002c0800013d7983 */ /* 0x000ee80000300800 */
[----:B------:R-:W3:Y:S04]  /*39c00*/  LDL.LU.64 R24, [R1+0x190] ;  /* 0x0001900001187983 */ /* 0x000ee80000300a00 */
[----:B------:R-:W3:Y:S04]  /*39c10*/  LDL.LU.64 R26, [R1+0x198] ;  /* 0x00019800011a7983 */ /* 0x000ee80000300a00 */
[----:B------:R-:W3:Y:S04]  /*39c20*/  LDL.LU.64 R12, [R1+0x180] ;  /* 0x00018000010c7983 */ /* 0x000ee80000300a00 */
[----:B------:R-:W3:Y:S04]  /*39c30*/  LDL.LU.64 R14, [R1+0x188] ;  /* 0x00018800010e7983 */ /* 0x000ee80000300a00 */
[----:B------:R-:W3:Y:S04]  /*39c40*/  LDL.LU.64 R16, [R1+0x170] ;  /* 0x0001700001107983 */ /* 0x000ee80000300a00 */
[----:B------:R-:W3:Y:S04]  /*39c50*/  LDL.LU.64 R18, [R1+0x178] ;  /* 0x0001780001127983 */ /* 0x000ee80000300a00 */
[----:B------:R-:W3:Y:S04]  /*39c60*/  LDL.LU.64 R8, [R1+0x160] ;  /* 0x0001600001087983 */ /* 0x000ee80000300a00 */
[----:B------:R-:W3:Y:S04]  /*39c70*/  LDL.LU.64 R10, [R1+0x168] ;  /* 0x00016800010a7983 */ /* 0x000ee80000300a00 */
[----:B0-----:R-:W3:Y:S04]  /*39c80*/  LDL.LU.64 R4, [R1+0x150] ;  /* 0x0001500001047983 */ /* 0x001ee80000300a00 */
[----:B-1----:R-:W3:Y:S04]  /*39c90*/  LDL.LU.64 R6, [R1+0x158] ;  /* 0x0001580001067983 */ /* 0x002ee80000300a00 */
[----:B------:R0:W-:Y:S04]  /*39ca0*/  STL.64 [R1+0x2ba8], R44 ;  /* 0x002ba82c01007387 */ /* 0x0001e80000100a00 */
[----:B0-----:R-:W3:Y:S04]  /*39cb0*/  LDL.LU.64 R44, [R1+0x1a0] ;  /* 0x0001a000012c7983 */ /* 0x001ee80000300a00 */
[----:B------:R-:W3:Y:S01]  /*39cc0*/  LDL.LU.64 R46, [R1+0x1a8] ;  /* 0x0001a800012e7983 */ /* 0x000ee20000300a00 */
[----:B--2---:R-:W-:Y:S03]  /*39cd0*/  HMMA.16816.F32 R28, R52, R28, R56 ;  /* 0x0000001c341c723c */ /* 0x004fe60000001838 */
[----:B------:R-:W2:-:S15]  /*39ce0*/  LDL.LU.64 R56, [R1+0x2c00] ;  /* 0x002c000001387983 */ /* 0x000e9e0000300a00 */
[----:B------:R-:W-:-:S05]  /*39cf0*/  NOP ;  /* 0x0000000000007918 */ /* 0x000fca0000000000 */
[----:B------:R0:W-:Y:S04]  /*39d00*/  STL.64 [R1+0x1b0], R28 ;  /* 0x0001b01c01007387 */ /* 0x0001e80000100a00 */
[----:B------:R-:W-:Y:S01]  /*39d10*/  STL.64 [R1+0x1b8], R30 ;  /* 0x0001b81e01007387 */ /* 0x000fe20000100a00 */
[----:B0-----:R-:W-:Y:S02]  /*39d20*/  IMAD.MOV.U32 R28, RZ, RZ, R3 ;  /* 0x000000ffff1c7224 */ /* 0x001fe400078e0003 */
[----:B------:R-:W-:Y:S01]  /*39d30*/  IMAD.MOV.U32 R29, RZ, RZ, R0 ;  /* 0x000000ffff1d7224 */ /* 0x000fe200078e0000 */
[----:B------:R-:W2:Y:S04]  /*39d40*/  LDL.LU R3, [R1+0x2bfc] ;  /* 0x002bfc0001037983 */ /* 0x000ea80000300800 */
[----:B------:R-:W2:Y:S04]  /*39d50*/  LDL.LU R0, [R1+0x2bf8] ;  /* 0x002bf80001007983 */ /* 0x000ea80000300800 */
[----:B------:R4:W-:Y:S02]  /*39d60*/  STL.64 [R1+0x2bb0], R28 ;  /* 0x002bb01c01007387 */ /* 0x0009e40000100a00 */
[----:B----4-:R-:W-:-:S02]  /*39d70*/  IMAD.MOV.U32 R29, RZ, RZ, R60 ;  /* 0x000000ffff1d7224 */ /* 0x010fc400078e003c */
[----:B---3--:R-:W-:Y:S02]  /*39d80*/  IMAD.MOV.U32 R28, RZ, RZ, R2 ;  /* 0x000000ffff1c7224 */ /* 0x008fe400078e0002 */
[----:B------:R-:W3:Y:S01]  /*39d90*/  LDL.LU R2, [R1+0x2bf4] ;  /* 0x002bf40001027983 */ /* 0x000ee20000300800 */
[----:B------:R-:W-:-:S15]  /*39da0*/  HMMA.16816.F32 R36, R52, R36, R44 ;  /* 0x000000243424723c */ /* 0x000fde000000182c */
[----:B------:R-:W-:-:S08]  /*39db0*/  NOP ;  /* 0x0000000000007918 */ /* 0x000fd00000000000 */
[----:B------:R-:W-:Y:S04]  /*39dc0*/  STL.64 [R1+0x1a0], R36 ;  /* 0x0001a02401007387 */ /* 0x000fe80000100a00 */
[----:B------:R-:W-:Y:S04]  /*39dd0*/  STL.64 [R1+0x1a8], R38 ;  /* 0x0001a82601007387 */ /* 0x000fe80000100a00 */
[----:B------:R-:W4:Y:S01]  /*39de0*/  LDL.LU R60, [R1+0x2bf0] ;  /* 0x002bf000013c7983 */ /* 0x000f220000300800 */
[C---:B------:R-:W-:Y:S06]  /*39df0*/  HMMA.16816.F32 R24, R52.reuse, R48, R24 ;  /* 0x000000303418723c */ /* 0x040fec0000001818 */
[C---:B------:R-:W-:Y:S06]  /*39e00*/  HMMA.16816.F32 R20, R52.reuse, R20, R12 ;  /* 0x000000143414723c */ /* 0x040fec000000180c */
[----:B------:R-:W-:Y:S01]  /*39e10*/  HMMA.16816.F32 R16, R52, R32, R16 ;  /* 0x000000203410723c */ /* 0x000fe20000001810 */
[----:B------:R0:W-:Y:S10]  /*39e20*/  STL.64 [R1+0x2bc8], R28 ;  /* 0x002bc81c01007387 */ /* 0x0001f40000100a00 */
[----:B------:R-:W-:Y:S04]  /*39e30*/  STL.64 [R1+0x190], R24 ;  /* 0x0001901801007387 */ /* 0x000fe80000100a00 */
[----:B------:R-:W-:Y:S01]  /*39e40*/  STL.64 [R1+0x198], R26 ;  /* 0x0001981a01007387 */ /* 0x000fe20000100a00 */
[----:B0-----:R-:W-:-:S02]  /*39e50*/  IMAD.MOV.U32 R29, RZ, RZ, R61 ;  /* 0x000000ffff1d7224 */ /* 0x001fc400078e003d */
[----:B--2---:R-:W-:Y:S02]  /*39e60*/  IMAD.MOV.U32 R12, RZ, RZ, R0 ;  /* 0x000000ffff0c7224 */ /* 0x004fe400078e0000 */
[----:B------:R-:W2:Y:S04]  /*39e70*/  LDL.LU R0, [R1+0x2bec] ;  /* 0x002bec0001007983 */ /* 0x000ea80000300800 */
[----:B------:R-:W-:Y:S04]  /*39e80*/  STL.64 [R1+0x180], R20 ;  /* 0x0001801401007387 */ /* 0x000fe80000100a00 */
[----:B------:R-:W-:Y:S01]  /*39e90*/  STL.64 [R1+0x188], R22 ;  /* 0x0001881601007387 */ /* 0x000fe20000100a00 */
[----:B------:R-:W-:-:S02]  /*39ea0*/  IMAD.MOV.U32 R28, RZ, RZ, R3 ;  /* 0x000000ffff1c7224 */ /* 0x000fc400078e0003 */
[----:B---3--:R-:W-:Y:S02]  /*39eb0*/  IMAD.MOV.U32 R13, RZ, RZ, R2 ;  /* 0x000000ffff0d7224 */ /* 0x008fe400078e0002 */
[----:B------:R-:W3:Y:S04]  /*39ec0*/  LDL.LU R2, [R1+0x2be8] ;  /* 0x002be80001027983 */ /* 0x000ee80000300800 */
[----:B------:R-:W3:Y:S04]  /*39ed0*/  LDL.LU R3, [R1+0x2be4] ;  /* 0x002be40001037983 */ /* 0x000ee80000300800 */
[----:B------:R-:W-:Y:S04]  /*39ee0*/  STL.64 [R1+0x170], R16 ;  /* 0x0001701001007387 */ /* 0x000fe80000100a00 */
[----:B------:R0:W-:Y:S04]  /*39ef0*/  STL.64 [R1+0x178], R18 ;  /* 0x0001781201007387 */ /* 0x0001e80000100a00 */
[----:B------:R-:W2:Y:S01]  /*39f00*/  LDL.LU R61, [R1+0x2be0] ;  /* 0x002be000013d7983 */ /* 0x000ea20000300800 */
[C---:B0-----:R-:W-:Y:S06]  /*39f10*/  HMMA.16816.F32 R16, R52.reuse, R40, R8 ;  /* 0x000000283410723c */ /* 0x041fec0000001808 */
[----:B------:R-:W-:Y:S01]  /*39f20*/  HMMA.16816.F32 R8, R52, R56, R4 ;  /* 0x000000383408723c */ /* 0x000fe20000001804 */
[----:B------:R-:W3:Y:S04]  /*39f30*/  LDL.LU.64 R4, [R1+0x500] ;  /* 0x0005000001047983 */ /* 0x000ee80000300a00 */
[----:B----4-:R-:W0:-:S12]  /*39f40*/  LDSM.16.MT88.4 R48, [R60+UR4+0x5000] ;  /* 0x005000043c30783b */ /* 0x010e180008004200 */
[----:B------:R-:W-:Y:S04]  /*39f50*/  STL.64 [R1+0x160], R16 ;  /* 0x0001601001007387 */ /* 0x000fe80000100a00 */
[----:B------:R-:W-:Y:S04]  /*39f60*/  STL.64 [R1+0x168], R18 ;  /* 0x0001681201007387 */ /* 0x000fe80000100a00 */
[----:B------:R-:W3:Y:S04]  /*39f70*/  LDL.LU.64 R6, [R1+0x508] ;  /* 0x0005080001067983 */ /* 0x000ee80000300a00 */
[----:B------:R-:W-:Y:S04]  /*39f80*/  STL.64 [R1+0x150], R8 ;  /* 0x0001500801007387 */ /* 0x000fe80000100a00 */
[----:B------:R-:W-:Y:S04]  /*39f90*/  STL.64 [R1+0x158], R10 ;  /* 0x0001580a01007387 */ /* 0x000fe80000100a00 */
[----:B0-----:R-:W-:Y:S04]  /*39fa0*/  STL.64 [R1+0x2bc0], R50 ;  /* 0x002bc03201007387 */ /* 0x001fe80000100a00 */
[----:B------:R0:W-:Y:S04]  /*39fb0*/  STL.64 [R1+0x2bb8], R48 ;  /* 0x002bb83001007387 */ /* 0x0001e80000100a00 */
[----:B0-----:R-:W4:Y:S04]  /*39fc0*/  LDL.LU.64 R48, [R1+0x4e0] ;  /* 0x0004e00001307983 */ /* 0x001f280000300a00 */
[----:B------:R-:W2:Y:S04]  /*39fd0*/  LDL.LU.64 R50, [R1+0x4e8] ;  /* 0x0004e80001327983 */ /* 0x000ea80000300a00 */
[----:B--2---:R-:W-:Y:S04]  /*39fe0*/  STL.64 [R1+0x2bd8], R50 ;  /* 0x002bd83201007387 */ /* 0x004fe80000100a00 */
[----:B----4-:R0:W-:Y:S04]  /*39ff0*/  STL.64 [R1+0x2bd0], R48 ;  /* 0x002bd03001007387 */ /* 0x0101e80000100a00 */
[----:B0-----:R-:W2:Y:S04]  /*3a000*/  LDL.LU.64 R48, [R1+0x4f0] ;  /* 0x0004f00001307983 */ /* 0x001ea80000300a00 */
[----:B------:R-:W2:Y:S01]  /*3a010*/  LDL.LU.64 R50, [R1+0x4f8] ;  /* 0x0004f80001327983 */ /* 0x000ea20000300a00 */
[C---:B---3--:R-:W-:Y:S03]  /*3a020*/  HMMA.16816.F32 R4, R52.reuse, R12, R4 ;  /* 0x0000000c3404723c */ /* 0x048fe60000001804 */
        /* <DEDUP_REMOVED lines=18> */
[----:B------:R0:W-:Y:S04]  /*3a150*/  STL.64 [R1+0x500], R4 ;  /* 0x0005000401007387 */ /* 0x0001e80000100a00 */
[----:B------:R1:W-:Y:S04]  /*3a160*/  STL.64 [R1+0x508], R6 ;  /* 0x0005080601007387 */ /* 0x0003e80000100a00 */
[----:B------:R-:W4:Y:S04]  /*3a170*/  LDL.LU.64 R8, [R1+0x440] ;  /* 0x0004400001087983 */ /* 0x000f280000300a00 */
[----:B------:R-:W4:Y:S04]  /*3a180*/  LDL.LU.64 R10, [R1+0x448] ;  /* 0x00044800010a7983 */ /* 0x000f280000300a00 */
[----:B0-----:R-:W4:Y:S04]  /*3a190*/  LDL.LU.64 R4, [R1+0x430] ;  /* 0x0004300001047983 */ /* 0x001f280000300a00 */
[----:B-1----:R-:W4:Y:S01]  /*3a1a0*/  LDL.LU.64 R6, [R1+0x438] ;  /* 0x0004380001067983 */ /* 0x002f220000300a00 */
        /* <DEDUP_REMOVED lines=8> */
[----:B------:R-:W2:Y:S04]  /*3a230*/  LDL.LU.64 R50, [R1+0x2bc0] ;  /* 0x002bc00001327983 */ /* 0x000ea80000300a00 */
[----:B------:R-:W2:-:S15]  /*3a240*/  LDL.LU.64 R48, [R1+0x2bb8] ;  /* 0x002bb80001307983 */ /* 0x000e9e0000300a00 */
[----:B------:R-:W-:-:S02]  /*3a250*/  NOP ;  /* 0x0000000000007918 */ /* 0x000fc40000000000 */
        /* <DEDUP_REMOVED lines=8> */
[----:B0-----:R-:W1:Y:S01]  /*3a2e0*/  LDL.LU.64 R28, [R1+0x2ba0] ;  /* 0x002ba000011c7983 */ /* 0x001e620000300a00 */
[----:B----4-:R-:W-:Y:S03]  /*3a2f0*/  HMMA.16816.F32 R44, R52, R44, R36 ;  /* 0x0000002c342c723c */ /* 0x010fe60000001824 */
[----:B------:R-:W3:-:S15]  /*3a300*/  LDL.LU.64 R36, [R1+0x2b98] ;  /* 0x002b980001247983 */ /* 0x000ede0000300a00 */
[----:B------:R-:W-:-:S05]  /*3a310*/  NOP ;  /* 0x0000000000007918 */ /* 0x000fca0000000000 */
[----:B------:R0:W-:Y:S04]  /*3a320*/  STL.64 [R1+0x4c0], R44 ;  /* 0x0004c02c01007387 */ /* 0x0001e80000100a00 */
[----:B------:R-:W-:Y:S01]  /*3a330*/  STL.64 [R1+0x4c8], R46 ;  /* 0x0004c82e01007387 */ /* 0x000fe20000100a00 */
[----:B-1----:R-:W-:Y:S03]  /*3a340*/  HMMA.16816.F32 R28, R52, R28, R24 ;  /* 0x0000001c341c723c */ /* 0x002fe60000001818 */
[----:B0-----:R-:W4:Y:S04]  /*3a350*/  LDL.LU.64 R44, [R1+0x2b90] ;  /* 0x002b9000012c7983 */ /* 0x001f280000300a00 */
[----:B------:R-:W2:-:S15]  /*3a360*/  LDL.LU.64 R24, [R1+0x2b88] ;  /* 0x002b880001187983 */ /* 0x000e9e0000300a00 */
[----:B------:R-:W-:-:S01]  /*3a370*/  NOP ;  /* 0x0000000000007918 */ /* 0x000fc20000000000 */
[----:B------:R0:W-:Y:S04]  /*3a380*/  STL.64 [R1+0x4b0], R28 ;  /* 0x0004b01c01007387 */ /* 0x0001e80000100a00 */
[----:B------:R-:W-:Y:S04]  /*3a390*/  STL.64 [R1+0x4b8], R30 ;  /* 0x0004b81e01007387 */ /* 0x000fe80000100a00 */
[----:B0-----:R-:W2:Y:S01]  /*3a3a0*/  LDL.LU.64 R28, [R1+0x2b80] ;  /* 0x002b8000011c7983 */ /* 0x001ea20000300a00 */
[C---:B---3--:R-:W-:Y:S03]  /*3a3b0*/  HMMA.16816.F32 R36, R52.reuse, R36, R32 ;  /* 0x000000243424723c */ /* 0x048fe60000001820 */
[----:B------:R-:W3:Y:S04]  /*3a3c0*/  LDL.LU.64 R34, [R1+0x2b78] ;  /* 0x002b780001227983 */ /* 0x000ee80000300a00 */
[----:B------:R-:W3:Y:S01]  /*3a3d0*/  LDL.LU.64 R32, [R1+0x2b70] ;  /* 0x002b700001207983 */ /* 0x000ee20000300a00 */
[----:B----4-:R-:W-:-:S15]  /*3a3e0*/  HMMA.16816.F32 R44, R52, R44, R40 ;  /* 0x0000002c342c723c */ /* 0x010fde0000001828 */
[----:B------:R-:W-:Y:S04]  /*3a3f0*/  STL.64 [R1+0x4a0], R36 ;  /* 0x0004a02401007387 */ /* 0x000fe80000100a00 */
[----:B------:R0:W-:Y:S01]  /*3a400*/  STL.64 [R1+0x4a8], R38 ;  /* 0x0004a82601007387 */ /* 0x0001e20000100a00 */
[C---:B--2---:R-:W-:Y:S03]  /*3a410*/  HMMA.16816.F32 R24, R52.reuse, R24, R56 ;  /* 0x000000183418723c */ /* 0x044fe60000001838 */
[----:B0-----:R-:W2:Y:S04]  /*3a420*/  LDL.LU.64 R38, [R1+0x2b68] ;  /* 0x002b680001267983 */ /* 0x001ea80000300a00 */
[----:B------:R-:W4:Y:S04]  /*3a430*/  LDL.LU.64 R36, [R1+0x2b60] ;  /* 0x002b600001247983 */ /* 0x000f280000300a00 */
[----:B------:R-:W2:Y:S04]  /*3a440*/  LDL.LU.64 R42, [R1+0x2b58] ;  /* 0x002b5800012a7983 */ /* 0x000ea80000300a00 */
[----:B------:R-:W3:Y:S04]  /*3a450*/  LDL.LU.64 R40, [R1+0x2b50] ;  /* 0x002b500001287983 */ /* 0x000ee80000300a00 */
[----:B------:R-:W-:Y:S04]  /*3a460*/  STL.64 [R1+0x490], R44 ;  /* 0x0004902c01007387 */ /* 0x000fe80000100a00 */
[----:B------:R0:W-:Y:S01]  /*3a470*/  STL.64 [R1+0x498], R46 ;  /* 0x0004982e01007387 */ /* 0x0001e20000100a00 */
[C---:B------:R-:W-:Y:S03]  /*3a480*/  HMMA.16816.F32 R20, R52.reuse, R28, R20 ;  /* 0x0000001c3414723c */ /* 0x040fe60000001814 */
[----:B0-----:R-:W2:Y:S04]  /*3a490*/  LDL.LU.64 R46, [R1+0x2b48] ;  /* 0x002b4800012e7983 */ /* 0x001ea80000300a00 */
[----:B------:R-:W2:Y:S04]  /*3a4a0*/  LDL.LU.64 R44, [R1+0x2b40] ;  /* 0x002b4000012c7983 */ /* 0x000ea80000300a00 */
[----:B------:R-:W2:Y:S04]  /*3a4b0*/  LDL.LU.64 R58, [R1+0x2b38] ;  /* 0x002b3800013a7983 */ /* 0x000ea80000300a00 */
[----:B------:R-:W2:Y:S04]  /*3a4c0*/  LDL.LU.64 R56, [R1+0x2b30] ;  /* 0x002b300001387983 */ /* 0x000ea80000300a00 */
[----:B------:R0:W-:Y:S04]  /*3a4d0*/  STL.64 [R1+0x480], R24 ;  /* 0x0004801801007387 */ /* 0x0001e80000100a00 */
[----:B------:R1:W-:Y:S04]  /*3a4e0*/  STL.64 [R1+0x488], R26 ;  /* 0x0004881a01007387 */ /* 0x0003e80000100a00 */
[----:B------:R-:W2:Y:S04]  /*3a4f0*/  LDL.LU.64 R28, [R1+0x420] ;  /* 0x00042000011c7983 */ /* 0x000ea80000300a00 */
[----:B------:R1:W-:Y:S04]  /*3a500*/  STL.64 [R1+0x470], R20 ;  /* 0x0004701401007387 */ /* 0x0003e80000100a00 */
[----:B------:R1:W-:Y:S04]  /*3a510*/  STL.64 [R1+0x478], R22 ;  /* 0x0004781601007387 */ /* 0x0003e80000100a00 */
[----:B------:R-:W2:Y:S01]  /*3a520*/  LDL.LU.64 R30, [R1+0x428] ;  /* 0x00042800011e7983 */ /* 0x000ea20000300a00 */
[C---:B---3--:R-:W-:Y:S06]  /*3a530*/  HMMA.16816.F32 R8, R52.reuse, R40, R8 ;  /* 0x000000283408723c */ /* 0x048fec0000001808 */
[C---:B----4-:R-:W-:Y:S06]  /*3a540*/  HMMA.16816.F32 R4, R52.reuse, R36, R4 ;  /* 0x000000243404723c */ /* 0x050fec0000001804 */
[C---:B--2---:R-:W-:Y:S06]  /*3a550*/  HMMA.16816.F32 R16, R52.reuse, R56, R16 ;  /* 0x000000383410723c */ /* 0x044fec0000001810 */
[C---:B------:R-:W-:Y:S06]  /*3a560*/  HMMA.16816.F32 R12, R52.reuse, R44, R12 ;  /* 0x0000002c340c723c */ /* 0x040fec000000180c */
[C---:B------:R-:W-:Y:S11]  /*3a570*/  HMMA.16816.F32 R28, R52.reuse, R32, R28 ;  /* 0x00000020341c723c */ /* 0x040ff6000000181c */
[----:B------:R2:W-:Y:S04]  /*3a580*/  STL.64 [R1+0x460], R16 ;  /* 0x0004601001007387 */ /* 0x0005e80000100a00 */
[----:B------:R3:W-:Y:S04]  /*3a590*/  STL.64 [R1+0x468], R18 ;  /* 0x0004681201007387 */ /* 0x0007e80000100a00 */
[----:B0-----:R-:W4:Y:S04]  /*3a5a0*/  LDL.LU.64 R24, [R1+0x410] ;  /* 0x0004100001187983 */ /* 0x001f280000300a00 */
[----:B-1----:R-:W4:Y:S04]  /*3a5b0*/  LDL.LU.64 R26, [R1+0x418] ;  /* 0x00041800011a7983 */ /* 0x002f280000300a00 */
[----:B------:R0:W-:Y:S04]  /*3a5c0*/  STL.64 [R1+0x450], R12 ;  /* 0x0004500c01007387 */ /* 0x0001e80000100a00 */
[----:B------:R1:W-:Y:S04]  /*3a5d0*/  STL.64 [R1+0x458], R14 ;  /* 0x0004580e01007387 */ /* 0x0003e80000100a00 */
[----:B------:R-:W4:Y:S04]  /*3a5e0*/  LDL.LU.64 R20, [R1+0x400] ;  /* 0x0004000001147983 */ /* 0x000f280000300a00 */
[----:B------:R1:W-:Y:S04]  /*3a5f0*/  STL.64 [R1+0x440], R8 ;  /* 0x0004400801007387 */ /* 0x0003e80000100a00 */
[----:B------:R1:W-:Y:S04]  /*3a600*/  STL.64 [R1+0x448], R10 ;  /* 0x0004480a01007387 */ /* 0x0003e80000100a00 */
[----:B------:R-:W4:Y:S04]  /*3a610*/  LDL.LU.64 R22, [R1+0x408] ;  /* 0x0004080001167983 */ /* 0x000f280000300a00 */
[----:B------:R1:W-:Y:S04]  /*3a620*/  STL.64 [R1+0x430], R4 ;  /* 0x0004300401007387 */ /* 0x0003e80000100a00 */
[----:B------:R1:W-:Y:S04]  /*3a630*/  STL.64 [R1+0x438], R6 ;  /* 0x0004380601007387 */ /* 0x0003e80000100a00 */
[----:B--2---:R-:W2:Y:S04]  /*3a640*/  LDL.LU.64 R16, [R1+0x3f0] ;  /* 0x0003f00001107983 */ /* 0x004ea80000300a00 */
[----:B---3--:R-:W2:Y:S04]  /*3a650*/  LDL.LU.64 R18, [R1+0x3f8] ;  /* 0x0003f80001127983 */ /* 0x008ea80000300a00 */
[----:B0-----:R-:W3:Y:S04]  /*3a660*/  LDL.LU.64 R12, [R1+0x3e0] ;  /* 0x0003e000010c7983 */ /* 0x001ee80000300a00 */
[----:B-1----:R-:W3:Y:S04]  /*3a670*/  LDL.LU.64 R14, [R1+0x3e8] ;  /* 0x0003e800010e7983 */ /* 0x002ee80000300a00 */
[----:B------:R-:W3:Y:S04]  /*3a680*/  LDL.LU.64 R8, [R1+0x3d0] ;  /* 0x0003d00001087983 */ /* 0x000ee80000300a00 */
[----:B------:R-:W3:Y:S04]  /*3a690*/  LDL.LU.64 R10, [R1+0x3d8] ;  /* 0x0003d800010a7983 */ /* 0x000ee80000300a00 */
[----:B------:R-:W3:Y:S04]  /*3a6a0*/  LDL.LU.64 R4, [R1+0x3c0] ;  /* 0x0003c00001047983 */ /* 0x000ee80000300a00 */
[----:B------:R-:W3:Y:S04]  /*3a6b0*/  LDL.LU.64 R6, [R1+0x3c8] ;  /* 0x0003c80001067983 */ /* 0x000ee80000300a00 */
[----:B------:R0:W-:Y:S04]  /*3a6c0*/  STL.64 [R1+0x2a00], R38 ;  /* 0x002a002601007387 */ /* 0x0001e80000100a00 */
[----:B0-----:R-:W3:Y:S04]  /*3a6d0*/  LDL.64 R38, [R1+0x138] ;  /* 0x0001380001267983 */ /* 0x001ee80000100a00 */
[----:B------:R-:W-:Y:S04]  /*3a6e0*/  STL.64 [R1+0x420], R28 ;  /* 0x0004201c01007387 */ /* 0x000fe80000100a00 */
[----:B------:R0:W-:Y:S04]  /*3a6f0*/  STL.64 [R1+0x428], R30 ;  /* 0x0004281e01007387 */ /* 0x0001e80000100a00 */
[----:B0-----:R-:W2:Y:S04]  /*3a700*/  LDL.LU.64 R30, [R1+0x2b28] ;  /* 0x002b2800011e7983 */ /* 0x001ea80000300a00 */
[----:B------:R-:W4:Y:S02]  /*3a710*/  LDL.LU.64 R28, [R1+0x2b20] ;  /* 0x002b2000011c7983 */ /* 0x000f240000300a00 */
[----:B----4-:R-:W-:-:S15]  /*3a720*/  HMMA.16816.F32 R24, R52, R28, R24 ;  /* 0x0000001c3418723c */ /* 0x010fde0000001818 */
[----:B------:R-:W-:-:S08]  /*3a730*/  NOP ;  /* 0x0000000000007918 */ /* 0x000fd00000000000 */
[----:B------:R-:W-:Y:S04]  /*3a740*/  STL.64 [R1+0x410], R24 ;  /* 0x0004101801007387 */ /* 0x000fe80000100a00 */
[----:B------:R0:W-:Y:S04]  /*3a750*/  STL.64 [R1+0x418], R26 ;  /* 0x0004181a01007387 */ /* 0x0001e80000100a00 */
[----:B0-----:R-:W4:Y:S04]  /*3a760*/  LDL.LU.64 R26, [R1+0x2b18] ;  /* 0x002b1800011a7983 */ /* 0x001f280000300a00 */
[----:B------:R-:W3:Y:S04]  /*3a770*/  LDL.LU.64 R24, [R1+0x2b10] ;  /* 0x002b100001187983 */ /* 0x000ee80000300a00 */
[----:B--2---:R-:W-:Y:S01]  /*3a780*/  STL.64 [R1+0x29e0], R30 ;  /* 0x0029e01e01007387 */ /* 0x004fe20000100a00 */
[----:B---3--:R-:W-:-:S15]  /*3a790*/  HMMA.16816.F32 R20, R52, R24, R20 ;  /* 0x000000183414723c */ /* 0x008fde0000001814 */
[----:B------:R-:W-:-:S08]  /*3a7a0*/  NOP ;  /* 0x0000000000007918 */ /* 0x000fd00000000000 */
[----:B------:R-:W-:Y:S04]  /*3a7b0*/  STL.64 [R1+0x400], R20 ;  /* 0x0004001401007387 */ /* 0x000fe80000100a00 */
[----:B------:R0:W-:Y:S04]  /*3a7c0*/  STL.64 [R1+0x408], R22 ;  /* 0x0004081601007387 */ /* 0x0001e80000100a00 */
[----:B0-----:R-:W2:Y:S04]  /*3a7d0*/  LDL.LU.64 R22, [R1+0x2b08] ;  /* 0x002b080001167983 */ /* 0x001ea80000300a00 */
[----:B------:R-:W3:Y:S02]  /*3a7e0*/  LDL.LU.64 R20, [R1+0x2b00] ;  /* 0x002b000001147983 */ /* 0x000ee40000300a00 */
[----:B---3--:R-:W-:-:S15]  /*3a7f0*/  HMMA.16816.F32 R16, R52, R20, R16 ;  /* 0x000000143410723c */ /* 0x008fde0000001810 */
[----:B------:R-:W-:-:S08]  /*3a800*/  NOP ;  /* 0x0000000000007918 */ /* 0x000fd00000000000 */
[----:B------:R-:W-:Y:S04]  /*3a810*/  STL.64 [R1+0x3f0], R16 ;  /* 0x0003f01001007387 */ /* 0x000fe80000100a00 */
[----:B------:R0:W-:Y:S04]  /*3a820*/  STL.64 [R1+0x3f8], R18 ;  /* 0x0003f81201007387 */ /* 0x0001e80000100a00 */
[----:B0-----:R-:W3:Y:S04]  /*3a830*/  LDL.LU.64 R18, [R1+0x2af8] ;  /* 0x002af80001127983 */ /* 0x001ee80000300a00 */
[----:B------:R-:W4:Y:S04]  /*3a840*/  LDL.LU.64 R16, [R1+0x2af0] ;  /* 0x002af00001107983 */ /* 0x000f280000300a00 */
[----:B--2---:R0:W-:Y:S04]  /*3a850*/  STL.64 [R1+0x2a98], R22 ;  /* 0x002a981601007387 */ /* 0x0041e80000100a00 */
[----:B------:R-:W2:Y:S04]  /*3a860*/  LDL.LU.64 R20, [R1+0x140] ;  /* 0x0001400001147983 */ /* 0x000ea80000300a00 */
[----:B0-----:R-:W2:Y:S01]  /*3a870*/  LDL.LU.64 R22, [R1+0x148] ;  /* 0x0001480001167983 */ /* 0x001ea20000300a00 */
[----:B----4-:R-:W-:-:S15]  /*3a880*/  HMMA.16816.F32 R12, R52, R16, R12 ;  /* 0x00000010340c723c */ /* 0x010fde000000180c */
[----:B------:R-:W-:-:S08]  /*3a890*/  NOP ;  /* 0x0000000000007918 */ /* 0x000fd00000000000 */
[----:B------:R-:W-:Y:S04]  /*3a8a0*/  STL.64 [R1+0x3e0], R12 ;  /* 0x0003e00c01007387 */ /* 0x000fe80000100a00 */
[----:B------:R0:W-:Y:S04]  /*3a8b0*/  STL.64 [R1+0x3e8], R14 ;  /* 0x0003e80e01007387 */ /* 0x0001e80000100a00 */
[----:B0-----:R-:W4:Y:S04]  /*3a8c0*/  LDL.LU.64 R14, [R1+0x2ae8] ;  /* 0x002ae800010e7983 */ /* 0x001f280000300a00 */
[----:B------:R-:W3:Y:S02]  /*3a8d0*/  LDL.LU.64 R12, [R1+0x2ae0] ;  /* 0x002ae000010c7983 */ /* 0x000ee40000300a00 */
[----:B---3--:R-:W-:-:S15]  /*3a8e0*/  HMMA.16816.F32 R8, R52, R12, R8 ;  /* 0x0000000c3408723c */ /* 0x008fde0000001808 */
[----:B------:R-:W-:-:S08]  /*3a8f0*/  NOP ;  /* 0x0000000000007918 */ /* 0x000fd00000000000 */
[----:B------:R-:W-:Y:S04]  /*3a900*/  STL.64 [R1+0x3d0], R8 ;  /* 0x0003d00801007387 */ /* 0x000fe80000100a00 */
[----:B------:R0:W-:Y:S04]  /*3a910*/  STL.64 [R1+0x3d8], R10 ;  /* 0x0003d80a01007387 */ /* 0x0001e80000100a00 */
[----:B0-----:R-:W3:Y:S04]  /*3a920*/  LDL.LU.64 R10, [R1+0x2ad8] ;  /* 0x002ad800010a7983 */ /* 0x001ee80000300a00 */
[----:B------:R-:W2:Y:S01]  /*3a930*/  LDL.LU.64 R8, [R1+0x2ad0] ;  /* 0x002ad00001087983 */ /* 0x000ea20000300a00 */
[----:B------:R-:W-:-:S02]  /*3a940*/  IMAD.MOV.U32 R28, RZ, RZ, R61 ;  /* 0x000000ffff1c7224 */ /* 0x000fc400078e003d */
[----:B------:R-:W-:Y:S01]  /*3a950*/  IMAD.MOV.U32 R31, RZ, RZ, R0 ;  /* 0x000000ffff1f7224 */ /* 0x000fe200078e0000 */
[----:B--2---:R-:W-:-:S15]  /*3a960*/  HMMA.16816.F32 R4, R52, R8, R4 ;  /* 0x000000083404723c */ /* 0x004fde0000001804 */
[----:B------:R-:W-:-:S08]  /*3a970*/  NOP ;  /* 0x0000000000007918 */ /* 0x000fd00000000000 */
[----:B------:R0:W-:Y:S01]  /*3a980*/  STL.64 [R1+0x3c0], R4 ;  /* 0x0003c00401007387 */ /* 0x0001e20000100a00 */
[----:B------:R-:W-:Y:S02]  /*3a990*/  IMAD.MOV.U32 R0, RZ, RZ, R6 ;  /* 0x000000ffff007224 */ /* 0x000fe400078e0006 */
[----:B------:R-:W-:Y:S02]  /*3a9a0*/  IMAD.MOV.U32 R61, RZ, RZ, R7 ;  /* 0x000000ffff3d7224 */ /* 0x000fe400078e0007 */
[----:B------:R-:W2:Y:S04]  /*3a9b0*/  LDL.LU.64 R6, [R1+0x2ac8] ;  /* 0x002ac80001067983 */ /* 0x000ea80000300a00 */
[----:B0-----:R-:W4:Y:S01]  /*3a9c0*/  LDL.LU.64 R4, [R1+0x2ac0] ;  /* 0x002ac00001047983 */ /* 0x001f220000300a00 */
[----:B------:R-:W-:-:S02]  /*3a9d0*/  IMAD.MOV.U32 R29, RZ, RZ, R3 ;  /* 0x000000ffff1d7224 */ /* 0x000fc400078e0003 */
[----:B------:R-:W-:Y:S01]  /*3a9e0*/  IMAD.MOV.U32 R30, RZ, RZ, R2 ;  /* 0x000000ffff1e7224 */ /* 0x000fe200078e0002 */
[----:B---3--:R-:W-:Y:S04]  /*3a9f0*/  STL.64 [R1+0x2aa0], R10 ;  /* 0x002aa00a01007387 */ /* 0x008fe80000100a00 */
[----:B------:R-:W-:Y:S04]  /*3aa00*/  STL [R1+0x1ffc], R61 ;  /* 0x001ffc3d01007387 */ /* 0x000fe80000100800 */
[----:B------:R-:W-:Y:S01]  /*3aa10*/  STL [R1+0x1ff8], R0 ;  /* 0x001ff80001007387 */ /* 0x000fe20000100800 */
[----:B------:R-:W-:-:S02]  /*3aa20*/  IMAD.MOV.U32 R45, RZ, RZ, R38 ;  /* 0x000000ffff2d7224 */ /* 0x000fc400078e0026 */
[----:B------:R-:W-:Y:S01]  /*3aa30*/  IMAD.MOV.U32 R44, RZ, RZ, R39 ;  /* 0x000000ffff2c7224 */ /* 0x000fe200078e0027 */
[----:B----4-:R-:W-:Y:S01]  /*3aa40*/  HMMA.16816.F32 R20, R52, R4, R20 ;  /* 0x000000043414723c */ /* 0x010fe20000001814 */
[----:B--2---:R0:W-:Y:S05]  /*3aa50*/  STL.64 [R1+0x2aa8], R6 ;  /* 0x002aa80601007387 */ /* 0x0041ea0000100a00 */
[----:B0-----:R-:W-:-:S15]  /*3aa60*/  HMMA.16816.F32 R4, R48, R38, R28 ;  /* 0x000000263004723c */ /* 0x001fde000000181c */
[----:B------:R-:W-:-:S03]  /*3aa70*/  NOP ;  /* 0x0000000000007918 */ /* 0x000fc60000000000 */
[----:B------:R-:W-:Y:S02]  /*3aa80*/  IMAD.MOV.U32 R12, RZ, RZ, R21 ;  /* 0x000000ffff0c7224 */ /* 0x000fe400078e0015 */
[----:B------:R-:W-:Y:S02]  /*3aa90*/  IMAD.MOV.U32 R2, RZ, RZ, R23 ;  /* 0x000000ffff027224 */ /* 0x000fe400078e0017 */
[----:B------:R-:W-:Y:S02]  /*3aaa0*/  IMAD.MOV.U32 R3, RZ, RZ, R22 ;  /* 0x000000ffff037224 */ /* 0x000fe400078e0016 */
[----:B------:R-:W-:Y:S01]  /*3aab0*/  IMAD.MOV.U32 R60, RZ, RZ, R20 ;  /* 0x000000ffff3c7224 */ /* 0x000fe200078e0014 */
[----:B------:R-:W-:Y:S04]  /*3aac0*/  STL [R1+0x2388], R12 ;  /* 0x0023880c01007387 */ /* 0x000fe80000100800 */
[----:B------:R0:W-:Y:S04]  /*3aad0*/  STL.64 [R1+0x2ab8], R14 ;  /* 0x002ab80e01007387 */ /* 0x0001e80000100a00 */
[----:B0-----:R-:W2:Y:S04]  /*3aae0*/  LDL R14, [R1+0x128] ;  /* 0x00012800010e7983 */ /* 0x001ea80000100800 */
[----:B------:R-:W2:Y:S04]  /*3aaf0*/  LDL R15, [R1+0x12c] ;  /* 0x00012c00010f7983 */ /* 0x000ea80000100800 */
[----:B------:R-:W-:Y:S04]  /*3ab00*/  STL [R1+0x2008], R2 ;  /* 0x0020080201007387 */ /* 0x000fe80000100800 */
[----:B------:R-:W-:Y:S04]  /*3ab10*/  STL [R1+0x2004], R3 ;  /* 0x0020040301007387 */ /* 0x000fe80000100800 */
[----:B------:R-:W-:Y:S04]  /*3ab20*/  STL [R1+0x2000], R60 ;  /* 0x0020003c01007387 */ /* 0x000fe80000100800 */
[----:B------:R0:W-:Y:S04]  /*3ab30*/  STL.64 [R1+0x1130], R4 ;  /* 0x0011300401007387 */ /* 0x0001e80000100a00 */
[----:B------:R1:W-:Y:S01]  /*3ab40*/  STL.64 [R1+0x1138], R6 ;  /* 0x0011380601007387 */ /* 0x0003e20000100a00 */
[----:B------:R-:W-:-:S03]  /*3ab50*/  IMAD.MOV.U32 R56, RZ, RZ, R4 ;  /* 0x000000ffff387224 */ /* 0x000fc600078e0004 */
[----:B------:R-:W3:Y:S04]  /*3ab60*/  LDL R54, [R1+0x118] ;  /* 0x0001180001367983 */ /* 0x000ee80000100800 */
[----:B------:R-:W3:Y:S01]  /*3ab70*/  LDL R55, [R1+0x11c] ;  /* 0x00011c0001377983 */ /* 0x000ee20000100800 */
[----:B------:R-:W-:Y:S02]  /*3ab80*/  IMAD.MOV.U32 R40, RZ, RZ, R5 ;  /* 0x000000ffff287224 */ /* 0x000fe400078e0005 */
[----:B------:R-:W-:Y:S01]  /*3ab90*/  IMAD.MOV.U32 R41, RZ, RZ, R7 ;  /* 0x000000ffff297224 */ /* 0x000fe200078e0007 */
[----:B0-----:R-:W3:Y:S04]  /*3aba0*/  LDL.LU R4, [R1+0x10a0] ;  /* 0x0010a00001047983 */ /* 0x001ee80000300800 */
[----:B------:R-:W3:Y:S04]  /*3abb0*/  LDL.LU R5, [R1+0x10a4] ;  /* 0x0010a40001057983 */ /* 0x000ee80000300800 */
[----:B-1----:R-:W3:Y:S04]  /*3abc0*/  LDL.LU R6, [R1+0x10a8] ;  /* 0x0010a80001067983 */ /* 0x002ee80000300800 */
[----:B------:R-:W3:Y:S04]  /*3abd0*/  LDL.LU R7, [R1+0x10ac] ;  /* 0x0010ac0001077983 */ /* 0x000ee80000300800 */
[----:B------:R-:W4:Y:S04]  /*3abe0*/  LDL R22, [R1+0x108] ;  /* 0x0001080001167983 */ /* 0x000f280000100800 */
[----:B------:R-:W4:Y:S04]  /*3abf0*/  LDL R23, [R1+0x10c] ;  /* 0x00010c0001177983 */ /* 0x000f280000100800 */
[----:B------:R-:W4:Y:S04]  /*3ac00*/  LDL.LU R8, [R1+0x3b0] ;  /* 0x0003b00001087983 */ /* 0x000f280000300800 */
[----:B------:R-:W4:Y:S04]  /*3ac10*/  LDL.LU R9, [R1+0x3b4] ;  /* 0x0003b40001097983 */ /* 0x000f280000300800 */
[----:B------:R-:W4:Y:S04]  /*3ac20*/  LDL.LU R10, [R1+0x3b8] ;  /* 0x0003b800010a7983 */ /* 0x000f280000300800 */
[----:B------:R-:W4:Y:S04]  /*3ac30*/  LDL.LU R11, [R1+0x3bc] ;  /* 0x0003bc00010b7983 */ /* 0x000f280000300800 */
[----:B------:R-:W2:Y:S04]  /*3ac40*/  LDL R57, [R1+0x1168] ;  /* 0x0011680001397983 */ /* 0x000ea80000100800 */
[----:B------:R-:W4:Y:S04]  /*3ac50*/  LDL R38, [R1+0xf8] ;  /* 0x0000f80001267983 */ /* 0x000f280000100800 */
[----:B------:R-:W4:Y:S04]  /*3ac60*/  LDL R39, [R1+0xfc] ;  /* 0x0000fc0001277983 */ /* 0x000f280000100800 */
[----:B------:R-:W4:Y:S04]  /*3ac70*/  LDL.LU R28, [R1+0x3a0] ;  /* 0x0003a000011c7983 */ /* 0x000f280000300800 */
[----:B------:R-:W4:Y:S04]  /*3ac80*/  LDL.LU R29, [R1+0x3a4] ;  /* 0x0003a400011d7983 */ /* 0x000f280000300800 */
[----:B------:R-:W4:Y:S04]  /*3ac90*/  LDL.LU R30, [R1+0x3a8] ;  /* 0x0003a800011e7983 */ /* 0x000f280000300800 */
[----:B------:R-:W4:Y:S04]  /*3aca0*/  LDL.LU R31, [R1+0x3ac] ;  /* 0x0003ac00011f7983 */ /* 0x000f280000300800 */
[----:B------:R-:W-:Y:S04]  /*3acb0*/  STL.64 [R1+0x2a50], R58 ;  /* 0x002a503a01007387 */ /* 0x000fe80000100a00 */
[----:B------:R-:W-:Y:S04]  /*3acc0*/  STL [R1+0x2a48], R56 ;  /* 0x002a483801007387 */ /* 0x000fe80000100800 */
[----:B------:R-:W-:Y:S04]  /*3acd0*/  STL.64 [R1+0x2a40], R46 ;  /* 0x002a402e01007387 */ /* 0x000fe80000100a00 */
[----:B------:R0:W-:Y:S04]  /*3ace0*/  STL.64 [R1+0x2a38], R44 ;  /* 0x002a382c01007387 */ /* 0x0001e80000100a00 */
[----:B0-----:R-:W4:Y:S04]  /*3acf0*/  LDL.LU R44, [R1+0x10e0] ;  /* 0x0010e000012c7983 */ /* 0x001f280000300800 */
[----:B------:R-:W4:Y:S04]  /*3ad00*/  LDL.LU R45, [R1+0x10e4] ;  /* 0x0010e400012d7983 */ /* 0x000f280000300800 */
[----:B------:R-:W4:Y:S04]  /*3ad10*/  LDL.LU R46, [R1+0x10e8] ;  /* 0x0010e800012e7983 */ /* 0x000f280000300800 */
[----:B------:R-:W4:Y:S04]  /*3ad20*/  LDL.LU R47, [R1+0x10ec] ;  /* 0x0010ec00012f7983 */ /* 0x000f280000300800 */
[----:B------:R-:W-:Y:S04]  /*3ad30*/  STL [R1+0x1e8c], R40 ;  /* 0x001e8c2801007387 */ /* 0x000fe80000100800 */
[----:B------:R-:W-:Y:S04]  /*3ad40*/  STL [R1+0x1e88], R41 ;  /* 0x001e882901007387 */ /* 0x000fe80000100800 */
[----:B------:R-:W-:Y:S01]  /*3ad50*/  STL.64 [R1+0x2a90], R42 ;  /* 0x002a902a01007387 */ /* 0x000fe20000100a00 */
[C---:B---3--:R-:W-:Y:S03]  /*3ad60*/  HMMA.16816.F32 R4, R48.reuse, R54, R4 ;  /* 0x000000363004723c */ /* 0x048fe60000001804 */
[----:B--2---:R-:W0:Y:S03]  /*3ad70*/  LDSM.16.MT88.4 R52, [R57+UR4+0x5080] ;  /* 0x005080043934783b */ /* 0x004e260008004200 */
[----:B----4-:R-:W-:-:S15]  /*3ad80*/  HMMA.16816.F32 R12, R48, R14, R44 ;  /* 0x0000000e300c723c */ /* 0x010fde000000182c */
[----:B------:R-:W-:-:S03]  /*3ad90*/  NOP ;  /* 0x0000000000007918 */ /* 0x000fc60000000000 */
[----:B------:R-:W-:Y:S02]  /*3ada0*/  IMAD.MOV.U32 R17, RZ, RZ, R6 ;  /* 0x000000ffff117224 */ /* 0x000fe400078e0006 */
[----:B------:R-:W-:-:S04]  /*3adb0*/  IMAD.MOV.U32 R16, RZ, RZ, R4 ;  /* 0x000000ffff107224 */ /* 0x000fc800078e0004 */
[----:B------:R-:W-:Y:S02]  /*3adc0*/  IMAD.MOV.U32 R33, RZ, RZ, R14 ;  /* 0x000000ffff217224 */ /* 0x000fe400078e000e */
[----:B------:R-:W-:Y:S02]  /*3add0*/  IMAD.MOV.U32 R32, RZ, RZ, R12 ;  /* 0x000000ffff207224 */ /* 0x000fe400078e000c */
[----:B------:R-:W-:Y:S02]  /*3ade0*/  IMAD.MOV.U32 R24, RZ, RZ, R13 ;  /* 0x000000ffff187224 */ /* 0x000fe400078e000d */
[----:B------:R-:W-:Y:S01]  /*3adf0*/  IMAD.MOV.U32 R25, RZ, RZ, R15 ;  /* 0x000000ffff197224 */ /* 0x000fe200078e000f */
[----:B------:R-:W-:Y:S04]  /*3ae00*/  STL.64 [R1+0x10e0], R12 ;  /* 0x0010e00c01007387 */ /* 0x000fe80000100a00 */
[----:B------:R-:W-:Y:S04]  /*3ae10*/  STL.64 [R1+0x10e8], R14 ;  /* 0x0010e80e01007387 */ /* 0x000fe80000100a00 */
[----:B------:R-:W-:Y:S04]  /*3ae20*/  STL.64 [R1+0x29f0], R34 ;  /* 0x0029f02201007387 */ /* 0x000fe80000100a00 */
[----:B------:R-:W-:Y:S04]  /*3ae30*/  STL.64 [R1+0x29e8], R32 ;  /* 0x0029e82001007387 */ /* 0x000fe80000100a00 */
[----:B------:R-:W-:Y:S04]  /*3ae40*/  STL [R1+0x20d4], R24 ;  /* 0x0020d41801007387 */ /* 0x000fe80000100800 */
[----:B------:R-:W-:Y:S04]  /*3ae50*/  STL [R1+0x20d0], R25 ;  /* 0x0020d01901007387 */ /* 0x000fe80000100800 */
[----:B------:R-:W-:Y:S04]  /*3ae60*/  STL.64 [R1+0x29c8], R26 ;  /* 0x0029c81a01007387 */ /* 0x000fe80000100a00 */
[----:B------:R-:W-:Y:S04]  /*3ae70*/  STL.64 [R1+0x10a0], R4 ;  /* 0x0010a00401007387 */ /* 0x000fe80000100a00 */
[----:B------:R1:W-:Y:S02]  /*3ae80*/  STL.64 [R1+0x10a8], R6 ;  /* 0x0010a80601007387 */ /* 0x0003e40000100a00 */
[C---:B-1----:R-:W-:Y:S02]  /*3ae90*/  HMMA.16816.F32 R4, R48.reuse, R22, R8 ;  /* 0x000000163004723c */ /* 0x042fe40000001808 */
[----:B------:R-:W-:Y:S04]  /*3aea0*/  STL [R1+0x2390], R16 ;  /* 0x0023901001007387 */ /* 0x000fe80000100800 */
[----:B------:R-:W-:Y:S04]  /*3aeb0*/  STL [R1+0x238c], R17 ;  /* 0x00238c1101007387 */ /* 0x000fe80000100800 */
[----:B------:R1:W-:Y:S04]  /*3aec0*/  STL.64 [R1+0x2ab0], R18 ;  /* 0x002ab01201007387 */ /* 0x0003e80000100a00 */
[----:B------:R-:W2:Y:S09]  /*3aed0*/  LDL.LU R12, [R1+0x1060] ;  /* 0x00106000010c7983 */ /* 0x000eb20000300800 */
[----:B------:R3:W-:Y:S04]  /*3aee0*/  STL.64 [R1+0x3b0], R4 ;  /* 0x0003b00401007387 */ /* 0x0007e80000100a00 */
[----:B------:R4:W-:Y:S04]  /*3aef0*/  STL.64 [R1+0x3b8], R6 ;  /* 0x0003b80601007387 */ /* 0x0009e80000100a00 */
[----:B------:R-:W2:Y:S04]  /*3af00*/  LDL.LU R13, [R1+0x1064] ;  /* 0x00106400010d7983 */ /* 0x000ea80000300800 */
[----:B------:R-:W2:Y:S04]  /*3af10*/  LDL.LU R14, [R1+0x1068] ;  /* 0x00106800010e7983 */ /* 0x000ea80000300800 */
[----:B------:R-:W2:Y:S04]  /*3af20*/  LDL.LU R15, [R1+0x106c] ;  /* 0x00106c00010f7983 */ /* 0x000ea80000300800 */
[----:B-1----:R-:W2:Y:S04]  /*3af30*/  LDL.64 R18, [R1+0xe8] ;  /* 0x0000e80001127983 */ /* 0x002ea80000100a00 */
[----:B---3--:R-:W3:Y:S04]  /*3af40*/  LDL.LU R4, [R1+0x1050] ;  /* 0x0010500001047983 */ /* 0x008ee80000300800 */
[----:B------:R-:W3:Y:S04]  /*3af50*/  LDL.LU R5, [R1+0x1054] ;  /* 0x0010540001057983 */ /* 0x000ee80000300800 */
[----:B----4-:R-:W3:Y:S04]  /*3af60*/  LDL.LU R6, [R1+0x1058] ;  /* 0x0010580001067983 */ /* 0x010ee80000300800 */
[----:B------:R-:W3:Y:S04]  /*3af70*/  LDL.LU R7, [R1+0x105c] ;  /* 0x00105c0001077983 */ /* 0x000ee80000300800 */
[----:B------:R-:W3:Y:S01]  /*3af80*/  LDL.64 R10, [R1+0xd8] ;  /* 0x0000d800010a7983 */ /* 0x000ee20000100a00 */
[----:B------:R-:W-:Y:S03]  /*3af90*/  HMMA.16816.F32 R24, R48, R38, R28 ;  /* 0x000000263018723c */ /* 0x000fe6000000181c */
[----:B0-----:R-:W-:Y:S04]  /*3afa0*/  STL.64 [R1+0x2988], R54 ;  /* 0x0029883601007387 */ /* 0x001fe80000100a00 */
[----:B------:R0:W-:Y:S04]  /*3afb0*/  STL.64 [R1+0x2980], R52 ;  /* 0x0029803401007387 */ /* 0x0001e80000100a00 */
[----:B------:R-:W4:-:S12]  /*3afc0*/  LDL.LU R20, [R1+0x1040] ;  /* 0x0010400001147983 */ /* 0x000f180000300800 */
[----:B------:R-:W-:Y:S04]  /*3afd0*/  STL.64 [R1+0x3a0], R24 ;  /* 0x0003a01801007387 */ /* 0x000fe80000100a00 */
[----:B------:R1:W-:Y:S04]  /*3afe0*/  STL.64 [R1+0x3a8], R26 ;  /* 0x0003a81a01007387 */ /* 0x0003e80000100a00 */
[----:B------:R-:W4:Y:S04]  /*3aff0*/  LDL.LU R21, [R1+0x1044] ;  /* 0x0010440001157983 */ /* 0x000f280000300800 */
[----:B------:R-:W4:Y:S04]  /*3b000*/  LDL.LU R22, [R1+0x1048] ;  /* 0x0010480001167983 */ /* 0x000f280000300800 */
[----:B------:R-:W4:Y:S04]  /*3b010*/  LDL.LU R23, [R1+0x104c] ;  /* 0x00104c0001177983 */ /* 0x000f280000300800 */
[----:B0-----:R-:W4:Y:S04]  /*3b020*/  LDL.LU R52, [R1+0x1030] ;  /* 0x0010300001347983 */ /* 0x001f280000300800 */
[----:B------:R-:W4:Y:S04]  /*3b030*/  LDL.LU R53, [R1+0x1034] ;  /* 0x0010340001357983 */ /* 0x000f280000300800 */
[----:B------:R-:W4:Y:S04]  /*3b040*/  LDL.LU R54, [R1+0x1038] ;  /* 0x0010380001367983 */ /* 0x000f280000300800 */
[----:B------:R-:W4:Y:S04]  /*3b050*/  LDL.LU R55, [R1+0x103c] ;  /* 0x00103c0001377983 */ /* 0x000f280000300800 */
[----:B-1----:R-:W4:Y:S04]  /*3b060*/  LDL.64 R26, [R1+0xb8] ;  /* 0x0000b800011a7983 */ /* 0x002f280000100a00 */
[----:B------:R-:W4:Y:S04]  /*3b070*/  LDL.LU R32, [R1+0x1020] ;  /* 0x0010200001207983 */ /* 0x000f280000300800 */
[----:B------:R-:W4:Y:S04]  /*3b080*/  LDL.LU R33, [R1+0x1024] ;  /* 0x0010240001217983 */ /* 0x000f280000300800 */
[----:B------:R-:W4:Y:S04]  /*3b090*/  LDL.LU R34, [R1+0x1028] ;  /* 0x0010280001227983 */ /* 0x000f280000300800 */
[----:B------:R-:W4:Y:S04]  /*3b0a0*/  LDL.LU R35, [R1+0x102c] ;  /* 0x00102c0001237983 */ /* 0x000f280000300800 */
[----:B------:R-:W4:Y:S04]  /*3b0b0*/  LDL.64 R42, [R1+0xa8] ;  /* 0x0000a800012a7983 */ /* 0x000f280000100a00 */
[----:B------:R-:W4:Y:S04]  /*3b0c0*/  LDL R38, [R1+0x88] ;  /* 0x0000880001267983 */ /* 0x000f280000100800 */
[----:B------:R-:W4:Y:S04]  /*3b0d0*/  LDL R39, [R1+0x8c] ;  /* 0x00008c0001277983 */ /* 0x000f280000100800 */
[----:B------:R-:W4:Y:S04]  /*3b0e0*/  LDL.LU R44, [R1+0x1010] ;  /* 0x00101000012c7983 */ /* 0x000f280000300800 */
[----:B------:R-:W4:Y:S04]  /*3b0f0*/  LDL.LU R45, [R1+0x1014] ;  /* 0x00101400012d7983 */ /* 0x000f280000300800 */
[----:B------:R-:W4:Y:S04]  /*3b100*/  LDL.LU R46, [R1+0x1018] ;  /* 0x00101800012e7983 */ /* 0x000f280000300800 */
[----:B------:R-:W4:Y:S04]  /*3b110*/  LDL.LU R47, [R1+0x101c] ;  /* 0x00101c00012f7983 */ /* 0x000f280000300800 */
[----:B------:R-:W4:Y:S04]  /*3b120*/  LDL.64 R58, [R1+0x98] ;  /* 0x00009800013a7983 */ /* 0x000f280000100a00 */
[----:B------:R-:W4:Y:S04]  /*3b130*/  LDL.LU R28, [R1+0x1000] ;  /* 0x00100000011c7983 */ /* 0x000f280000300800 */
[----:B------:R-:W4:Y:S04]  /*3b140*/  LDL.LU R29, [R1+0x1004] ;  /* 0x00100400011d7983 */ /* 0x000f280000300800 */
[----:B------:R-:W4:Y:S04]  /*3b150*/  LDL.LU R30, [R1+0x1008] ;  /* 0x00100800011e7983 */ /* 0x000f280000300800 */
[----:B------:R-:W4:Y:S01]  /*3b160*/  LDL.LU R31, [R1+0x100c] ;  /* 0x00100c00011f7983 */ /* 0x000f220000300800 */
[C---:B--2---:R-:W-:Y:S06]  /*3b170*/  HMMA.16816.F32 R12, R48.reuse, R18, R12 ;  /* 0x00000012300c723c */ /* 0x044fec000000180c */
[----:B---3--:R-:W-:Y:S01]  /*3b180*/  HMMA.16816.F32 R4, R48, R10, R4 ;  /* 0x0000000a3004723c */ /* 0x008fe20000001804 */
[----:B------:R-:W-:-:S15]  /*3b190*/  IMAD.MOV.U32 R3, RZ, RZ, R19 ;  /* 0x000000ffff037224 */ /* 0x000fde00078e0013 */
[----:B------:R-:W-:-:S01]  /*3b1a0*/  NOP ;  /* 0x0000000000007918 */ /* 0x000fc20000000000 */
[----:B------:R0:W-:Y:S04]  /*3b1b0*/  STL.64 [R1+0x1060], R12 ;  /* 0x0010600c01007387 */ /* 0x0001e80000100a00 */
[----:B------:R1:W-:Y:S01]  /*3b1c0*/  STL.64 [R1+0x1068], R14 ;  /* 0x0010680e01007387 */ /* 0x0003e20000100a00 */
[----:B0-----:R-:W-:-:S03]  /*3b1d0*/  IMAD.MOV.U32 R12, RZ, RZ, R18 ;  /* 0x000000ffff0c7224 */ /* 0x001fc600078e0012 */
[----:B-1----:R-:W2:Y:S04]  /*3b1e0*/  LDL.LU.64 R14, [R1+0x2ab8] ;  /* 0x002ab800010e7983 */ /* 0x002ea80000300a00 */
[----:B------:R-:W3:Y:S04]  /*3b1f0*/  LDL.LU.64 R18, [R1+0x2ab0] ;  /* 0x002ab00001127983 */ /* 0x000ee80000300a00 */
[----:B------:R-:W-:Y:S04]  /*3b200*/  STL.64 [R1+0x1050], R4 ;  /* 0x0010500401007387 */ /* 0x000fe80000100a00 */
[----:B------:R0:W-:Y:S04]  /*3b210*/  STL.64 [R1+0x1058], R6 ;  /* 0x0010580601007387 */ /* 0x0001e80000100a00 */
[----:B0-----:R-:W4:Y:S01]  /*3b220*/  LDL.LU.64 R6, [R1+0x2aa8] ;  /* 0x002aa80001067983 */ /* 0x001f220000300a00 */
[----:B------:R-:W-:-:S02]  /*3b230*/  IMAD.MOV.U32 R5, RZ, RZ, R10 ;  /* 0x000000ffff057224 */ /* 0x000fc400078e000a */
[----:B------:R-:W-:Y:S02]  /*3b240*/  IMAD.MOV.U32 R4, RZ, RZ, R11 ;  /* 0x000000ffff047224 */ /* 0x000fe400078e000b */
[----:B------:R-:W3:Y:S04]  /*3b250*/  LDL.LU.64 R10, [R1+0x2aa0] ;  /* 0x002aa000010a7983 */ /* 0x000ee80000300a00 */
[----:B----4-:R0:W-:Y:S04]  /*3b260*/  STL.64 [R1+0x2998], R6 ;  /* 0x0029980601007387 */ /* 0x0101e80000100a00 */
[----:B------:R-:W-:Y:S04]  /*3b270*/  STL.64 [R1+0x2990], R4 ;  /* 0x0029900401007387 */ /* 0x000fe80000100a00 */
[----:B0-----:R-:W4:Y:S02]  /*3b280*/  LDL.64 R6, [R1+0xc8] ;  /* 0x0000c80001067983 */ /* 0x001f240000100a00 */
[----:B----4-:R-:W-:-:S15]  /*3b290*/  HMMA.16816.F32 R20, R48, R6, R20 ;  /* 0x000000063014723c */ /* 0x010fde0000001814 */
[----:B------:R-:W-:-:S08]  /*3b2a0*/  NOP ;  /* 0x0000000000007918 */ /* 0x000fd00000000000 */
[----:B------:R-:W-:Y:S04]  /*3b2b0*/  STL.64 [R1+0x1040], R20 ;  /* 0x0010401401007387 */ /* 0x000fe80000100a00 */
[----:B------:R0:W-:Y:S04]  /*3b2c0*/  STL.64 [R1+0x1048], R22 ;  /* 0x0010481601007387 */ /* 0x0001e80000100a00 */
[----:B0-----:R-:W4:Y:S01]  /*3b2d0*/  LDL.LU.64 R22, [R1+0x2a98] ;  /* 0x002a980001167983 */ /* 0x001f220000300a00 */
[----:B------:R-:W-:Y:S02]  /*3b2e0*/  IMAD.MOV.U32 R20, RZ, RZ, R6 ;  /* 0x000000ffff147224 */ /* 0x000fe400078e0006 */
[----:B------:R-:W-:-:S02]  /*3b2f0*/  IMAD.MOV.U32 R13, RZ, RZ, R7 ;  /* 0x000000ffff0d7224 */ /* 0x000fc400078e0007 */
[----:B------:R-:W-:Y:S01]  /*3b300*/  HMMA.16816.F32 R4, R48, R26, R52 ;  /* 0x0000001a3004723c */ /* 0x000fe20000001834 */
[----:B--2---:R-:W-:Y:S04]  /*3b310*/  STL.64 [R1+0x2a10], R14 ;  /* 0x002a100e01007387 */ /* 0x004fe80000100a00 */
[----:B------:R-:W-:Y:S01]  /*3b320*/  STL.64 [R1+0x2a08], R12 ;  /* 0x002a080c01007387 */ /* 0x000fe20000100a00 */
[----:B------:R-:W-:Y:S02]  /*3b330*/  IMAD.MOV.U32 R0, RZ, RZ, R27 ;  /* 0x000000ffff007224 */ /* 0x000fe400078e001b */
[----:B------:R-:W-:Y:S02]  /*3b340*/  IMAD.MOV.U32 R2, RZ, RZ, R26 ;  /* 0x000000ffff027224 */ /* 0x000fe400078e001a */
[----:B------:R-:W-:-:S02]  /*3b350*/  IMAD.MOV.U32 R8, RZ, RZ, R43 ;  /* 0x000000ffff087224 */ /* 0x000fc400078e002b */
[----:B------:R-:W-:Y:S02]  /*3b360*/  IMAD.MOV.U32 R9, RZ, RZ, R42 ;  /* 0x000000ffff097224 */ /* 0x000fe400078e002a */
[----:B------:R-:W-:Y:S02]  /*3b370*/  IMAD.MOV.U32 R16, RZ, RZ, R59 ;  /* 0x000000ffff107224 */ /* 0x000fe400078e003b */
[----:B------:R-:W-:Y:S01]  /*3b380*/  IMAD.MOV.U32 R17, RZ, RZ, R58 ;  /* 0x000000ffff117224 */ /* 0x000fe200078e003a */
[----:B----4-:R-:W-:Y:S04]  /*3b390*/  STL.64 [R1+0x29b8], R22 ;  /* 0x0029b81601007387 */ /* 0x010fe80000100a00 */
[----:B------:R-:W-:Y:S04]  /*3b3a0*/  STL [R1+0x29b0], R20 ;  /* 0x0029b01401007387 */ /* 0x000fe80000100800 */
[----:B------:R-:W-:Y:S04]  /*3b3b0*/  STL.64 [R1+0x1030], R4 ;  /* 0x0010300401007387 */ /* 0x000fe80000100a00 */
[----:B------:R0:W-:Y:S02]  /*3b3c0*/  STL.64 [R1+0x1038], R6 ;  /* 0x0010380601007387 */ /* 0x0001e40000100a00 */
[----:B0-----:R-:W-:Y:S02]  /*3b3d0*/  HMMA.16816.F32 R4, R48, R42, R32 ;  /* 0x0000002a3004723c */ /* 0x001fe40000001820 */
[----:B------:R-:W-:Y:S04]  /*3b3e0*/  STL [R1+0x2924], R0 ;  /* 0x0029240001007387 */ /* 0x000fe80000100800 */
[----:B------:R-:W-:-:S15]  /*3b3f0*/  STL [R1+0x2920], R2 ;  /* 0x0029200201007387 */ /* 0x000fde0000100800 */
[----:B------:R-:W-:-:S02]  /*3b400*/  NOP ;  /* 0x0000000000007918 */ /* 0x000fc40000000000 */
[----:B------:R-:W-:Y:S04]  /*3b410*/  STL.64 [R1+0x1020], R4 ;  /* 0x0010200401007387 */ /* 0x000fe80000100a00 */
[----:B------:R0:W-:Y:S02]  /*3b420*/  STL.64 [R1+0x1028], R6 ;  /* 0x0010280601007387 */ /* 0x0001e40000100a00 */
[----:B0-----:R-:W-:Y:S02]  /*3b430*/  HMMA.16816.F32 R4, R48, R58, R44 ;  /* 0x0000003a3004723c */ /* 0x001fe4000000182c */
[----:B------:R-:W-:Y:S04]  /*3b440*/  STL [R1+0x292c], R8 ;  /* 0x00292c0801007387 */ /* 0x000fe80000100800 */
[----:B------:R-:W-:Y:S04]  /*3b450*/  STL [R1+0x2928], R9 ;  /* 0x0029280901007387 */ /* 0x000fe80000100800 */
[----:B---3--:R-:W-:-:S13]  /*3b460*/  STL.64 [R1+0x2a58], R10 ;  /* 0x002a580a01007387 */ /* 0x008fda0000100a00 */
[----:B------:R-:W-:Y:S04]  /*3b470*/  STL.64 [R1+0x1010], R4 ;  /* 0x0010100401007387 */ /* 0x000fe80000100a00 */
[----:B------:R0:W-:Y:S02]  /*3b480*/  STL.64 [R1+0x1018], R6 ;  /* 0x0010180601007387 */ /* 0x0001e40000100a00 */
[C---:B0-----:R-:W-:Y:S02]  /*3b490*/  HMMA.16816.F32 R4, R48.reuse, R38, R28 ;  /* 0x000000263004723c */ /* 0x041fe4000000181c */
[----:B------:R-:W-:Y:S04]  /*3b4a0*/  STL [R1+0x2934], R16 ;  /* 0x0029341001007387 */ /* 0x000fe80000100800 */
[----:B------:R-:W-:Y:S04]  /*3b4b0*/  STL [R1+0x2930], R17 ;  /* 0x0029301101007387 */ /* 0x000fe80000100800 */
[----:B------:R-:W-:Y:S04]  /*3b4c0*/  STL.64 [R1+0x2a60], R18 ;  /* 0x002a601201007387 */ /* 0x000fe80000100a00 */
[----:B------:R-:W2:Y:S09]  /*3b4d0*/  LDL.LU R28, [R1+0xf80] ;  /* 0x000f8000011c7983 */ /* 0x000eb20000300800 */
[----:B------:R-:W-:Y:S04]  /*3b4e0*/  STL.64 [R1+0x1000], R4 ;  /* 0x0010000401007387 */ /* 0x000fe80000100a00 */
[----:B------:R-:W-:Y:S04]  /*3b4f0*/  STL.64 [R1+0x1008], R6 ;  /* 0x0010080601007387 */ /* 0x000fe80000100a00 */
[----:B------:R-:W2:Y:S04]  /*3b500*/  LDL.LU R29, [R1+0xf84] ;  /* 0x000f8400011d7983 */ /* 0x000ea80000300800 */
[----:B------:R-:W3:Y:S04]  /*3b510*/  LDL.LU R30, [R1+0xf88] ;  /* 0x000f8800011e7983 */ /* 0x000ee80000300800 */
[----:B------:R-:W3:Y:S04]  /*3b520*/  LDL.LU R31, [R1+0xf8c] ;  /* 0x000f8c00011f7983 */ /* 0x000ee80000300800 */
[----:B------:R-:W4:Y:S04]  /*3b530*/  LDL.LU R40, [R1+0xff0] ;  /* 0x000ff00001287983 */ /* 0x000f280000300800 */
[----:B------:R-:W4:Y:S04]  /*3b540*/  LDL.LU R41, [R1+0xff4] ;  /* 0x000ff40001297983 */ /* 0x000f280000300800 */
[----:B------:R-:W4:Y:S04]  /*3b550*/  LDL.LU R42, [R1+0xff8] ;  /* 0x000ff800012a7983 */ /* 0x000f280000300800 */
[----:B------:R-:W4:Y:S04]  /*3b560*/  LDL.LU R43, [R1+0xffc] ;  /* 0x000ffc00012b7983 */ /* 0x000f280000300800 */
[----:B---3--:R0:W-:Y:S04]  /*3b570*/  STL.64 [R1+0x2a70], R30 ;  /* 0x002a701e01007387 */ /* 0x0081e80000100a00 */
[----:B--2---:R-:W-:Y:S04]  /*3b580*/  STL.64 [R1+0x2a68], R28 ;  /* 0x002a681c01007387 */ /* 0x004fe80000100a00 */
[----:B0-----:R-:W2:Y:S04]  /*3b590*/  LDL.64 R30, [R1+0x68] ;  /* 0x00006800011e7983 */ /* 0x001ea80000100a00 */
[----:B--2---:R0:W-:Y:S04]  /*3b5a0*/  STL.64 [R1+0x2a88], R30 ;  /* 0x002a881e01007387 */ /* 0x0041e80000100a00 */
[----:B0-----:R-:W4:Y:S04]  /*3b5b0*/  LDL.64 R30, [R1+0x78] ;  /* 0x00007800011e7983 */ /* 0x001f280000100a00 */
[----:B------:R-:W2:Y:S04]  /*3b5c0*/  LDL.LU R16, [R1+0xfd0] ;  /* 0x000fd00001107983 */ /* 0x000ea80000300800 */
[----:B------:R-:W2:Y:S04]  /*3b5d0*/  LDL.LU R17, [R1+0xfd4] ;  /* 0x000fd40001117983 */ /* 0x000ea80000300800 */
[----:B------:R-:W3:Y:S04]  /*3b5e0*/  LDL.LU R18, [R1+0xfd8] ;  /* 0x000fd80001127983 */ /* 0x000ee80000300800 */
[----:B------:R-:W3:Y:S01]  /*3b5f0*/  LDL.LU R19, [R1+0xfdc] ;  /* 0x000fdc0001137983 */ /* 0x000ee20000300800 */
[----:B----4-:R-:W-:Y:S03]  /*3b600*/  HMMA.16816.F32 R40, R48, R30, R40 ;  /* 0x0000001e3028723c */ /* 0x010fe60000001828 */
[----:B---3--:R-:W-:Y:S04]  /*3b610*/  STL.64 [R1+0x2a80], R18 ;  /* 0x002a801201007387 */ /* 0x008fe80000100a00 */
[----:B--2---:R0:W-:Y:S04]  /*3b620*/  STL.64 [R1+0x2a78], R16 ;  /* 0x002a781001007387 */ /* 0x0041e80000100a00 */
[----:B0-----:R-:W2:Y:S04]  /*3b630*/  LDL.LU R16, [R1+0xfe0] ;  /* 0x000fe00001107983 */ /* 0x001ea80000300800 */
[----:B------:R-:W2:Y:S04]  /*3b640*/  LDL.LU R17, [R1+0xfe4] ;  /* 0x000fe40001117983 */ /* 0x000ea80000300800 */
[----:B------:R-:W2:Y:S04]  /*3b650*/  LDL.LU R18, [R1+0xfe8] ;  /* 0x000fe80001127983 */ /* 0x000ea80000300800 */
[----:B------:R-:W2:Y:S04]  /*3b660*/  LDL.LU R19, [R1+0xfec] ;  /* 0x000fec0001137983 */ /* 0x000ea80000300800 */
[----:B------:R-:W3:Y:S04]  /*3b670*/  LDL.64 R26, [R1+0x58] ;  /* 0x00005800011a7983 */ /* 0x000ee80000100a00 */
[----:B------:R-:W4:Y:S04]  /*3b680*/  LDL.LU R12, [R1+0xfa0] ;  /* 0x000fa000010c7983 */ /* 0x000f280000300800 */
[----:B------:R-:W4:Y:S04]  /*3b690*/  LDL.LU R13, [R1+0xfa4] ;  /* 0x000fa400010d7983 */ /* 0x000f280000300800 */
[----:B------:R-:W4:Y:S04]  /*3b6a0*/  LDL.LU R14, [R1+0xfa8] ;  /* 0x000fa800010e7983 */ /* 0x000f280000300800 */
[----:B------:R-:W4:Y:S04]  /*3b6b0*/  LDL.LU R15, [R1+0xfac] ;  /* 0x000fac00010f7983 */ /* 0x000f280000300800 */
[----:B------:R-:W3:Y:S04]  /*3b6c0*/  LDL.LU R8, [R1+0xfc0] ;  /* 0x000fc00001087983 */ /* 0x000ee80000300800 */
[----:B------:R-:W3:Y:S04]  /*3b6d0*/  LDL.LU R9, [R1+0xfc4] ;  /* 0x000fc40001097983 */ /* 0x000ee80000300800 */
[----:B------:R-:W3:Y:S04]  /*3b6e0*/  LDL.LU R10, [R1+0xfc8] ;  /* 0x000fc800010a7983 */ /* 0x000ee80000300800 */
[----:B------:R-:W3:Y:S04]  /*3b6f0*/  LDL.LU R11, [R1+0xfcc] ;  /* 0x000fcc00010b7983 */ /* 0x000ee80000300800 */
[----:B------:R-:W3:Y:S04]  /*3b700*/  LDL.64 R58, [R1+0x48] ;  /* 0x00004800013a7983 */ /* 0x000ee80000100a00 */
[----:B------:R-:W4:Y:S04]  /*3b710*/  LDL.LU R44, [R1+0xfb0] ;  /* 0x000fb000012c7983 */ /* 0x000f280000300800 */
[----:B------:R-:W4:Y:S04]  /*3b720*/  LDL.LU R45, [R1+0xfb4] ;  /* 0x000fb400012d7983 */ /* 0x000f280000300800 */
[----:B------:R-:W4:Y:S04]  /*3b730*/  LDL.LU R46, [R1+0xfb8] ;  /* 0x000fb800012e7983 */ /* 0x000f280000300800 */
[----:B------:R-:W4:Y:S04]  /*3b740*/  LDL.LU R47, [R1+0xfbc] ;  /* 0x000fbc00012f7983 */ /* 0x000f280000300800 */
[----:B------:R-:W4:Y:S04]  /*3b750*/  LDL.64 R22, [R1+0x38] ;  /* 0x0000380001167983 */ /* 0x000f280000100a00 */
[----:B------:R-:W4:Y:S04]  /*3b760*/  LDL.64 R6, [R1+0x28] ;  /* 0x0000280001067983 */ /* 0x000f280000100a00 */
[----:B------:R-:W4:Y:S04]  /*3b770*/  LDL.LU R52, [R1+0xf90] ;  /* 0x000f900001347983 */ /* 0x000f280000300800 */
[----:B------:R-:W4:Y:S04]  /*3b780*/  LDL.LU R53, [R1+0xf94] ;  /* 0x000f940001357983 */ /* 0x000f280000300800 */
[----:B------:R-:W4:Y:S04]  /*3b790*/  LDL.LU R54, [R1+0xf98] ;  /* 0x000f980001367983 */ /* 0x000f280000300800 */
[----:B------:R-:W4:Y:S04]  /*3b7a0*/  LDL.LU R55, [R1+0xf9c] ;  /* 0x000f9c0001377983 */ /* 0x000f280000300800 */
[----:B------:R-:W4:Y:S04]  /*3b7b0*/  LDL.64 R34, [R1+0x18] ;  /* 0x0000180001227983 */ /* 0x000f280000100a00 */
[----:B------:R-:W4:Y:S04]  /*3b7c0*/  LDL.64 R38, [R1+0x8] ;  /* 0x0000080001267983 */ /* 0x000f280000100a00 */
[----:B------:R0:W-:Y:S04]  /*3b7d0*/  STL.64 [R1+0xff0], R40 ;  /* 0x000ff02801007387 */ /* 0x0001e80000100a00 */
[----:B------:R1:W-:Y:S01]  /*3b7e0*/  STL.64 [R1+0xff8], R42 ;  /* 0x000ff82a01007387 */ /* 0x0003e20000100a00 */
[----:B0-----:R-:W-:-:S03]  /*3b7f0*/  IMAD.MOV.U32 R41, RZ, RZ, R30 ;  /* 0x000000ffff297224 */ /* 0x001fc600078e001e */
[----:B-1----:R-:W4:Y:S01]  /*3b800*/  LDL.LU.64 R42, [R1+0x2a90] ;  /* 0x002a9000012a7983 */ /* 0x002f220000300a00 */
[----:B------:R-:W-:-:S03]  /*3b810*/  IMAD.MOV.U32 R40, RZ, RZ, R31 ;  /* 0x000000ffff287224 */ /* 0x000fc600078e001f */
[----:B------:R-:W2:Y:S04]  /*3b820*/  LDL.LU.64 R30, [R1+0x2a88] ;  /* 0x002a8800011e7983 */ /* 0x000ea80000300a00 */
[----:B------:R-:W-:Y:S04]  /*3b830*/  STL [R1+0x293c], R40 ;  /* 0x00293c2801007387 */ /* 0x000fe80000100800 */
[----:B------:R-:W-:Y:S01]  /*3b840*/  STL [R1+0x2938], R41 ;  /* 0x0029382901007387 */ /* 0x000fe20000100800 */
[----:B--2---:R-:W-:-:S15]  /*3b850*/  HMMA.16816.F32 R16, R48, R30, R16 ;  /* 0x0000001e3010723c */ /* 0x004fde0000001810 */
[----:B------:R-:W-:-:S08]  /*3b860*/  NOP ;  /* 0x0000000000007918 */ /* 0x000fd00000000000 */
[----:B------:R-:W-:Y:S04]  /*3b870*/  STL.64 [R1+0xfe0], R16 ;  /* 0x000fe01001007387 */ /* 0x000fe80000100a00 */
[----:B------:R0:W-:Y:S04]  /*3b880*/  STL.64 [R1+0xfe8], R18 ;  /* 0x000fe81201007387 */ /* 0x0001e80000100a00 */
[----:B0-----:R-:W2:Y:S04]  /*3b890*/  LDL.LU.64 R18, [R1+0x2a80] ;  /* 0x002a800001127983 */ /* 0x001ea80000300a00 */
[----:B------:R-:W2:Y:S01]  /*3b8a0*/  LDL.LU.64 R16, [R1+0x2a78] ;  /* 0x002a780001107983 */ /* 0x000ea20000300a00 */
[----:B------:R-:W-:-:S02]  /*3b8b0*/  IMAD.MOV.U32 R61, RZ, RZ, R30 ;  /* 0x000000ffff3d7224 */ /* 0x000fc400078e001e */
[----:B------:R-:W-:Y:S02]  /*3b8c0*/  IMAD.MOV.U32 R60, RZ, RZ, R31 ;  /* 0x000000ffff3c7224 */ /* 0x000fe400078e001f */
[----:B------:R-:W2:Y:S04]  /*3b8d0*/  LDL.LU.64 R30, [R1+0x2a70] ;  /* 0x002a7000011e7983 */ /* 0x000ea80000300a00 */
[----:B------:R-:W2:Y:S01]  /*3b8e0*/  LDL.LU.64 R28, [R1+0x2a68] ;  /* 0x002a6800011c7983 */ /* 0x000ea20000300a00 */
[----:B---3--:R-:W-:Y:S03]  /*3b8f0*/  HMMA.16816.F32 R8, R48, R58, R8 ;  /* 0x0000003a3008723c */ /* 0x008fe60000001808 */
[----:B------:R-:W-:Y:S04]  /*3b900*/  STL [R1+0x2944], R60 ;  /* 0x0029443c01007387 */ /* 0x000fe80000100800 */
[----:B------:R-:W-:Y:S01]  /*3b910*/  STL [R1+0x2940], R61 ;  /* 0x0029403d01007387 */ /* 0x000fe20000100800 */
[----:B------:R-:W-:-:S02]  /*3b920*/  IMAD.MOV.U32 R2, RZ, RZ, R27 ;  /* 0x000000ffff027224 */ /* 0x000fc400078e001b */
[----:B------:R-:W-:Y:S01]  /*3b930*/  IMAD.MOV.U32 R0, RZ, RZ, R26 ;  /* 0x000000ffff007224 */ /* 0x000fe200078e001a */
[C---:B----4-:R-:W-:Y:S06]  /*3b940*/  HMMA.16816.F32 R44, R48.reuse, R22, R44 ;  /* 0x00000016302c723c */ /* 0x050fec000000182c */
[----:B------:R-:W-:Y:S06]  /*3b950*/  HMMA.16816.F32 R12, R48, R6, R12 ;  /* 0x00000006300c723c */ /* 0x000fec000000180c */
[----:B------:R-:W-:-:S02]  /*3b960*/  IMAD.MOV.U32 R40, RZ, RZ, R6 ;  /* 0x000000ffff287224 */ /* 0x000fc400078e0006 */
[----:B------:R-:W-:Y:S02]  /*3b970*/  IMAD.MOV.U32 R41, RZ, RZ, R7 ;  /* 0x000000ffff297224 */ /* 0x000fe400078e0007 */
[C---:B------:R-:W-:Y:S06]  /*3b980*/  HMMA.16816.F32 R4, R48.reuse, R34, R52 ;  /* 0x000000223004723c */ /* 0x040fec0000001834 */
[----:B--2---:R-:W-:-:S15]  /*3b990*/  HMMA.16816.F32 R16, R48, R26, R16 ;  /* 0x0000001a3010723c */ /* 0x004fde0000001810 */
[----:B------:R-:W-:-:S08]  /*3b9a0*/  NOP ;  /* 0x0000000000007918 */ /* 0x000fd00000000000 */
[----:B------:R-:W-:Y:S04]  /*3b9b0*/  STL.64 [R1+0xfd0], R16 ;  /* 0x000fd01001007387 */ /* 0x000fe80000100a00 */
[----:B------:R0:W-:Y:S04]  /*3b9c0*/  STL.64 [R1+0xfd8], R18 ;  /* 0x000fd81201007387 */ /* 0x0001e80000100a00 */
[----:B0-----:R-:W2:Y:S04]  /*3b9d0*/  LDL.LU.64 R18, [R1+0x2a60] ;  /* 0x002a600001127983 */ /* 0x001ea80000300a00 */
[----:B------:R-:W3:Y:S04]  /*3b9e0*/  LDL.LU R24, [R1+0xf70] ;  /* 0x000f700001187983 */ /* 0x000ee80000300800 */
[----:B------:R-:W3:Y:S04]  /*3b9f0*/  LDL.LU R25, [R1+0xf74] ;  /* 0x000f740001197983 */ /* 0x000ee80000300800 */
[----:B------:R-:W3:Y:S04]  /*3ba00*/  LDL.LU R26, [R1+0xf78] ;  /* 0x000f7800011a7983 */ /* 0x000ee80000300800 */
[----:B------:R-:W3:Y:S04]  /*3ba10*/  LDL.LU R27, [R1+0xf7c] ;  /* 0x000f7c00011b7983 */ /* 0x000ee80000300800 */
[----:B------:R-:W-:Y:S04]  /*3ba20*/  STL [R1+0x294c], R2 ;  /* 0x00294c0201007387 */ /* 0x000fe80000100800 */
[----:B------:R-:W-:Y:S04]  /*3ba30*/  STL [R1+0x2948], R0 ;  /* 0x0029480001007387 */ /* 0x000fe80000100800 */
[----:B------:R0:W-:Y:S04]  /*3ba40*/  STL.64 [R1+0xfc0], R8 ;  /* 0x000fc00801007387 */ /* 0x0001e80000100a00 */
[----:B------:R1:W-:Y:S01]  /*3ba50*/  STL.64 [R1+0xfc8], R10 ;  /* 0x000fc80a01007387 */ /* 0x0003e20000100a00 */
[----:B0-----:R-:W-:-:S03]  /*3ba60*/  IMAD.MOV.U32 R8, RZ, RZ, R58 ;  /* 0x000000ffff087224 */ /* 0x001fc600078e003a */
[----:B-1----:R-:W4:Y:S01]  /*3ba70*/  LDL.LU.64 R10, [R1+0x2a58] ;  /* 0x002a5800010a7983 */ /* 0x002f220000300a00 */
[----:B------:R-:W-:-:S03]  /*3ba80*/  IMAD.MOV.U32 R9, RZ, RZ, R59 ;  /* 0x000000ffff097224 */ /* 0x000fc600078e003b */
[----:B------:R-:W2:Y:S04]  /*3ba90*/  LDL.LU.64 R58, [R1+0x2a50] ;  /* 0x002a5000013a7983 */ /* 0x000ea80000300a00 */
[----:B------:R-:W4:Y:S04]  /*3baa0*/  LDL.LU R56, [R1+0x2a48] ;  /* 0x002a480001387983 */ /* 0x000f280000300800 */
[----:B------:R-:W4:Y:S04]  /*3bab0*/  LDL R57, [R1+0x1e68] ;  /* 0x001e680001397983 */ /* 0x000f280000100800 */
[----:B------:R-:W-:Y:S04]  /*3bac0*/  STL.64 [R1+0xfb0], R44 ;  /* 0x000fb02c01007387 */ /* 0x000fe80000100a00 */
[----:B------:R0:W-:Y:S04]  /*3bad0*/  STL.64 [R1+0xfb8], R46 ;  /* 0x000fb82e01007387 */ /* 0x0001e80000100a00 */
[----:B0-----:R-:W3:Y:S04]  /*3bae0*/  LDL.LU.64 R46, [R1+0x2a40] ;  /* 0x002a4000012e7983 */ /* 0x001ee80000300a00 */
[----:B------:R-:W4:Y:S04]  /*3baf0*/  LDL.LU.64 R44, [R1+0x2a38] ;  /* 0x002a3800012c7983 */ /* 0x000f280000300a00 */
[----:B------:R-:W-:Y:S04]  /*3bb00*/  STL.64 [R1+0xfa0], R12 ;  /* 0x000fa00c01007387 */ /* 0x000fe80000100a00 */
[----:B------:R-:W-:Y:S04]  /*3bb10*/  STL.64 [R1+0xfa8], R14 ;  /* 0x000fa80e01007387 */ /* 0x000fe80000100a00 */
[----:B------:R-:W-:Y:S04]  /*3bb20*/  STL.64 [R1+0xf90], R4 ;  /* 0x000f900401007387 */ /* 0x000fe80000100a00 */
[----:B------:R0:W-:Y:S02]  /*3bb30*/  STL.64 [R1+0xf98], R6 ;  /* 0x000f980601007387 */ /* 0x0001e40000100a00 */
[----:B0-----:R-:W-:Y:S06]  /*3bb40*/  HMMA.16816.F32 R4, R48, R38, R28 ;  /* 0x000000263004723c */ /* 0x001fec000000181c */
[----:B------:R-:W-:-:S02]  /*3bb50*/  IMAD.MOV.U32 R2, RZ, RZ, R38 ;  /* 0x000000ffff027224 */ /* 0x000fc400078e0026 */
[----:B------:R-:W-:Y:S02]  /*3bb60*/  IMAD.MOV.U32 R0, RZ, RZ, R39 ;  /* 0x000000ffff007224 */ /* 0x000fe400078e0027 */
[----:B------:R-:W-:-:S13]  /*3bb70*/  IMAD.MOV.U32 R60, RZ, RZ, R34 ;  /* 0x000000ffff3c7224 */ /* 0x000fda00078e0022 */
[----:B------:R-:W-:Y:S04]  /*3bb80*/  STL.64 [R1+0xf80], R4 ;  /* 0x000f800401007387 */ /* 0x000fe80000100a00 */
[----:B------:R0:W-:Y:S04]  /*3bb90*/  STL.64 [R1+0xf88], R6 ;  /* 0x000f880601007387 */ /* 0x0001e80000100a00 */
        /* <DEDUP_REMOVED lines=8> */
[----:B------:R-:W4:Y:S01]  /*3bc20*/  LDL.LU R32, [R1+0xf40] ;  /* 0x000f400001207983 */ /* 0x000f220000300800 */
[----:B--2---:R-:W-:-:S02]  /*3bc30*/  IMAD.MOV.U32 R33, RZ, RZ, R58 ;  /* 0x000000ffff217224 */ /* 0x004fc400078e003a */
[----:B------:R-:W-:Y:S01]  /*3bc40*/  IMAD.MOV.U32 R34, RZ, RZ, R59 ;  /* 0x000000ffff227224 */ /* 0x000fe200078e003b */
[----:B------:R-:W0:Y:S04]  /*3bc50*/  LDL.LU R58, [R1+0x2a30] ;  /* 0x002a3000013a7983 */ /* 0x000e280000300800 */
[----:B------:R-:W0:Y:S01]  /*3bc60*/  LDL.LU R59, [R1+0x2a2c] ;  /* 0x002a2c00013b7983 */ /* 0x000e220000300800 */
[----:B------:R-:W-:-:S03]  /*3bc70*/  IMAD.MOV.U32 R61, RZ, RZ, R35 ;  /* 0x000000ffff3d7224 */ /* 0x000fc600078e0023 */
[----:B------:R-:W2:Y:S04]  /*3bc80*/  LDL.LU R35, [R1+0xf4c] ;  /* 0x000f4c0001237983 */ /* 0x000ea80000300800 */
[----:B------:R-:W2:Y:S04]  /*3bc90*/  LDL.LU R28, [R1+0xf30] ;  /* 0x000f3000011c7983 */ /* 0x000ea80000300800 */
[----:B------:R-:W2:Y:S04]  /*3bca0*/  LDL.LU R29, [R1+0xf34] ;  /* 0x000f3400011d7983 */ /* 0x000ea80000300800 */
[----:B------:R-:W2:Y:S04]  /*3bcb0*/  LDL.LU R30, [R1+0xf38] ;  /* 0x000f3800011e7983 */ /* 0x000ea80000300800 */
[----:B------:R-:W2:Y:S01]  /*3bcc0*/  LDL.LU R31, [R1+0xf3c] ;  /* 0x000f3c00011f7983 */ /* 0x000ea20000300800 */
[----:B---3--:R-:W-:Y:S01]  /*3bcd0*/  IMAD.MOV.U32 R53, RZ, RZ, R46 ;  /* 0x000000ffff357224 */ /* 0x008fe200078e002e */
[----:B0-----:R-:W-:Y:S02]  /*3bce0*/  HMMA.16816.F32 R4, R48, R58, R24 ;  /* 0x0000003a3004723c */ /* 0x001fe40000001818 */
[----:B------:R-:W3:-:S15]  /*3bcf0*/  LDL.LU R24, [R1+0xf20] ;  /* 0x000f200001187983 */ /* 0x000ede0000300800 */
[----:B------:R-:W-:-:S06]  /*3bd00*/  NOP ;  /* 0x0000000000007918 */ /* 0x000fcc0000000000 */
[----:B------:R0:W-:Y:S04]  /*3bd10*/  STL.64 [R1+0xf70], R4 ;  /* 0x000f700401007387 */ /* 0x0001e80000100a00 */
[----:B------:R1:W-:Y:S04]  /*3bd20*/  STL.64 [R1+0xf78], R6 ;  /* 0x000f780601007387 */ /* 0x0003e80000100a00 */
[----:B------:R-:W3:Y:S04]  /*3bd30*/  LDL.LU R25, [R1+0xf24] ;  /* 0x000f240001197983 */ /* 0x000ee80000300800 */
[----:B------:R-:W3:Y:S04]  /*3bd40*/  LDL.LU R26, [R1+0xf28] ;  /* 0x000f2800011a7983 */ /* 0x000ee80000300800 */
[----:B------:R-:W3:Y:S04]  /*3bd50*/  LDL.LU R27, [R1+0xf2c] ;  /* 0x000f2c00011b7983 */ /* 0x000ee80000300800 */
[----:B------:R-:W3:Y:S04]  /*3bd60*/  LDL.LU R52, [R1+0xef0] ;  /* 0x000ef00001347983 */ /* 0x000ee80000300800 */
[----:B------:R-:W4:Y:S04]  /*3bd70*/  LDL.LU R46, [R1+0x2a28] ;  /* 0x002a2800012e7983 */ /* 0x000f280000300800 */
[----:B------:R-:W3:Y:S04]  /*3bd80*/  LDL.LU R54, [R1+0xef8] ;  /* 0x000ef80001367983 */ /* 0x000ee80000300800 */
[----:B------:R-:W3:Y:S04]  /*3bd90*/  LDL.LU R55, [R1+0xefc] ;  /* 0x000efc0001377983 */ /* 0x000ee80000300800 */
[----:B------:R-:W3:Y:S01]  /*3bda0*/  LDL.LU R20, [R1+0xf10] ;  /* 0x000f100001147983 */ /* 0x000ee20000300800 */
[----:B------:R-:W-:-:S02]  /*3bdb0*/  IMAD.MOV.U32 R16, RZ, RZ, R22 ;  /* 0x000000ffff107224 */ /* 0x000fc400078e0016 */
[----:B------:R-:W-:Y:S01]  /*3bdc0*/  IMAD.MOV.U32 R17, RZ, RZ, R23 ;  /* 0x000000ffff117224 */ /* 0x000fe200078e0017 */
[----:B------:R-:W3:Y:S04]  /*3bdd0*/  LDL.LU R21, [R1+0xf14] ;  /* 0x000f140001157983 */ /* 0x000ee80000300800 */
[----:B------:R-:W3:Y:S01]  /*3bde0*/  LDL.LU R22, [R1+0xf18] ;  /* 0x000f180001167983 */ /* 0x000ee20000300800 */
[----:B0-----:R-:W-:Y:S02]  /*3bdf0*/  IMAD.MOV.U32 R4, RZ, RZ, R47 ;  /* 0x000000ffff047224 */ /* 0x001fe400078e002f */
[----:B------:R-:W-:Y:S02]  /*3be00*/  IMAD.MOV.U32 R5, RZ, RZ, R42 ;  /* 0x000000ffff057224 */ /* 0x000fe400078e002a */
[----:B-1----:R-:W-:-:S02]  /*3be10*/  IMAD.MOV.U32 R6, RZ, RZ, R43 ;  /* 0x000000ffff067224 */ /* 0x002fc400078e002b */
[----:B----4-:R-:W-:Y:S02]  /*3be20*/  IMAD.MOV.U32 R23, RZ, RZ, R46 ;  /* 0x000000ffff177224 */ /* 0x010fe400078e002e */
[----:B------:R-:W4:Y:S04]  /*3be30*/  LDL.LU R46, [R1+0x2a24] ;  /* 0x002a2400012e7983 */ /* 0x000f280000300800 */
[----:B------:R-:W4:Y:S04]  /*3be40*/  LDL.LU R47, [R1+0x2a20] ;  /* 0x002a2000012f7983 */ /* 0x000f280000300800 */
[----:B------:R-:W2:Y:S04]  /*3be50*/  LDL.LU R42, [R1+0x2a1c] ;  /* 0x002a1c00012a7983 */ /* 0x000ea80000300800 */
[----:B------:R-:W2:Y:S04]  /*3be60*/  LDL.LU R43, [R1+0x2a18] ;  /* 0x002a1800012b7983 */ /* 0x000ea80000300800 */
[----:B------:R-:W3:Y:S04]  /*3be70*/  LDL.LU R7, [R1+0xf0c] ;  /* 0x000f0c0001077983 */ /* 0x000ee80000300800 */
[----:B------:R-:W-:Y:S04]  /*3be80*/  STL.64 [R1+0x2958], R58 ;  /* 0x0029583a01007387 */ /* 0x000fe80000100a00 */
[----:B------:R-:W-:Y:S01]  /*3be90*/  STL.64 [R1+0x2950], R56 ;  /* 0x0029503801007387 */ /* 0x000fe20000100a00 */
[C---:B----4-:R-:W-:Y:S06]  /*3bea0*/  HMMA.16816.F32 R12, R48.reuse, R46, R12 ;  /* 0x0000002e300c723c */ /* 0x050fec000000180c */
[----:B--2---:R-:W-:-:S15]  /*3beb0*/  HMMA.16816.F32 R36, R48, R42, R36 ;  /* 0x0000002a3024723c */ /* 0x004fde0000001824 */
[----:B------:R-:W-:-:S02]  /*3bec0*/  NOP ;  /* 0x0000000000007918 */ /* 0x000fc40000000000 */
[----:B------:R-:W-:Y:S04]  /*3bed0*/  STL.64 [R1+0xf60], R12 ;  /* 0x000f600c01007387 */ /* 0x000fe80000100a00 */
[----:B------:R0:W-:Y:S04]  /*3bee0*/  STL.64 [R1+0xf68], R14 ;  /* 0x000f680e01007387 */ /* 0x0001e80000100a00 */
[----:B0-----:R-:W2:Y:S04]  /*3bef0*/  LDL.LU.64 R14, [R1+0x2a10] ;  /* 0x002a1000010e7983 */ /* 0x001ea80000300a00 */
[----:B------:R-:W4:Y:S04]  /*3bf00*/  LDL.LU.64 R12, [R1+0x2a08] ;  /* 0x002a0800010c7983 */ /* 0x000f280000300a00 */
[----:B------:R-:W-:Y:S04]  /*3bf10*/  STL.64 [R1+0xf50], R36 ;  /* 0x000f502401007387 */ /* 0x000fe80000100a00 */
[----:B------:R0:W-:Y:S04]  /*3bf20*/  STL.64 [R1+0xf58], R38 ;  /* 0x000f582601007387 */ /* 0x0001e80000100a00 */
[----:B0-----:R-:W3:Y:S04]  /*3bf30*/  LDL.LU.64 R38, [R1+0x2a00] ;  /* 0x002a000001267983 */ /* 0x001ee80000300a00 */
[----:B------:R0:W-:Y:S04]  /*3bf40*/  STL.64 [R1+0x2800], R42 ;  /* 0x0028002a01007387 */ /* 0x0001e80000100a00 */
[----:B------:R1:W-:Y:S01]  /*3bf50*/  STL.64 [R1+0x2960], R40 ;  /* 0x0029602801007387 */ /* 0x0003e20000100a00 */
[----:B0-----:R-:W-:-:S03]  /*3bf60*/  IMAD.MOV.U32 R42, RZ, RZ, R18 ;  /* 0x000000ffff2a7224 */ /* 0x001fc600078e0012 */
[----:B-1----:R-:W4:Y:S04]  /*3bf70*/  LDL.LU R40, [R1+0x10f0] ;  /* 0x0010f00001287983 */ /* 0x002f280000300800 */
[----:B------:R-:W4:Y:S04]  /*3bf80*/  LDL.LU R41, [R1+0x10f4] ;  /* 0x0010f40001297983 */ /* 0x000f280000300800 */
[----:B------:R-:W4:Y:S01]  /*3bf90*/  LDL.LU R18, [R1+0x29fc] ;  /* 0x0029fc0001127983 */ /* 0x000f220000300800 */
[----:B------:R-:W-:-:S03]  /*3bfa0*/  IMAD.MOV.U32 R43, RZ, RZ, R10 ;  /* 0x000000ffff2b7224 */ /* 0x000fc600078e000a */
[----:B------:R-:W4:Y:S01]  /*3bfb0*/  LDL.LU R10, [R1+0x29f8] ;  /* 0x0029f800010a7983 */ /* 0x000f220000300800 */
[----:B---3--:R-:W-:-:S15]  /*3bfc0*/  HMMA.16816.F32 R32, R48, R38, R32 ;  /* 0x000000263020723c */ /* 0x008fde0000001820 */
[----:B------:R-:W-:-:S08]  /*3bfd0*/  NOP ;  /* 0x0000000000007918 */ /* 0x000fd00000000000 */
[----:B------:R-:W-:Y:S04]  /*3bfe0*/  STL.64 [R1+0xf40], R32 ;  /* 0x000f402001007387 */ /* 0x000fe80000100a00 */
[----:B------:R0:W-:Y:S04]  /*3bff0*/  STL.64 [R1+0xf48], R34 ;  /* 0x000f482201007387 */ /* 0x0001e80000100a00 */
[----:B0-----:R-:W3:Y:S04]  /*3c000*/  LDL.LU.64 R34, [R1+0x29f0] ;  /* 0x0029f00001227983 */ /* 0x001ee80000300a00 */
[----:B------:R-:W2:Y:S01]  /*3c010*/  LDL.LU.64 R32, [R1+0x29e8] ;  /* 0x0029e80001207983 */ /* 0x000ea20000300a00 */
[----:B---3--:R-:W-:-:S15]  /*3c020*/  HMMA.16816.F32 R28, R48, R34, R28 ;  /* 0x00000022301c723c */ /* 0x008fde000000181c */
[----:B------:R-:W-:-:S08]  /*3c030*/  NOP ;  /* 0x0000000000007918 */ /* 0x000fd00000000000 */
[----:B------:R-:W-:Y:S04]  /*3c040*/  STL.64 [R1+0xf30], R28 ;  /* 0x000f301c01007387 */ /* 0x000fe80000100a00 */
[----:B------:R0:W-:Y:S04]  /*3c050*/  STL.64 [R1+0xf38], R30 ;  /* 0x000f381e01007387 */ /* 0x0001e80000100a00 */
[----:B0-----:R-:W3:Y:S04]  /*3c060*/  LDL.LU.64 R30, [R1+0x29e0] ;  /* 0x0029e000011e7983 */ /* 0x001ee80000300a00 */
[----:B------:R-:W-:Y:S04]  /*3c070*/  STL.64 [R1+0x2810], R34 ;  /* 0x0028102201007387 */ /* 0x000fe80000100a00 */
[----:B--2---:R0:W-:Y:S02]  /*3c080*/  STL.64 [R1+0x2808], R32 ;  /* 0x0028082001007387 */ /* 0x0041e40000100a00 */
[----:B0-----:R-:W-:-:S02]  /*3c090*/  IMAD.MOV.U32 R32, RZ, RZ, R15 ;  /* 0x000000ffff207224 */ /* 0x001fc400078e000f */
[----:B------:R-:W-:Y:S01]  /*3c0a0*/  IMAD.MOV.U32 R33, RZ, RZ, R14 ;  /* 0x000000ffff217224 */ /* 0x000fe200078e000e */
[----:B------:R-:W2:Y:S04]  /*3c0b0*/  LDL.LU R15, [R1+0x29dc] ;  /* 0x0029dc00010f7983 */ /* 0x000ea80000300800 */
[----:B------:R-:W2:Y:S01]  /*3c0c0*/  LDL.LU R14, [R1+0x29d8] ;  /* 0x0029d800010e7983 */ /* 0x000ea20000300800 */
[----:B------:R-:W-:Y:S02]  /*3c0d0*/  IMAD.MOV.U32 R34, RZ, RZ, R11 ;  /* 0x000000ffff227224 */ /* 0x000fe400078e000b */
[----:B------:R-:W-:Y:S01]  /*3c0e0*/  IMAD.MOV.U32 R35, RZ, RZ, R19 ;  /* 0x000000ffff237224 */ /* 0x000fe200078e0013 */
[----:B------:R-:W2:Y:S04]  /*3c0f0*/  LDL.LU R11, [R1+0x29d4] ;  /* 0x0029d400010b7983 */ /* 0x000ea80000300800 */
[----:B------:R-:W4:Y:S01]  /*3c100*/  LDL.LU R19, [R1+0x29d0] ;  /* 0x0029d00001137983 */ /* 0x000f220000300800 */
[----:B---3--:R-:W-:-:S15]  /*3c110*/  HMMA.16816.F32 R24, R48, R30, R24 ;  /* 0x0000001e3018723c */ /* 0x008fde0000001818 */
[----:B------:R-:W-:-:S08]  /*3c120*/  NOP ;  /* 0x0000000000007918 */ /* 0x000fd00000000000 */
[----:B------:R-:W-:Y:S04]  /*3c130*/  STL.64 [R1+0xf20], R24 ;  /* 0x000f201801007387 */ /* 0x000fe80000100a00 */
[----:B------:R0:W-:Y:S04]  /*3c140*/  STL.64 [R1+0xf28], R26 ;  /* 0x000f281a01007387 */ /* 0x0001e80000100a00 */
[----:B0-----:R-:W3:Y:S04]  /*3c150*/  LDL.LU.64 R26, [R1+0x29c8] ;  /* 0x0029c800011a7983 */ /* 0x001ee80000300a00 */
[----:B------:R0:W-:Y:S04]  /*3c160*/  STL.64 [R1+0x2978], R30 ;  /* 0x0029781e01007387 */ /* 0x0001e80000100a00 */
[----:B------:R-:W3:Y:S04]  /*3c170*/  LDL.LU R28, [R1+0xed0] ;  /* 0x000ed000011c7983 */ /* 0x000ee80000300800 */
[----:B------:R-:W3:Y:S01]  /*3c180*/  LDL.LU R29, [R1+0xed4] ;  /* 0x000ed400011d7983 */ /* 0x000ee20000300800 */
[----:B----4-:R-:W-:-:S02]  /*3c190*/  IMAD.MOV.U32 R24, RZ, RZ, R19 ;  /* 0x000000ffff187224 */ /* 0x010fc400078e0013 */
[----:B0-----:R-:W-:Y:S02]  /*3c1a0*/  IMAD.MOV.U32 R30, RZ, RZ, R10 ;  /* 0x000000ffff1e7224 */ /* 0x001fe400078e000a */
[----:B------:R-:W-:Y:S01]  /*3c1b0*/  IMAD.MOV.U32 R31, RZ, RZ, R18 ;  /* 0x000000ffff1f7224 */ /* 0x000fe200078e0012 */
[----:B------:R-:W4:Y:S04]  /*3c1c0*/  LDL.LU R10, [R1+0x29c4] ;  /* 0x0029c400010a7983 */ /* 0x000f280000300800 */
[----:B------:R-:W4:Y:S01]  /*3c1d0*/  LDL.LU R18, [R1+0x29c0] ;  /* 0x0029c00001127983 */ /* 0x000f220000300800 */
[----:B--2---:R-:W-:Y:S01]  /*3c1e0*/  IMAD.MOV.U32 R25, RZ, RZ, R11 ;  /* 0x000000ffff197224 */ /* 0x004fe200078e000b */
[----:B---3--:R-:W-:-:S15]  /*3c1f0*/  HMMA.16816.F32 R20, R48, R26, R20 ;  /* 0x0000001a3014723c */ /* 0x008fde0000001814 */
[----:B------:R-:W-:-:S08]  /*3c200*/  NOP ;  /* 0x0000000000007918 */ /* 0x000fd00000000000 */
[----:B------:R-:W-:Y:S04]  /*3c210*/  STL.64 [R1+0xf10], R20 ;  /* 0x000f101401007387 */ /* 0x000fe80000100a00 */
[----:B------:R0:W-:Y:S04]  /*3c220*/  STL.64 [R1+0xf18], R22 ;  /* 0x000f181601007387 */ /* 0x0001e80000100a00 */
[----:B0-----:R-:W2:Y:S04]  /*3c230*/  LDL.LU.64 R22, [R1+0x29b8] ;  /* 0x0029b80001167983 */ /* 0x001ea80000300a00 */
[----:B------:R-:W3:Y:S04]  /*3c240*/  LDL.LU R20, [R1+0x29b0] ;  /* 0x0029b00001147983 */ /* 0x000ee80000300800 */
[----:B------:R0:W-:Y:S04]  /*3c250*/  STL.64 [R1+0x2968], R26 ;  /* 0x0029681a01007387 */ /* 0x0001e80000100a00 */
[----:B------:R-:W4:Y:S04]  /*3c260*/  LDL.LU R19, [R1+0x29ac] ;  /* 0x0029ac0001137983 */ /* 0x000f280000300800 */
[----:B------:R-:W3:Y:S01]  /*3c270*/  LDL.LU R11, [R1+0x29a8] ;  /* 0x0029a800010b7983 */ /* 0x000ee20000300800 */
[----:B0-----:R-:W-:-:S02]  /*3c280*/  IMAD.MOV.U32 R26, RZ, RZ, R14 ;  /* 0x000000ffff1a7224 */ /* 0x001fc400078e000e */
[----:B------:R-:W-:Y:S01]  /*3c290*/  IMAD.MOV.U32 R27, RZ, RZ, R15 ;  /* 0x000000ffff1b7224 */ /* 0x000fe200078e000f */
[----:B------:R-:W3:Y:S04]  /*3c2a0*/  LDL.LU R14, [R1+0x29a4] ;  /* 0x0029a400010e7983 */ /* 0x000ee80000300800 */
[----:B------:R-:W3:Y:S01]  /*3c2b0*/  LDL.LU R15, [R1+0x29a0] ;  /* 0x0029a000010f7983 */ /* 0x000ee20000300800 */
[C---:B--2---:R-:W-:Y:S06]  /*3c2c0*/  HMMA.16816.F32 R4, R48.reuse, R22, R4 ;  /* 0x000000163004723c */ /* 0x044fec0000001804 */
[----:B----4-:R-:W-:-:S15]  /*3c2d0*/  HMMA.16816.F32 R52, R48, R18, R52 ;  /* 0x000000123034723c */ /* 0x010fde0000001834 */
[----:B------:R-:W-:-:S02]  /*3c2e0*/  NOP ;  /* 0x0000000000007918 */ /* 0x000fc40000000000 */
[----:B------:R-:W-:Y:S04]  /*3c2f0*/  STL.64 [R1+0xf00], R4 ;  /* 0x000f000401007387 */ /* 0x000fe80000100a00 */
[----:B------:R0:W-:Y:S04]  /*3c300*/  STL.64 [R1+0xf08], R6 ;  /* 0x000f080601007387 */ /* 0x0001e80000100a00 */
[----:B0-----:R-:W2:Y:S04]  /*3c310*/  LDL.LU.64 R6, [R1+0x2998] ;  /* 0x0029980001067983 */ /* 0x001ea80000300a00 */
[----:B------:R-:W4:Y:S04]  /*3c320*/  LDL.LU.64 R4, [R1+0x2990] ;  /* 0x0029900001047983 */ /* 0x000f280000300a00 */
[----:B------:R-:W-:Y:S04]  /*3c330*/  STL.64 [R1+0xef0], R52 ;  /* 0x000ef03401007387 */ /* 0x000fe80000100a00 */
[----:B------:R0:W-:Y:S04]  /*3c340*/  STL.64 [R1+0xef8], R54 ;  /* 0x000ef83601007387 */ /* 0x0001e80000100a00 */
[----:B0-----:R-:W4:Y:S04]  /*3c350*/  LDL.LU.64 R54, [R1+0x2988] ;  /* 0x0029880001367983 */ /* 0x001f280000300a00 */
[----:B------:R-:W4:Y:S04]  /*3c360*/  LDL.LU.64 R52, [R1+0x2980] ;  /* 0x0029800001347983 */ /* 0x000f280000300a00 */
[----:B------:R-:W-:Y:S04]  /*3c370*/  STL.64 [R1+0x27e8], R18 ;  /* 0x0027e81201007387 */ /* 0x000fe80000100a00 */
[----:B------:R3:W-:Y:S02]  /*3c380*/  STL.64 [R1+0x2970], R16 ;  /* 0x0029701001007387 */ /* 0x0007e40000100a00 */
[C---:B---3--:R-:W-:Y:S06]  /*3c390*/  HMMA.16816.F32 R16, R48.reuse, R14, R24 ;  /* 0x0000000e3010723c */ /* 0x048fec0000001818 */
[----:B------:R-:W-:-:S15]  /*3c3a0*/  HMMA.16816.F32 R24, R48, R10, R28 ;  /* 0x0000000a3018723c */ /* 0x000fde000000181c */
[----:B------:R-:W-:-:S02]  /*3c3b0*/  NOP ;  /* 0x0000000000007918 */ /* 0x000fc40000000000 */
[----:B------:R0:W-:Y:S04]  /*3c3c0*/  STL.64 [R1+0xee0], R16 ;  /* 0x000ee01001007387 */ /* 0x0001e80000100a00 */
[----:B------:R1:W-:Y:S04]  /*3c3d0*/  STL.64 [R1+0xee8], R18 ;  /* 0x000ee81201007387 */ /* 0x0003e80000100a00 */
[----:B0-----:R-:W3:Y:S04]  /*3c3e0*/  LDL.LU R16, [R1+0x2f0] ;  /* 0x0002f00001107983 */ /* 0x001ee80000300800 */
[----:B------:R-:W-:Y:S04]  /*3c3f0*/  STL.64 [R1+0xed0], R24 ;  /* 0x000ed01801007387 */ /* 0x000fe80000100a00 */
[----:B------:R4:W-:Y:S04]  /*3c400*/  STL.64 [R1+0xed8], R26 ;  /* 0x000ed81a01007387 */ /* 0x0009e80000100a00 */
[----:B------:R-:W3:Y:S04]  /*3c410*/  LDL.LU R17, [R1+0x2f4] ;  /* 0x0002f40001117983 */ /* 0x000ee80000300800 */
[----:B-1----:R-:W3:Y:S04]  /*3c420*/  LDL.LU R18, [R1+0x2f8] ;  /* 0x0002f80001127983 */ /* 0x002ee80000300800 */
[----:B------:R-:W3:Y:S04]  /*3c430*/  LDL.LU R19, [R1+0x2fc] ;  /* 0x0002fc0001137983 */ /* 0x000ee80000300800 */
[----:B------:R-:W3:Y:S01]  /*3c440*/  LDL.64 R30, [R1+0x128] ;  /* 0x00012800011e7983 */ /* 0x000ee20000100a00 */
[----:B------:R-:W-:-:S02]  /*3c450*/  IMAD.MOV.U32 R58, RZ, RZ, R45 ;  /* 0x000000ffff3a7224 */ /* 0x000fc400078e002d */
[----:B------:R-:W-:Y:S01]  /*3c460*/  IMAD.MOV.U32 R59, RZ, RZ, R44 ;  /* 0x000000ffff3b7224 */ /* 0x000fe200078e002c */
[----:B------:R-:W-:Y:S01]  /*3c470*/  STL.64 [R1+0x27d0], R10 ;  /* 0x0027d00a01007387 */ /* 0x000fe20000100a00 */
[----:B--2---:R-:W-:Y:S06]  /*3c480*/  HMMA.16816.F32 R32, R48, R6, R32 ;  /* 0x000000063020723c */ /* 0x004fec0000001820 */
[----:B----4-:R-:W-:Y:S01]  /*3c490*/  HMMA.16816.F32 R24, R52, R58, R40 ;  /* 0x0000003a3418723c */ /* 0x010fe20000001828 */
[----:B------:R-:W-:-:S15]  /*3c4a0*/  STL.64 [R1+0x27c8], R6 ;  /* 0x0027c80601007387 */ /* 0x000fde0000100a00 */
[----:B------:R-:W-:-:S01]  /*3c4b0*/  NOP ;  /* 0x0000000000007918 */ /* 0x000fc20000000000 */
[----:B------:R-:W-:Y:S04]  /*3c4c0*/  STL.64 [R1+0x390], R32 ;  /* 0x0003902001007387 */ /* 0x000fe80000100a00 */
[----:B------:R-:W-:Y:S04]  /*3c4d0*/  STL.64 [R1+0x398], R34 ;  /* 0x0003982201007387 */ /* 0x000fe80000100a00 */
[----:B------:R-:W-:Y:S04]  /*3c4e0*/  STL.64 [R1+0x10f0], R24 ;  /* 0x0010f01801007387 */ /* 0x000fe80000100a00 */
[----:B------:R0:W-:Y:S04]  /*3c4f0*/  STL.64 [R1+0x10f8], R26 ;  /* 0x0010f81a01007387 */ /* 0x0001e80000100a00 */
[----:B------:R-:W2:Y:S04]  /*3c500*/  LDL.LU R40, [R1+0x2e0] ;  /* 0x0002e00001287983 */ /* 0x000ea80000300800 */
[----:B------:R-:W2:Y:S01]  /*3c510*/  LDL.LU R41, [R1+0x2e4] ;  /* 0x0002e40001297983 */ /* 0x000ea20000300800 */
[----:B------:R-:W-:-:S02]  /*3c520*/  IMAD.MOV.U32 R45, RZ, RZ, R26 ;  /* 0x000000ffff2d7224 */ /* 0x000fc400078e001a */
[----:B------:R-:W-:Y:S01]  /*3c530*/  IMAD.MOV.U32 R44, RZ, RZ, R24 ;  /* 0x000000ffff2c7224 */ /* 0x000fe200078e0018 */
[----:B------:R-:W2:Y:S01]  /*3c540*/  LDL.LU R42, [R1+0x2e8] ;  /* 0x0002e800012a7983 */ /* 0x000ea20000300800 */
[----:B------:R-:W-:-:S03]  /*3c550*/  IMAD.MOV.U32 R37, RZ, RZ, R27 ;  /* 0x000000ffff257224 */ /* 0x000fc600078e001b */
[----:B------:R-:W2:Y:S04]  /*3c560*/  LDL.LU R43, [R1+0x2ec] ;  /* 0x0002ec00012b7983 */ /* 0x000ea80000300800 */
[----:B0-----:R-:W2:Y:S04]  /*3c570*/  LDL.64 R26, [R1+0x118] ;  /* 0x00011800011a7983 */ /* 0x001ea80000100a00 */
[----:B------:R-:W-:Y:S04]  /*3c580*/  STL.64 [R1+0x2830], R46 ;  /* 0x0028302e01007387 */ /* 0x000fe80000100a00 */
[----:B------:R0:W-:Y:S01]  /*3c590*/  STL.64 [R1+0x2828], R44 ;  /* 0x0028282c01007387 */ /* 0x0001e20000100a00 */
[----:B------:R-:W-:-:S03]  /*3c5a0*/  IMAD.MOV.U32 R36, RZ, RZ, R25 ;  /* 0x000000ffff247224 */ /* 0x000fc600078e0019 */
        /* <DEDUP_REMOVED lines=8> */
[----:B------:R-:W4:Y:S04]  /*3c630*/  LDL.64 R50, [R1+0x108] ;  /* 0x0001080001327983 */ /* 0x000f280000100a00 */
[----:B------:R0:W-:Y:S04]  /*3c640*/  STL.64 [R1+0x2820], R38 ;  /* 0x0028202601007387 */ /* 0x0001e80000100a00 */
[----:B------:R-:W-:Y:S01]  /*3c650*/  STL.64 [R1+0x2818], R36 ;  /* 0x0028182401007387 */ /* 0x000fe20000100a00 */
[----:B---3--:R-:W-:Y:S01]  /*3c660*/  HMMA.16816.F32 R16, R52, R30, R16 ;  /* 0x0000001e3410723c */ /* 0x008fe20000001810 */
[----:B0-----:R-:W-:-:S02]  /*3c670*/  IMAD.MOV.U32 R38, RZ, RZ, R5 ;  /* 0x000000ffff267224 */ /* 0x001fc400078e0005 */
[----:B------:R-:W-:-:S03]  /*3c680*/  IMAD.MOV.U32 R39, RZ, RZ, R4 ;  /* 0x000000ffff277224 */ /* 0x000fc600078e0004 */
[----:B------:R-:W-:Y:S02]  /*3c690*/  IMAD.MOV.U32 R5, RZ, RZ, R30 ;  /* 0x000000ffff057224 */ /* 0x000fe400078e001e */
[----:B------:R-:W-:Y:S02]  /*3c6a0*/  IMAD.MOV.U32 R4, RZ, RZ, R31 ;  /* 0x000000ffff047224 */ /* 0x000fe400078e001f */
[----:B------:R-:W3:Y:S01]  /*3c6b0*/  LDL.LU.64 R30, [R1+0x2978] ;  /* 0x00297800011e7983 */ /* 0x000ee20000300a00 */
[----:B------:R-:W-:-:S12]  /*3c6c0*/  IMAD.MOV.U32 R34, RZ, RZ, R20 ;  /* 0x000000ffff227224 */ /* 0x000fd800078e0014 */
[----:B------:R0:W-:Y:S01]  /*3c6d0*/  STL.64 [R1+0x2f0], R16 ;  /* 0x0002f01001007387 */ /* 0x0001e20000100a00 */
[----:B------:R-:W-:Y:S02]  /*3c6e0*/  IMAD.MOV.U32 R29, RZ, RZ, R18 ;  /* 0x000000ffff1d7224 */ /* 0x000fe400078e0012 */
[----:B------:R-:W-:Y:S02]  /*3c6f0*/  IMAD.MOV.U32 R28, RZ, RZ, R16 ;  /* 0x000000ffff1c7224 */ /* 0x000fe400078e0010 */
[----:B------:R-:W-:Y:S01]  /*3c700*/  IMAD.MOV.U32 R20, RZ, RZ, R17 ;  /* 0x000000ffff147224 */ /* 0x000fe200078e0011 */
[----:B------:R-:W-:Y:S01]  /*3c710*/  STL.64 [R1+0x2f8], R18 ;  /* 0x0002f81201007387 */ /* 0x000fe20000100a00 */
[----:B------:R-:W-:-:S03]  /*3c720*/  IMAD.MOV.U32 R21, RZ, RZ, R19 ;  /* 0x000000ffff157224 */ /* 0x000fc600078e0013 */
[----:B0-----:R-:W3:Y:S01]  /*3c730*/  LDL.LU.64 R16, [R1+0x2970] ;  /* 0x0029700001107983 */ /* 0x001ee20000300a00 */
[----:B------:R-:W-:Y:S01]  /*3c740*/  IMAD.MOV.U32 R35, RZ, RZ, R13 ;  /* 0x000000ffff237224 */ /* 0x000fe200078e000d */
[C---:B--2---:R-:W-:Y:S06]  /*3c750*/  HMMA.16816.F32 R40, R52.reuse, R26, R40 ;  /* 0x0000001a3428723c */ /* 0x044fec0000001828 */
[----:B----4-:R-:W-:-:S15]  /*3c760*/  HMMA.16816.F32 R56, R52, R50, R56 ;  /* 0x000000323438723c */ /* 0x010fde0000001838 */
[----:B------:R-:W-:-:S03]  /*3c770*/  NOP ;  /* 0x0000000000007918 */ /* 0x000fc60000000000 */
[----:B------:R-:W-:Y:S01]  /*3c780*/  IMAD.MOV.U32 R13, RZ, RZ, R42 ;  /* 0x000000ffff0d7224 */ /* 0x000fe200078e002a */
[----:B---3--:R-:W-:Y:S04]  /*3c790*/  STL.64 [R1+0x2840], R30 ;  /* 0x0028401e01007387 */ /* 0x008fe80000100a00 */
[----:B------:R0:W-:Y:S04]  /*3c7a0*/  STL.64 [R1+0x2838], R28 ;  /* 0x0028381c01007387 */ /* 0x0001e80000100a00 */
[----:B0-----:R-:W2:Y:S04]  /*3c7b0*/  LDL.LU R28, [R1+0x9d0] ;  /* 0x0009d000011c7983 */ /* 0x001ea80000300800 */
[----:B------:R-:W2:Y:S04]  /*3c7c0*/  LDL.LU R29, [R1+0x9d4] ;  /* 0x0009d400011d7983 */ /* 0x000ea80000300800 */
[----:B------:R-:W2:Y:S04]  /*3c7d0*/  LDL.LU R30, [R1+0x9d8] ;  /* 0x0009d800011e7983 */ /* 0x000ea80000300800 */
[----:B------:R-:W2:Y:S04]  /*3c7e0*/  LDL.LU R31, [R1+0x9dc] ;  /* 0x0009dc00011f7983 */ /* 0x000ea80000300800 */
[----:B------:R0:W-:Y:S04]  /*3c7f0*/  STL.64 [R1+0x27f8], R22 ;  /* 0x0027f81601007387 */ /* 0x0001e80000100a00 */
[----:B------:R-:W-:Y:S01]  /*3c800*/  STL.64 [R1+0x27f0], R20 ;  /* 0x0027f01401007387 */ /* 0x000fe20000100a00 */
[----:B0-----:R-:W-:-:S02]  /*3c810*/  IMAD.MOV.U32 R22, RZ, RZ, R12 ;  /* 0x000000ffff167224 */ /* 0x001fc400078e000c */
[----:B------:R-:W-:Y:S02]  /*3c820*/  IMAD.MOV.U32 R23, RZ, RZ, R3 ;  /* 0x000000ffff177224 */ /* 0x000fe400078e0003 */
[----:B------:R-:W-:Y:S02]  /*3c830*/  IMAD.MOV.U32 R12, RZ, RZ, R26 ;  /* 0x000000ffff0c7224 */ /* 0x000fe400078e001a */
[----:B------:R-:W-:Y:S02]  /*3c840*/  IMAD.MOV.U32 R3, RZ, RZ, R27 ;  /* 0x000000ffff037224 */ /* 0x000fe400078e001b */
[----:B------:R-:W3:Y:S04]  /*3c850*/  LDL.LU.64 R26, [R1+0x2968] ;  /* 0x00296800011a7983 */ /* 0x000ee80000300a00 */
[----:B------:R0:W-:Y:S04]  /*3c860*/  STL.64 [R1+0x2e0], R40 ;  /* 0x0002e02801007387 */ /* 0x0001e80000100a00 */
[----:B------:R-:W-:Y:S04]  /*3c870*/  STL.64 [R1+0x2e8], R42 ;  /* 0x0002e82a01007387 */ /* 0x000fe80000100a00 */
[----:B0-----:R-:W4:Y:S04]  /*3c880*/  LDL.LU.64 R40, [R1+0x2960] ;  /* 0x0029600001287983 */ /* 0x001f280000300a00 */
[----:B------:R-:W-:Y:S04]  /*3c890*/  STL [R1+0x2394], R13 ;  /* 0x0023940d01007387 */ /* 0x000fe80000100800 */
[----:B------:R-:W-:Y:S04]  /*3c8a0*/  STL.64 [R1+0x27e0], R14 ;  /* 0x0027e00e01007387 */ /* 0x000fe80000100a00 */
[----:B------:R0:W-:Y:S04]  /*3c8b0*/  STL [R1+0x27d8], R12 ;  /* 0x0027d80c01007387 */ /* 0x0001e80000100800 */
[----:B0-----:R-:W2:Y:S04]  /*3c8c0*/  LDL.LU R12, [R1+0x9e0] ;  /* 0x0009e000010c7983 */ /* 0x001ea80000300800 */
[----:B------:R-:W2:Y:S04]  /*3c8d0*/  LDL.LU R13, [R1+0x9e4] ;  /* 0x0009e400010d7983 */ /* 0x000ea80000300800 */
[----:B------:R-:W2:Y:S04]  /*3c8e0*/  LDL.LU R14, [R1+0x9e8] ;  /* 0x0009e800010e7983 */ /* 0x000ea80000300800 */
[----:B------:R-:W2:Y:S04]  /*3c8f0*/  LDL.LU R15, [R1+0x9ec] ;  /* 0x0009ec00010f7983 */ /* 0x000ea80000300800 */
[----:B------:R-:W-:Y:S04]  /*3c900*/  STL.64 [R1+0x2d0], R56 ;  /* 0x0002d03801007387 */ /* 0x000fe80000100a00 */
[----:B------:R0:W-:Y:S04]  /*3c910*/  STL.64 [R1+0x2d8], R58 ;  /* 0x0002d83a01007387 */ /* 0x0001e80000100a00 */
[----:B0-----:R-:W4:Y:S04]  /*3c920*/  LDL.LU.64 R58, [R1+0x2958] ;  /* 0x00295800013a7983 */ /* 0x001f280000300a00 */
[----:B------:R-:W2:Y:S01]  /*3c930*/  LDL.LU.64 R56, [R1+0x2950] ;  /* 0x0029500001387983 */ /* 0x000ea20000300a00 */
[----:B------:R-:W-:-:S02]  /*3c940*/  IMAD.MOV.U32 R25, RZ, RZ, R50 ;  /* 0x000000ffff197224 */ /* 0x000fc400078e0032 */
[----:B------:R-:W-:Y:S01]  /*3c950*/  IMAD.MOV.U32 R24, RZ, RZ, R51 ;  /* 0x000000ffff187224 */ /* 0x000fe200078e0033 */
[----:B---3--:R0:W-:Y:S04]  /*3c960*/  STL.64 [R1+0x2850], R26 ;  /* 0x0028501a01007387 */ /* 0x0081e80000100a00 */
[----:B------:R-:W-:Y:S04]  /*3c970*/  STL.64 [R1+0x2848], R24 ;  /* 0x0028481801007387 */ /* 0x000fe80000100a00 */
[----:B0-----:R-:W3:Y:S04]  /*3c980*/  LDL.64 R26, [R1+0xf8] ;  /* 0x0000f800011a7983 */ /* 0x001ee80000100a00 */
[----:B----4-:R-:W-:Y:S04]  /*3c990*/  STL.64 [R1+0x2860], R58 ;  /* 0x0028603a01007387 */ /* 0x010fe80000100a00 */
[----:B--2---:R0:W-:Y:S04]  /*3c9a0*/  STL.64 [R1+0x2858], R56 ;  /* 0x0028583801007387 */ /* 0x0041e80000100a00 */
[----:B------:R1:W2:Y:S04]  /*3c9b0*/  LDSM.16.MT88.4 R48, [R57+UR4+0x5000] ;  /* 0x005000043930783b */ /* 0x0002a80008004200 */
[----:B0-----:R-:W4:Y:S04]  /*3c9c0*/  LDL.LU R56, [R1+0x2c0] ;  /* 0x0002c00001387983 */ /* 0x001f280000300800 */
[----:B-1----:R-:W4:Y:S04]  /*3c9d0*/  LDL.LU R57, [R1+0x2c4] ;  /* 0x0002c40001397983 */ /* 0x002f280000300800 */
[----:B------:R-:W4:Y:S04]  /*3c9e0*/  LDL.LU R58, [R1+0x2c8] ;  /* 0x0002c800013a7983 */ /* 0x000f280000300800 */
[----:B------:R-:W4:Y:S01]  /*3c9f0*/  LDL.LU R59, [R1+0x2cc] ;  /* 0x0002cc00013b7983 */ /* 0x000f220000300800 */
[C---:B------:R-:W-:Y:S03]  /*3ca00*/  HMMA.16816.F32 R20, R52.reuse, R22, R12 ;  /* 0x000000163414723c */ /* 0x040fe6000000180c */
[----:B--2---:R-:W-:Y:S04]  /*3ca10*/  STL.64 [R1+0x27c0], R50 ;  /* 0x0027c03201007387 */ /* 0x004fe80000100a00 */
[----:B------:R4:W-:Y:S01]  /*3ca20*/  STL.64 [R1+0x27b8], R48 ;  /* 0x0027b83001007387 */ /* 0x0009e20000100a00 */
[----:B------:R-:W-:Y:S01]  /*3ca30*/  HMMA.16816.F32 R12, R52, R38, R28 ;  /* 0x00000026340c723c */ /* 0x000fe2000000181c */
[----:B---3--:R-:W-:-:S02]  /*3ca40*/  IMAD.MOV.U32 R7, RZ, RZ, R26 ;  /* 0x000000ffff077224 */ /* 0x008fc400078e001a */
[----:B------:R-:W-:-:S03]  /*3ca50*/  IMAD.MOV.U32 R6, RZ, RZ, R27 ;  /* 0x000000ffff067224 */ /* 0x000fc600078e001b */
[----:B----4-:R-:W-:-:S15]  /*3ca60*/  HMMA.16816.F32 R48, R52, R26, R56 ;  /* 0x0000001a3430723c */ /* 0x010fde0000001838 */
[----:B------:R-:W-:-:S08]  /*3ca70*/  NOP ;  /* 0x0000000000007918 */ /* 0x000fd00000000000 */
[----:B------:R-:W-:Y:S04]  /*3ca80*/  STL.64 [R1+0x2c0], R48 ;  /* 0x0002c03001007387 */ /* 0x000fe80000100a00 */
[----:B------:R-:W-:Y:S04]  /*3ca90*/  STL.64 [R1+0x2c8], R50 ;  /* 0x0002c83201007387 */ /* 0x000fe80000100a00 */
[----:B------:R-:W-:Y:S04]  /*3caa0*/  STL.64 [R1+0x2870], R6 ;  /* 0x0028700601007387 */ /* 0x000fe80000100a00 */
[----:B------:R0:W-:Y:S02]  /*3cab0*/  STL.64 [R1+0x2868], R4 ;  /* 0x0028680401007387 */ /* 0x0001e40000100a00 */
[----:B0-----:R-:W-:Y:S02]  /*3cac0*/  HMMA.16816.F32 R4, R52, R34, R44 ;  /* 0x000000223404723c */ /* 0x001fe4000000182c */
[----:B------:R-:W-:Y:S04]  /*3cad0*/  STL.64 [R1+0x9e0], R20 ;  /* 0x0009e01401007387 */ /* 0x000fe80000100a00 */
[----:B------:R-:W-:Y:S04]  /*3cae0*/  STL.64 [R1+0x9e8], R22 ;  /* 0x0009e81601007387 */ /* 0x000fe80000100a00 */
[----:B------:R-:W2:Y:S04]  /*3caf0*/  LDL.LU R48, [R1+0x8e0] ;  /* 0x0008e00001307983 */ /* 0x000ea80000300800 */
[----:B------:R-:W-:Y:S04]  /*3cb00*/  STL.64 [R1+0x9d0], R12 ;  /* 0x0009d00c01007387 */ /* 0x000fe80000100a00 */
[----:B------:R-:W-:Y:S05]  /*3cb10*/  STL.64 [R1+0x9d8], R14 ;  /* 0x0009d80e01007387 */ /* 0x000fea0000100a00 */
[----:B------:R-:W-:Y:S04]  /*3cb20*/  STL.64 [R1+0x9c0], R4 ;  /* 0x0009c00401007387 */ /* 0x000fe80000100a00 */
[----:B------:R0:W-:Y:S04]  /*3cb30*/  STL.64 [R1+0x9c8], R6 ;  /* 0x0009c80601007387 */ /* 0x0001e80000100a00 */
[----:B------:R-:W2:Y:S04]  /*3cb40*/  LDL.LU R49, [R1+0x8e4] ;  /* 0x0008e40001317983 */ /* 0x000ea80000300800 */
[----:B------:R-:W3:Y:S04]  /*3cb50*/  LDL.LU R50, [R1+0x8e8] ;  /* 0x0008e80001327983 */ /* 0x000ee80000300800 */
[----:B------:R-:W3:Y:S01]  /*3cb60*/  LDL.LU R51, [R1+0x8ec] ;  /* 0x0008ec0001337983 */ /* 0x000ee20000300800 */
[----:B------:R-:W-:-:S02]  /*3cb70*/  IMAD.MOV.U32 R34, RZ, RZ, R2 ;  /* 0x000000ffff227224 */ /* 0x000fc400078e0002 */
[----:B------:R-:W-:Y:S01]  /*3cb80*/  IMAD.MOV.U32 R35, RZ, RZ, R0 ;  /* 0x000000ffff237224 */ /* 0x000fe200078e0000 */
[----:B---3--:R-:W-:Y:S04]  /*3cb90*/  STL.64 [R1+0x2880], R50 ;  /* 0x0028803201007387 */ /* 0x008fe80000100a00 */
[----:B--2---:R-:W-:Y:S04]  /*3cba0*/  STL.64 [R1+0x2878], R48 ;  /* 0x0028783001007387 */ /* 0x004fe80000100a00 */
[----:B------:R-:W2:Y:S04]  /*3cbb0*/  LDL.LU R2, [R1+0x294c] ;  /* 0x00294c0001027983 */ /* 0x000ea80000300800 */
[----:B------:R-:W3:Y:S04]  /*3cbc0*/  LDL.LU R0, [R1+0x2948] ;  /* 0x0029480001007983 */ /* 0x000ee80000300800 */
[----:B------:R1:W-:Y:S04]  /*3cbd0*/  STL.64 [R1+0x2888], R34 ;  /* 0x0028882201007387 */ /* 0x0003e80000100a00 */
[----:B------:R-:W4:Y:S04]  /*3cbe0*/  LDL.LU R36, [R1+0x900] ;  /* 0x0009000001247983 */ /* 0x000f280000300800 */
[----:B------:R-:W4:Y:S04]  /*3cbf0*/  LDL.LU R37, [R1+0x904] ;  /* 0x0009040001257983 */ /* 0x000f280000300800 */
[----:B------:R-:W2:Y:S04]  /*3cc00*/  LDL.LU R38, [R1+0x908] ;  /* 0x0009080001267983 */ /* 0x000ea80000300800 */
[----:B------:R-:W2:Y:S01]  /*3cc10*/  LDL.LU R39, [R1+0x90c] ;  /* 0x00090c0001277983 */ /* 0x000ea20000300800 */
[----:B------:R-:W-:-:S02]  /*3cc20*/  IMAD.MOV.U32 R46, RZ, RZ, R60 ;  /* 0x000000ffff2e7224 */ /* 0x000fc400078e003c */
[----:B------:R-:W-:Y:S01]  /*3cc30*/  IMAD.MOV.U32 R47, RZ, RZ, R61 ;  /* 0x000000ffff2f7224 */ /* 0x000fe200078e003d */
[----:B--2---:R-:W-:Y:S04]  /*3cc40*/  STL.64 [R1+0x2898], R38 ;  /* 0x0028982601007387 */ /* 0x004fe80000100a00 */
[----:B----4-:R-:W-:Y:S04]  /*3cc50*/  STL.64 [R1+0x2890], R36 ;  /* 0x0028902401007387 */ /* 0x010fe80000100a00 */
[----:B------:R-:W2:Y:S04]  /*3cc60*/  LDL.LU R60, [R1+0x2944] ;  /* 0x00294400013c7983 */ /* 0x000ea80000300800 */
[----:B------:R-:W4:Y:S04]  /*3cc70*/  LDL.LU R61, [R1+0x2940] ;  /* 0x00294000013d7983 */ /* 0x000f280000300800 */
[----:B------:R2:W-:Y:S04]  /*3cc80*/  STL.64 [R1+0x28a0], R46 ;  /* 0x0028a02e01007387 */ /* 0x0005e80000100a00 */
[----:B------:R-:W3:Y:S04]  /*3cc90*/  LDL.LU R28, [R1+0x910] ;  /* 0x00091000011c7983 */ /* 0x000ee80000300800 */
[----:B------:R-:W3:Y:S04]  /*3cca0*/  LDL.LU R29, [R1+0x914] ;  /* 0x00091400011d7983 */ /* 0x000ee80000300800 */
[----:B------:R-:W2:Y:S04]  /*3ccb0*/  LDL.LU R30, [R1+0x918] ;  /* 0x00091800011e7983 */ /* 0x000ea80000300800 */
[----:B------:R-:W2:Y:S01]  /*3ccc0*/  LDL.LU R31, [R1+0x91c] ;  /* 0x00091c00011f7983 */ /* 0x000ea20000300800 */
[----:B------:R-:W-:-:S02]  /*3ccd0*/  IMAD.MOV.U32 R26, RZ, RZ, R40 ;  /* 0x000000ffff1a7224 */ /* 0x000fc400078e0028 */
[----:B------:R-:W-:Y:S01]  /*3cce0*/  IMAD.MOV.U32 R27, RZ, RZ, R41 ;  /* 0x000000ffff1b7224 */ /* 0x000fe200078e0029 */
[----:B--2---:R4:W-:Y:S04]  /*3ccf0*/  STL.64 [R1+0x28b0], R30 ;  /* 0x0028b01e01007387 */ /* 0x0049e80000100a00 */
[----:B---3--:R-:W-:Y:S04]  /*3cd00*/  STL.64 [R1+0x28a8], R28 ;  /* 0x0028a81c01007387 */ /* 0x008fe80000100a00 */
[----:B------:R-:W2:Y:S04]  /*3cd10*/  LDL.LU R40, [R1+0x293c] ;  /* 0x00293c0001287983 */ /* 0x000ea80000300800 */
[----:B------:R-:W3:Y:S04]  /*3cd20*/  LDL.LU R41, [R1+0x2938] ;  /* 0x0029380001297983 */ /* 0x000ee80000300800 */
[----:B------:R-:W-:Y:S04]  /*3cd30*/  STL.64 [R1+0x28b8], R26 ;  /* 0x0028b81a01007387 */ /* 0x000fe80000100a00 */
[----:B------:R-:W4:Y:S04]  /*3cd40*/  LDL.LU R56, [R1+0x920] ;  /* 0x0009200001387983 */ /* 0x000f280000300800 */
[----:B------:R-:W4:Y:S04]  /*3cd50*/  LDL.LU R57, [R1+0x924] ;  /* 0x0009240001397983 */ /* 0x000f280000300800 */
[----:B------:R-:W2:Y:S04]  /*3cd60*/  LDL.LU R58, [R1+0x928] ;  /* 0x00092800013a7983 */ /* 0x000ea80000300800 */
[----:B------:R-:W2:Y:S01]  /*3cd70*/  LDL.LU R59, [R1+0x92c] ;  /* 0x00092c00013b7983 */ /* 0x000ea20000300800 */
[----:B0-----:R-:W-:-:S02]  /*3cd80*/  IMAD.MOV.U32 R6, RZ, RZ, R16 ;  /* 0x000000ffff067224 */ /* 0x001fc400078e0010 */
[----:B------:R-:W-:Y:S02]  /*3cd90*/  IMAD.MOV.U32 R7, RZ, RZ, R17 ;  /* 0x000000ffff077224 */ /* 0x000fe400078e0011 */
[----:B-1----:R-:W-:Y:S02]  /*3cda0*/  IMAD.MOV.U32 R34, RZ, RZ, R8 ;  /* 0x000000ffff227224 */ /* 0x002fe400078e0008 */
[----:B------:R-:W-:Y:S02]  /*3cdb0*/  IMAD.MOV.U32 R35, RZ, RZ, R9 ;  /* 0x000000ffff237224 */ /* 0x000fe400078e0009 */
[----:B------:R-:W-:Y:S02]  /*3cdc0*/  IMAD.MOV.U32 R18, RZ, RZ, R0 ;  /* 0x000000ffff127224 */ /* 0x000fe400078e0000 */
[----:B------:R-:W-:Y:S01]  /*3cdd0*/  IMAD.MOV.U32 R19, RZ, RZ, R2 ;  /* 0x000000ffff137224 */ /* 0x000fe200078e0002 */
[----:B--2---:R-:W-:Y:S04]  /*3cde0*/  STL.64 [R1+0x28c8], R58 ;  /* 0x0028c83a01007387 */ /* 0x004fe80000100a00 */
[----:B----4-:R-:W-:Y:S04]  /*3cdf0*/  STL.64 [R1+0x28c0], R56 ;  /* 0x0028c03801007387 */ /* 0x010fe80000100a00 */
[----:B------:R-:W2:Y:S04]  /*3ce00*/  LDL.LU R16, [R1+0x2934] ;  /* 0x0029340001107983 */ /* 0x000ea80000300800 */
[----:B------:R-:W4:Y:S04]  /*3ce10*/  LDL.LU R17, [R1+0x2930] ;  /* 0x0029300001117983 */ /* 0x000f280000300800 */
[----:B------:R-:W-:Y:S04]  /*3ce20*/  STL.64 [R1+0x28d0], R6 ;  /* 0x0028d00601007387 */ /* 0x000fe80000100a00 */
[----:B------:R-:W2:Y:S04]  /*3ce30*/  LDL.LU R8, [R1+0x292c] ;  /* 0x00292c0001087983 */ /* 0x000ea80000300800 */
[----:B------:R-:W2:Y:S04]  /*3ce40*/  LDL.LU R9, [R1+0x2928] ;  /* 0x0029280001097983 */ /* 0x000ea80000300800 */
[----:B------:R0:W-:Y:S04]  /*3ce50*/  STL.64 [R1+0x28d8], R34 ;  /* 0x0028d82201007387 */ /* 0x0001e80000100a00 */
[----:B------:R-:W2:Y:S04]  /*3ce60*/  LDL.LU R0, [R1+0x2924] ;  /* 0x0029240001007983 */ /* 0x000ea80000300800 */
[----:B------:R-:W2:Y:S04]  /*3ce70*/  LDL.LU R2, [R1+0x2920] ;  /* 0x0029200001027983 */ /* 0x000ea80000300800 */
[----:B------:R4:W-:Y:S04]  /*3ce80*/  STL.64 [R1+0x28e0], R18 ;  /* 0x0028e01201007387 */ /* 0x0009e80000100a00 */
[----:B------:R-:W4:Y:S04]  /*3ce90*/  LDL.LU R44, [R1+0x950] ;  /* 0x00095000012c7983 */ /* 0x000f280000300800 */
[----:B------:R-:W4:Y:S04]  /*3cea0*/  LDL.LU R45, [R1+0x954] ;  /* 0x00095400012d7983 */ /* 0x000f280000300800 */
[----:B------:R-:W2:Y:S04]  /*3ceb0*/  LDL.LU R46, [R1+0x958] ;  /* 0x00095800012e7983 */ /* 0x000ea80000300800 */
[----:B------:R-:W2:Y:S01]  /*3cec0*/  LDL.LU R47, [R1+0x95c] ;  /* 0x00095c00012f7983 */ /* 0x000ea20000300800 */
[----:B------:R-:W-:-:S02]  /*3ced0*/  IMAD.MOV.U32 R30, RZ, RZ, R61 ;  /* 0x000000ffff1e7224 */ /* 0x000fc400078e003d */
[----:B------:R-:W-:Y:S02]  /*3cee0*/  IMAD.MOV.U32 R31, RZ, RZ, R60 ;  /* 0x000000ffff1f7224 */ /* 0x000fe400078e003c */
[----:B---3--:R-:W-:Y:S02]  /*3cef0*/  IMAD.MOV.U32 R10, RZ, RZ, R41 ;  /* 0x000000ffff0a7224 */ /* 0x008fe400078e0029 */
[----:B------:R-:W-:Y:S01]  /*3cf00*/  IMAD.MOV.U32 R11, RZ, RZ, R40 ;  /* 0x000000ffff0b7224 */ /* 0x000fe200078e0028 */
[----:B--2---:R-:W-:Y:S04]  /*3cf10*/  STL.64 [R1+0x28f0], R46 ;  /* 0x0028f02e01007387 */ /* 0x004fe80000100a00 */
[----:B----4-:R-:W-:Y:S04]  /*3cf20*/  STL.64 [R1+0x28e8], R44 ;  /* 0x0028e82c01007387 */ /* 0x010fe80000100a00 */
[----:B------:R1:W-:Y:S04]  /*3cf30*/  STL.64 [R1+0x28f8], R30 ;  /* 0x0028f81e01007387 */ /* 0x0003e80000100a00 */
[----:B------:R-:W-:Y:S04]  /*3cf40*/  STL.64 [R1+0x2900], R10 ;  /* 0x0029000a01007387 */ /* 0x000fe80000100a00 */
[----:B------:R-:W2:Y:S04]  /*3cf50*/  LDL.LU R32, [R1+0x980] ;  /* 0x0009800001207983 */ /* 0x000ea80000300800 */
[----:B------:R-:W2:Y:S04]  /*3cf60*/  LDL.LU R33, [R1+0x984] ;  /* 0x0009840001217983 */ /* 0x000ea80000300800 */
[----:B0-----:R-:W3:Y:S04]  /*3cf70*/  LDL.LU R34, [R1+0x988] ;  /* 0x0009880001227983 */ /* 0x001ee80000300800 */
[----:B------:R-:W3:Y:S01]  /*3cf80*/  LDL.LU R35, [R1+0x98c] ;  /* 0x00098c0001237983 */ /* 0x000ee20000300800 */
[----:B------:R-:W-:-:S02]  /*3cf90*/  IMAD.MOV.U32 R18, RZ, RZ, R17 ;  /* 0x000000ffff127224 */ /* 0x000fc400078e0011 */
[----:B------:R-:W-:Y:S02]  /*3cfa0*/  IMAD.MOV.U32 R19, RZ, RZ, R16 ;  /* 0x000000ffff137224 */ /* 0x000fe400078e0010 */
[----:B-1----:R-:W-:Y:S02]  /*3cfb0*/  IMAD.MOV.U32 R31, RZ, RZ, R8 ;  /* 0x000000ffff1f7224 */ /* 0x002fe400078e0008 */
[----:B------:R-:W-:Y:S01]  /*3cfc0*/  IMAD.MOV.U32 R30, RZ, RZ, R9 ;  /* 0x000000ffff1e7224 */ /* 0x000fe200078e0009 */
[----:B---3--:R-:W-:Y:S04]  /*3cfd0*/  STL.64 [R1+0x2910], R34 ;  /* 0x0029102201007387 */ /* 0x008fe80000100a00 */
[----:B--2---:R-:W-:Y:S04]  /*3cfe0*/  STL.64 [R1+0x2908], R32 ;  /* 0x0029082001007387 */ /* 0x004fe80000100a00 */
[----:B------:R0:W-:Y:S04]  /*3cff0*/  STL.64 [R1+0x2918], R18 ;  /* 0x0029181201007387 */ /* 0x0001e80000100a00 */
[----:B------:R-:W2:Y:S04]  /*3d000*/  LDL.LU R44, [R1+0x990] ;  /* 0x00099000012c7983 */ /* 0x000ea80000300800 */
[----:B------:R-:W2:Y:S04]  /*3d010*/  LDL.LU R45, [R1+0x994] ;  /* 0x00099400012d7983 */ /* 0x000ea80000300800 */
[----:B------:R-:W2:Y:S04]  /*3d020*/  LDL.LU R46, [R1+0x998] ;  /* 0x00099800012e7983 */ /* 0x000ea80000300800 */
[----:B------:R-:W2:Y:S04]  /*3d030*/  LDL.LU R47, [R1+0x99c] ;  /* 0x00099c00012f7983 */ /* 0x000ea80000300800 */
[----:B------:R-:W3:Y:S04]  /*3d040*/  LDL.LU R16, [R1+0x9b0] ;  /* 0x0009b00001107983 */ /* 0x000ee80000300800 */
[----:B------:R-:W3:Y:S04]  /*3d050*/  LDL.LU R17, [R1+0x9b4] ;  /* 0x0009b40001117983 */ /* 0x000ee80000300800 */
[----:B0-----:R-:W3:Y:S04]  /*3d060*/  LDL.LU R18, [R1+0x9b8] ;  /* 0x0009b80001127983 */ /* 0x001ee80000300800 */
[----:B------:R-:W3:Y:S04]  /*3d070*/  LDL.LU R19, [R1+0x9bc] ;  /* 0x0009bc0001137983 */ /* 0x000ee80000300800 */
[----:B------:R-:W4:Y:S04]  /*3d080*/  LDL.LU R8, [R1+0x9a0] ;  /* 0x0009a00001087983 */ /* 0x000f280000300800 */
[----:B------:R-:W4:Y:S04]  /*3d090*/  LDL.LU R9, [R1+0x9a4] ;  /* 0x0009a40001097983 */ /* 0x000f280000300800 */
[----:B------:R-:W4:Y:S04]  /*3d0a0*/  LDL.LU R10, [R1+0x9a8] ;  /* 0x0009a800010a7983 */ /* 0x000f280000300800 */
[----:B------:R-:W4:Y:S04]  /*3d0b0*/  LDL.LU R11, [R1+0x9ac] ;  /* 0x0009ac00010b7983 */ /* 0x000f280000300800 */
[----:B------:R-:W2:Y:S04]  /*3d0c0*/  LDL.64 R6, [R1+0x88] ;  /* 0x0000880001067983 */ /* 0x000ea80000100a00 */
[----:B------:R-:W2:Y:S04]  /*3d0d0*/  LDL.LU R56, [R1+0x970] ;  /* 0x0009700001387983 */ /* 0x000ea80000300800 */
[----:B------:R-:W2:Y:S04]  /*3d0e0*/  LDL.LU R57, [R1+0x974] ;  /* 0x0009740001397983 */ /* 0x000ea80000300800 */
[----:B------:R-:W2:Y:S01]  /*3d0f0*/  LDL.LU R58, [R1+0x978] ;  /* 0x00097800013a7983 */ /* 0x000ea20000300800 */
[----:B------:R-:W-:-:S02]  /*3d100*/  IMAD.MOV.U32 R34, RZ, RZ, R2 ;  /* 0x000000ffff227224 */ /* 0x000fc400078e0002 */
[----:B------:R-:W-:Y:S01]  /*3d110*/  IMAD.MOV.U32 R35, RZ, RZ, R0 ;  /* 0x000000ffff237224 */ /* 0x000fe200078e0000 */
        /* <DEDUP_REMOVED lines=24> */
[----:B------:R-:W2:Y:S01]  /*3d2a0*/  LDL.LU R23, [R1+0x8cc] ;  /* 0x0008cc0001177983 */ /* 0x000ea20000300800 */
[----:B---3--:R-:W-:Y:S03]  /*3d2b0*/  HMMA.16816.F32 R32, R52, R34, R16 ;  /* 0x000000223420723c */ /* 0x008fe60000001810 */
[----:B------:R-:W3:-:S15]  /*3d2c0*/  LDL.LU.64 R18, [R1+0x2918] ;  /* 0x0029180001127983 */ /* 0x000ede0000300a00 */
[----:B------:R-:W-:-:S05]  /*3d2d0*/  NOP ;  /* 0x0000000000007918 */ /* 0x000fca0000000000 */
[----:B------:R-:W-:Y:S04]  /*3d2e0*/  STL.64 [R1+0x9b0], R32 ;  /* 0x0009b02001007387 */ /* 0x000fe80000100a00 */
[----:B------:R0:W-:Y:S04]  /*3d2f0*/  STL.64 [R1+0x9b8], R34 ;  /* 0x0009b82201007387 */ /* 0x0001e80000100a00 */
[----:B0-----:R-:W3:Y:S04]  /*3d300*/  LDL.LU.64 R34, [R1+0x2910] ;  /* 0x0029100001227983 */ /* 0x001ee80000300a00 */
[----:B------:R-:W3:Y:S01]  /*3d310*/  LDL.LU.64 R32, [R1+0x2908] ;  /* 0x0029080001207983 */ /* 0x000ee20000300a00 */
[----:B----4-:R-:W-:Y:S03]  /*3d320*/  HMMA.16816.F32 R28, R52, R30, R8 ;  /* 0x0000001e341c723c */ /* 0x010fe60000001808 */
[----:B------:R-:W4:-:S15]  /*3d330*/  LDL.LU.64 R10, [R1+0x2900] ;  /* 0x00290000010a7983 */ /* 0x000f1e0000300a00 */
[----:B------:R-:W-:-:S05]  /*3d340*/  NOP ;  /* 0x0000000000007918 */ /* 0x000fca0000000000 */
[----:B------:R-:W-:Y:S04]  /*3d350*/  STL.64 [R1+0x9a0], R28 ;  /* 0x0009a01c01007387 */ /* 0x000fe80000100a00 */
[----:B------:R0:W-:Y:S04]  /*3d360*/  STL.64 [R1+0x9a8], R30 ;  /* 0x0009a81e01007387 */ /* 0x0001e80000100a00 */
[----:B0-----:R-:W4:Y:S01]  /*3d370*/  LDL.LU.64 R30, [R1+0x28f8] ;  /* 0x0028f800011e7983 */ /* 0x001f220000300a00 */
[----:B--2---:R-:W-:Y:S02]  /*3d380*/  IMAD.MOV.U32 R2, RZ, RZ, R6 ;  /* 0x000000ffff027224 */ /* 0x004fe400078e0006 */
[----:B------:R-:W-:Y:S01]  /*3d390*/  IMAD.MOV.U32 R0, RZ, RZ, R7 ;  /* 0x000000ffff007224 */ /* 0x000fe200078e0007 */
[C---:B---3--:R-:W-:Y:S01]  /*3d3a0*/  HMMA.16816.F32 R16, R52.reuse, R18, R44 ;  /* 0x000000123410723c */ /* 0x048fe2000000182c */
[----:B------:R-:W2:Y:S04]  /*3d3b0*/  LDL.LU.64 R46, [R1+0x28f0] ;  /* 0x0028f000012e7983 */ /* 0x000ea80000300a00 */
[----:B------:R-:W2:Y:S01]  /*3d3c0*/  LDL.LU.64 R44, [R1+0x28e8] ;  /* 0x0028e800012c7983 */ /* 0x000ea20000300a00 */
[----:B------:R-:W-:-:S15]  /*3d3d0*/  HMMA.16816.F32 R32, R52, R6, R32 ;  /* 0x000000063420723c */ /* 0x000fde0000001820 */
[----:B------:R-:W-:-:S02]  /*3d3e0*/  NOP ;  /* 0x0000000000007918 */ /* 0x000fc40000000000 */
[----:B------:R-:W-:Y:S04]  /*3d3f0*/  STL.64 [R1+0x990], R16 ;  /* 0x0009901001007387 */ /* 0x000fe80000100a00 */
[----:B------:R0:W-:Y:S01]  /*3d400*/  STL.64 [R1+0x998], R18 ;  /* 0x0009981201007387 */ /* 0x0001e20000100a00 */
[C---:B----4-:R-:W-:Y:S03]  /*3d410*/  HMMA.16816.F32 R8, R52.reuse, R10, R56 ;  /* 0x0000000a3408723c */ /* 0x050fe60000001838 */
[----:B0-----:R-:W2:Y:S04]  /*3d420*/  LDL.LU.64 R18, [R1+0x28e0] ;  /* 0x0028e00001127983 */ /* 0x001ea80000300a00 */
[----:B------:R-:W-:Y:S04]  /*3d430*/  STL.64 [R1+0x980], R32 ;  /* 0x0009802001007387 */ /* 0x000fe80000100a00 */
[----:B------:R0:W-:Y:S04]  /*3d440*/  STL.64 [R1+0x988], R34 ;  /* 0x0009882201007387 */ /* 0x0001e80000100a00 */
[----:B0-----:R-:W3:Y:S04]  /*3d450*/  LDL.LU.64 R34, [R1+0x28d8] ;  /* 0x0028d80001227983 */ /* 0x001ee80000300a00 */
[----:B------:R-:W4:Y:S04]  /*3d460*/  LDL.LU.64 R6, [R1+0x28d0] ;  /* 0x0028d00001067983 */ /* 0x000f280000300a00 */
[----:B------:R-:W4:Y:S04]  /*3d470*/  LDL.LU.64 R58, [R1+0x28c8] ;  /* 0x0028c800013a7983 */ /* 0x000f280000300a00 */
[----:B------:R-:W4:Y:S04]  /*3d480*/  LDL.LU.64 R56, [R1+0x28c0] ;  /* 0x0028c00001387983 */ /* 0x000f280000300a00 */
[----:B------:R0:W-:Y:S04]  /*3d490*/  STL.64 [R1+0x970], R8 ;  /* 0x0009700801007387 */ /* 0x0001e80000100a00 */
[----:B------:R1:W-:Y:S01]  /*3d4a0*/  STL.64 [R1+0x978], R10 ;  /* 0x0009780a01007387 */ /* 0x0003e20000100a00 */
[C---:B------:R-:W-:Y:S03]  /*3d4b0*/  HMMA.16816.F32 R28, R52.reuse, R30, R24 ;  /* 0x0000001e341c723c */ /* 0x040fe60000001818 */
[----:B0-----:R-:W4:Y:S04]  /*3d4c0*/  LDL.LU R8, [R1+0x8b0] ;  /* 0x0008b00001087983 */ /* 0x001f280000300800 */
[----:B------:R-:W4:Y:S04]  /*3d4d0*/  LDL.LU R9, [R1+0x8b4] ;  /* 0x0008b40001097983 */ /* 0x000f280000300800 */
[----:B-1----:R-:W4:Y:S04]  /*3d4e0*/  LDL.LU R10, [R1+0x8b8] ;  /* 0x0008b800010a7983 */ /* 0x002f280000300800 */
[----:B------:R-:W4:Y:S04]  /*3d4f0*/  LDL.LU R11, [R1+0x8bc] ;  /* 0x0008bc00010b7983 */ /* 0x000f280000300800 */
[----:B------:R-:W4:Y:S04]  /*3d500*/  LDL.LU.64 R26, [R1+0x28b8] ;  /* 0x0028b800011a7983 */ /* 0x000f280000300a00 */
[----:B------:R-:W-:Y:S04]  /*3d510*/  STL.64 [R1+0x960], R28 ;  /* 0x0009601c01007387 */ /* 0x000fe80000100a00 */
[----:B------:R0:W-:Y:S04]  /*3d520*/  STL.64 [R1+0x968], R30 ;  /* 0x0009681e01007387 */ /* 0x0001e80000100a00 */
[----:B0-----:R-:W4:Y:S04]  /*3d530*/  LDL.LU.64 R30, [R1+0x28b0] ;  /* 0x0028b000011e7983 */ /* 0x001f280000300a00 */
[----:B------:R-:W4:Y:S01]  /*3d540*/  LDL.LU.64 R28, [R1+0x28a8] ;  /* 0x0028a800011c7983 */ /* 0x000f220000300a00 */
[C---:B--2---:R-:W-:Y:S03]  /*3d550*/  HMMA.16816.F32 R16, R52.reuse, R18, R44 ;  /* 0x000000123410723c */ /* 0x044fe6000000182c */
[----:B------:R-:W2:Y:S03]  /*3d560*/  LDL.LU.64 R46, [R1+0x28a0] ;  /* 0x0028a000012e7983 */ /* 0x000ea60000300a00 */
[C---:B---3--:R-:W-:Y:S06]  /*3d570*/  HMMA.16816.F32 R32, R52.reuse, R34, R36 ;  /* 0x000000223420723c */ /* 0x048fec0000001824 */
[C---:B----4-:R-:W-:Y:S11]  /*3d580*/  HMMA.16816.F32 R4, R52.reuse, R6, R48 ;  /* 0x000000063404723c */ /* 0x050ff60000001830 */
[----:B------:R0:W-:Y:S04]  /*3d590*/  STL.64 [R1+0x950], R16 ;  /* 0x0009501001007387 */ /* 0x0001e80000100a00 */
[----:B------:R1:W-:Y:S04]  /*3d5a0*/  STL.64 [R1+0x958], R18 ;  /* 0x0009581201007387 */ /* 0x0003e80000100a00 */
[----:B0-----:R-:W3:Y:S04]  /*3d5b0*/  LDL.LU R16, [R1+0x8a0] ;  /* 0x0008a00001107983 */ /* 0x001ee80000300800 */
[----:B------:R-:W3:Y:S04]  /*3d5c0*/  LDL.LU R17, [R1+0x8a4] ;  /* 0x0008a40001117983 */ /* 0x000ee80000300800 */
[----:B-1----:R-:W3:Y:S04]  /*3d5d0*/  LDL.LU R18, [R1+0x8a8] ;  /* 0x0008a80001127983 */ /* 0x002ee80000300800 */
[----:B------:R-:W3:Y:S04]  /*3d5e0*/  LDL.LU R19, [R1+0x8ac] ;  /* 0x0008ac0001137983 */ /* 0x000ee80000300800 */
[----:B------:R-:W4:Y:S04]  /*3d5f0*/  LDL.LU.64 R38, [R1+0x2898] ;  /* 0x0028980001267983 */ /* 0x000f280000300a00 */
[----:B------:R-:W4:Y:S04]  /*3d600*/  LDL.LU.64 R36, [R1+0x2890] ;  /* 0x0028900001247983 */ /* 0x000f280000300a00 */
[----:B------:R-:W-:Y:S04]  /*3d610*/  STL.64 [R1+0x940], R32 ;  /* 0x0009402001007387 */ /* 0x000fe80000100a00 */
[----:B------:R0:W-:Y:S01]  /*3d620*/  STL.64 [R1+0x948], R34 ;  /* 0x0009482201007387 */ /* 0x0001e20000100a00 */
[C---:B------:R-:W-:Y:S03]  /*3d630*/  HMMA.16816.F32 R24, R52.reuse, R26, R56 ;  /* 0x0000001a3418723c */ /* 0x040fe60000001838 */
[----:B0-----:R-:W4:Y:S04]  /*3d640*/  LDL.LU.64 R34, [R1+0x2888] ;  /* 0x0028880001227983 */ /* 0x001f280000300a00 */
[----:B------:R-:W3:Y:S04]  /*3d650*/  LDL.LU.64 R50, [R1+0x2880] ;  /* 0x0028800001327983 */ /* 0x000ee80000300a00 */
[----:B------:R-:W3:Y:S04]  /*3d660*/  LDL.LU.64 R48, [R1+0x2878] ;  /* 0x0028780001307983 */ /* 0x000ee80000300a00 */
[----:B------:R-:W-:Y:S04]  /*3d670*/  STL.64 [R1+0x930], R4 ;  /* 0x0009300401007387 */ /* 0x000fe80000100a00 */
[----:B------:R0:W-:Y:S04]  /*3d680*/  STL.64 [R1+0x938], R6 ;  /* 0x0009380601007387 */ /* 0x0001e80000100a00 */
[----:B0-----:R-:W3:Y:S04]  /*3d690*/  LDL.LU.64 R6, [R1+0x2870] ;  /* 0x0028700001067983 */ /* 0x001ee80000300a00 */
[----:B------:R-:W3:Y:S04]  /*3d6a0*/  LDL.LU.64 R4, [R1+0x2868] ;  /* 0x0028680001047983 */ /* 0x000ee80000300a00 */
[----:B------:R-:W3:Y:S04]  /*3d6b0*/  LDL.LU.64 R58, [R1+0x2860] ;  /* 0x00286000013a7983 */ /* 0x000ee80000300a00 */
[----:B------:R-:W3:Y:S04]  /*3d6c0*/  LDL.LU.64 R56, [R1+0x2858] ;  /* 0x0028580001387983 */ /* 0x000ee80000300a00 */
[----:B------:R-:W-:Y:S04]  /*3d6d0*/  STL.64 [R1+0x920], R24 ;  /* 0x0009201801007387 */ /* 0x000fe80000100a00 */
[----:B------:R0:W-:Y:S04]  /*3d6e0*/  STL.64 [R1+0x928], R26 ;  /* 0x0009281a01007387 */ /* 0x0001e80000100a00 */
[----:B0-----:R-:W3:Y:S04]  /*3d6f0*/  LDL.LU.64 R26, [R1+0x2850] ;  /* 0x00285000011a7983 */ /* 0x001ee80000300a00 */
[----:B------:R-:W3:Y:S01]  /*3d700*/  LDL.LU.64 R24, [R1+0x2848] ;  /* 0x0028480001187983 */ /* 0x000ee20000300a00 */
[----:B--2---:R-:W-:Y:S03]  /*3d710*/  HMMA.16816.F32 R44, R52, R46, R28 ;  /* 0x0000002e342c723c */ /* 0x004fe6000000181c */
[----:B------:R-:W2:Y:S04]  /*3d720*/  LDL.LU.64 R30, [R1+0x2840] ;  /* 0x00284000011e7983 */ /* 0x000ea80000300a00 */
[----:B------:R-:W2:-:S15]  /*3d730*/  LDL.LU.64 R28, [R1+0x2838] ;  /* 0x00283800011c7983 */ /* 0x000e9e0000300a00 */
[----:B------:R-:W-:-:S01]  /*3d740*/  NOP ;  /* 0x0000000000007918 */ /* 0x000fc20000000000 */
[----:B------:R-:W-:Y:S04]  /*3d750*/  STL.64 [R1+0x910], R44 ;  /* 0x0009102c01007387 */ /* 0x000fe80000100a00 */
[----:B------:R0:W-:Y:S04]  /*3d760*/  STL.64 [R1+0x918], R46 ;  /* 0x0009182e01007387 */ /* 0x0001e80000100a00 */
[----:B0-----:R-:W2:Y:S04]  /*3d770*/  LDL.LU.64 R46, [R1+0x2830] ;  /* 0x00283000012e7983 */ /* 0x001ea80000300a00 */
[----:B------:R-:W2:Y:S01]  /*3d780*/  LDL.LU.64 R44, [R1+0x2828] ;  /* 0x00282800012c7983 */ /* 0x000ea20000300a00 */
[C---:B----4-:R-:W-:Y:S03]  /*3d790*/  HMMA.16816.F32 R32, R52.reuse, R34, R36 ;  /* 0x000000223420723c */ /* 0x050fe60000001824 */
[----:B------:R-:W4:Y:S04]  /*3d7a0*/  LDL.LU.64 R38, [R1+0x2820] ;  /* 0x0028200001267983 */ /* 0x000f280000300a00 */
[----:B------:R-:W4:Y:S01]  /*3d7b0*/  LDL.LU.64 R36, [R1+0x2818] ;  /* 0x0028180001247983 */ /* 0x000f220000300a00 */
[----:B---3--:R-:W-:-:S15]  /*3d7c0*/  HMMA.16816.F32 R40, R52, R58, R40 ;  /* 0x0000003a3428723c */ /* 0x008fde0000001828 */
[----:B------:R-:W-:Y:S04]  /*3d7d0*/  STL.64 [R1+0x900], R32 ;  /* 0x0009002001007387 */ /* 0x000fe80000100a00 */
[----:B------:R0:W-:Y:S04]  /*3d7e0*/  STL.64 [R1+0x908], R34 ;  /* 0x0009082201007387 */ /* 0x0001e80000100a00 */
[----:B0-----:R-:W3:Y:S04]  /*3d7f0*/  LDL.LU.64 R34, [R1+0x2810] ;  /* 0x0028100001227983 */ /* 0x001ee80000300a00 */
[----:B------:R-:W3:Y:S04]  /*3d800*/  LDL.LU.64 R32, [R1+0x2808] ;  /* 0x0028080001207983 */ /* 0x000ee80000300a00 */
[----:B------:R-:W-:Y:S04]  /*3d810*/  STL.64 [R1+0x8f0], R40 ;  /* 0x0008f02801007387 */ /* 0x000fe80000100a00 */
[----:B------:R0:W-:Y:S04]  /*3d820*/  STL.64 [R1+0x8f8], R42 ;  /* 0x0008f82a01007387 */ /* 0x0001e80000100a00 */
[----:B0-----:R-:W4:Y:S04]  /*3d830*/  LDL.LU.64 R42, [R1+0x2800] ;  /* 0x00280000012a7983 */ /* 0x001f280000300a00 */
[----:B------:R-:W-:Y:S04]  /*3d840*/  STL.64 [R1+0x26d8], R58 ;  /* 0x0026d83a01007387 */ /* 0x000fe80000100a00 */
[----:B------:R-:W-:Y:S01]  /*3d850*/  STL [R1+0x26d0], R56 ;  /* 0x0026d03801007387 */ /* 0x000fe20000100800 */
[----:B--2---:R-:W-:Y:S06]  /*3d860*/  HMMA.16816.F32 R48, R52, R46, R48 ;  /* 0x0000002e3430723c */ /* 0x004fec0000001830 */
[----:B------:R-:W-:Y:S04]  /*3d870*/  STL.64 [R1+0x26e8], R46 ;  /* 0x0026e82e01007387 */ /* 0x000fe80000100a00 */
[----:B------:R4:W-:-:S13]  /*3d880*/  STL.64 [R1+0x26e0], R44 ;  /* 0x0026e02c01007387 */ /* 0x0009da0000100a00 */
[----:B------:R-:W-:Y:S04]  /*3d890*/  STL.64 [R1+0x8e0], R48 ;  /* 0x0008e03001007387 */ /* 0x000fe80000100a00 */
[----:B------:R-:W-:Y:S01]  /*3d8a0*/  STL.64 [R1+0x8e8], R50 ;  /* 0x0008e83201007387 */ /* 0x000fe20000100a00 */
[----:B----4-:R-:W-:Y:S06]  /*3d8b0*/  HMMA.16816.F32 R44, R52, R42, R12 ;  /* 0x0000002a342c723c */ /* 0x010fec000000180c */
[----:B------:R0:W-:-:S15]  /*3d8c0*/  STL.64 [R1+0x2768], R42 ;  /* 0x0027682a01007387 */ /* 0x0001de0000100a00 */
[----:B------:R-:W-:-:S02]  /*3d8d0*/  NOP ;  /* 0x0000000000007918 */ /* 0x000fc40000000000 */
[----:B------:R-:W-:Y:S04]  /*3d8e0*/  STL.64 [R1+0x8d0], R44 ;  /* 0x0008d02c01007387 */ /* 0x000fe80000100a00 */
[----:B------:R-:W-:Y:S04]  /*3d8f0*/  STL.64 [R1+0x8d8], R46 ;  /* 0x0008d82e01007387 */ /* 0x000fe80000100a00 */
[----:B0-----:R-:W2:Y:S01]  /*3d900*/  LDL.64 R42, [R1+0xe8] ;  /* 0x0000e800012a7983 */ /* 0x001ea20000100a00 */
[C---:B------:R-:W-:Y:S06]  /*3d910*/  HMMA.16816.F32 R12, R52.reuse, R38, R20 ;  /* 0x00000026340c723c */ /* 0x040fec0000001814 */
[----:B---3--:R-:W-:Y:S01]  /*3d920*/  HMMA.16816.F32 R8, R52, R34, R8 ;  /* 0x000000223408723c */ /* 0x008fe20000001808 */
[----:B--2---:R-:W-:-:S15]  /*3d930*/  STL.64 [R1+0x2788], R42 ;  /* 0x0027882a01007387 */ /* 0x004fde0000100a00 */
[----:B------:R-:W-:-:S01]  /*3d940*/  NOP ;  /* 0x0000000000007918 */ /* 0x000fc20000000000 */
[----:B------:R-:W-:Y:S04]  /*3d950*/  STL.64 [R1+0x8c0], R12 ;  /* 0x0008c00c01007387 */ /* 0x000fe80000100a00 */
[----:B------:R-:W-:Y:S04]  /*3d960*/  STL.64 [R1+0x8c8], R14 ;  /* 0x0008c80e01007387 */ /* 0x000fe80000100a00 */
[----:B------:R-:W-:Y:S04]  /*3d970*/  STL.64 [R1+0x26f8], R38 ;  /* 0x0026f82601007387 */ /* 0x000fe80000100a00 */
[----:B------:R0:W-:Y:S04]  /*3d980*/  STL.64 [R1+0x26f0], R36 ;  /* 0x0026f02401007387 */ /* 0x0001e80000100a00 */
[----:B0-----:R-:W2:Y:S04]  /*3d990*/  LDL.LU R36, [R1+0xec0] ;  /* 0x000ec00001247983 */ /* 0x001ea80000300800 */
[----:B------:R-:W2:Y:S04]  /*3d9a0*/  LDL.LU R37, [R1+0xec4] ;  /* 0x000ec40001257983 */ /* 0x000ea80000300800 */
[----:B------:R-:W3:Y:S04]  /*3d9b0*/  LDL.LU R38, [R1+0xec8] ;  /* 0x000ec80001267983 */ /* 0x000ee80000300800 */
[----:B------:R-:W3:Y:S04]  /*3d9c0*/  LDL.LU R39, [R1+0xecc] ;  /* 0x000ecc0001277983 */ /* 0x000ee80000300800 */
[----:B---3--:R-:W-:Y:S04]  /*3d9d0*/  STL.64 [R1+0x2798], R38 ;  /* 0x0027982601007387 */ /* 0x008fe80000100a00 */
[----:B--2---:R-:W-:Y:S04]  /*3d9e0*/  STL.64 [R1+0x2790], R36 ;  /* 0x0027902401007387 */ /* 0x004fe80000100a00 */
[----:B------:R-:W-:Y:S04]  /*3d9f0*/  STL.64 [R1+0x2708], R34 ;  /* 0x0027082201007387 */ /* 0x000fe80000100a00 */
[----:B------:R-:W-:Y:S04]  /*3da00*/  STL.64 [R1+0x2700], R32 ;  /* 0x0027002001007387 */ /* 0x000fe80000100a00 */
[----:B------:R-:W-:Y:S04]  /*3da10*/  STL.64 [R1+0x8b0], R8 ;  /* 0x0008b00801007387 */ /* 0x000fe80000100a00 */
[----:B------:R0:W-:Y:S02]  /*3da20*/  STL.64 [R1+0x8b8], R10 ;  /* 0x0008b80a01007387 */ /* 0x0001e40000100a00 */
[----:B0-----:R-:W-:Y:S01]  /*3da30*/  HMMA.16816.F32 R8, R52, R30, R16 ;  /* 0x0000001e3408723c */ /* 0x001fe20000001810 */
[----:B------:R-:W-:-:S02]  /*3da40*/  IMAD.MOV.U32 R34, RZ, RZ, R7 ;  /* 0x000000ffff227224 */ /* 0x000fc400078e0007 */
[----:B------:R-:W-:-:S05]  /*3da50*/  IMAD.MOV.U32 R35, RZ, RZ, R6 ;  /* 0x000000ffff237224 */ /* 0x000fca00078e0006 */
[----:B------:R-:W-:Y:S04]  /*3da60*/  STL.64 [R1+0x27a0], R34 ;  /* 0x0027a02201007387 */ /* 0x000fe80000100a00 */
[----:B------:R-:W2:Y:S11]  /*3da70*/  LDL.LU R44, [R1+0xeb0] ;  /* 0x000eb000012c7983 */ /* 0x000eb60000300800 */
[----:B------:R0:W-:Y:S04]  /*3da80*/  STL.64 [R1+0x8a0], R8 ;  /* 0x0008a00801007387 */ /* 0x0001e80000100a00 */
[----:B------:R1:W-:Y:S04]  /*3da90*/  STL.64 [R1+0x8a8], R10 ;  /* 0x0008a80a01007387 */ /* 0x0003e80000100a00 */
[----:B------:R-:W2:Y:S04]  /*3daa0*/  LDL.LU R45, [R1+0xeb4] ;  /* 0x000eb400012d7983 */ /* 0x000ea80000300800 */
[----:B------:R-:W3:Y:S04]  /*3dab0*/  LDL.LU R46, [R1+0xeb8] ;  /* 0x000eb800012e7983 */ /* 0x000ee80000300800 */
[----:B------:R-:W3:Y:S04]  /*3dac0*/  LDL.LU R47, [R1+0xebc] ;  /* 0x000ebc00012f7983 */ /* 0x000ee80000300800 */
[----:B---3--:R-:W-:Y:S04]  /*3dad0*/  STL.64 [R1+0x27b0], R46 ;  /* 0x0027b02e01007387 */ /* 0x008fe80000100a00 */
[----:B--2---:R2:W-:Y:S04]  /*3dae0*/  STL.64 [R1+0x27a8], R44 ;  /* 0x0027a82c01007387 */ /* 0x0045e80000100a00 */
[----:B------:R-:W3:Y:S04]  /*3daf0*/  LDL.LU R48, [R1+0x2b0] ;  /* 0x0002b00001307983 */ /* 0x000ee80000300800 */
[----:B------:R-:W3:Y:S04]  /*3db00*/  LDL.LU R49, [R1+0x2b4] ;  /* 0x0002b40001317983 */ /* 0x000ee80000300800 */
[----:B------:R-:W3:Y:S04]  /*3db10*/  LDL.LU R50, [R1+0x2b8] ;  /* 0x0002b80001327983 */ /* 0x000ee80000300800 */
[----:B------:R-:W3:Y:S04]  /*3db20*/  LDL.LU R51, [R1+0x2bc] ;  /* 0x0002bc0001337983 */ /* 0x000ee80000300800 */
[----:B------:R-:W4:Y:S04]  /*3db30*/  LDL.LU R20, [R1+0x890] ;  /* 0x0008900001147983 */ /* 0x000f280000300800 */
[----:B------:R-:W4:Y:S04]  /*3db40*/  LDL.LU R21, [R1+0x894] ;  /* 0x0008940001157983 */ /* 0x000f280000300800 */
[----:B------:R-:W4:Y:S04]  /*3db50*/  LDL.LU R22, [R1+0x898] ;  /* 0x0008980001167983 */ /* 0x000f280000300800 */
[----:B------:R-:W4:Y:S04]  /*3db60*/  LDL.LU R23, [R1+0x89c] ;  /* 0x00089c0001177983 */ /* 0x000f280000300800 */
[----:B------:R-:W3:Y:S04]  /*3db70*/  LDL.LU R16, [R1+0x880] ;  /* 0x0008800001107983 */ /* 0x000ee80000300800 */
[----:B------:R-:W3:Y:S04]  /*3db80*/  LDL.LU R17, [R1+0x884] ;  /* 0x0008840001117983 */ /* 0x000ee80000300800 */
[----:B------:R-:W3:Y:S01]  /*3db90*/  LDL.LU R18, [R1+0x888] ;  /* 0x0008880001127983 */ /* 0x000ee20000300800 */
[----:B------:R-:W-:-:S03]  /*3dba0*/  IMAD.MOV.U32 R43, RZ, RZ, R4 ;  /* 0x000000ffff2b7224 */ /* 0x000fc600078e0004 */
[----:B------:R-:W3:Y:S01]  /*3dbb0*/  LDL.LU R19, [R1+0x88c] ;  /* 0x00088c0001137983 */ /* 0x000ee20000300800 */
[----:B------:R-:W-:-:S03]  /*3dbc0*/  IMAD.MOV.U32 R42, RZ, RZ, R5 ;  /* 0x000000ffff2a7224 */ /* 0x000fc600078e0005 */
        /* <DEDUP_REMOVED lines=8> */
[----:B0-----:R-:W3:Y:S04]  /*3dc50*/  LDL.LU R8, [R1+0x860] ;  /* 0x0008600001087983 */ /* 0x001ee80000300800 */
[----:B------:R-:W3:Y:S04]  /*3dc60*/  LDL.LU R9, [R1+0x864] ;  /* 0x0008640001097983 */ /* 0x000ee80000300800 */
[----:B-1----:R-:W3:Y:S04]  /*3dc70*/  LDL.LU R10, [R1+0x868] ;  /* 0x00086800010a7983 */ /* 0x002ee80000300800 */
[----:B------:R-:W3:Y:S04]  /*3dc80*/  LDL.LU R11, [R1+0x86c] ;  /* 0x00086c00010b7983 */ /* 0x000ee80000300800 */
[----:B--2---:R-:W2:Y:S04]  /*3dc90*/  LDL.LU R44, [R1+0x1120] ;  /* 0x00112000012c7983 */ /* 0x004ea80000300800 */
[----:B------:R-:W2:Y:S04]  /*3dca0*/  LDL.LU R45, [R1+0x1124] ;  /* 0x00112400012d7983 */ /* 0x000ea80000300800 */
[----:B------:R-:W2:Y:S04]  /*3dcb0*/  LDL.LU R46, [R1+0x1128] ;  /* 0x00112800012e7983 */ /* 0x000ea80000300800 */
[----:B------:R-:W2:Y:S04]  /*3dcc0*/  LDL.LU R47, [R1+0x112c] ;  /* 0x00112c00012f7983 */ /* 0x000ea80000300800 */
[----:B------:R-:W2:Y:S04]  /*3dcd0*/  LDL.64 R34, [R1+0x138] ;  /* 0x0001380001227983 */ /* 0x000ea80000100a00 */
[----:B------:R-:W2:Y:S04]  /*3dce0*/  LDL.LU R36, [R1+0x10d0] ;  /* 0x0010d00001247983 */ /* 0x000ea80000300800 */
[----:B------:R-:W2:Y:S04]  /*3dcf0*/  LDL.LU R37, [R1+0x10d4] ;  /* 0x0010d40001257983 */ /* 0x000ea80000300800 */
[----:B------:R-:W2:Y:S04]  /*3dd00*/  LDL.LU R38, [R1+0x10d8] ;  /* 0x0010d80001267983 */ /* 0x000ea80000300800 */
[----:B------:R-:W2:Y:S04]  /*3dd10*/  LDL.LU R39, [R1+0x10dc] ;  /* 0x0010dc0001277983 */ /* 0x000ea80000300800 */
[----:B------:R-:W2:Y:S04]  /*3dd20*/  LDL.64 R58, [R1+0xd8] ;  /* 0x0000d800013a7983 */ /* 0x000ea80000100a00 */
[----:B------:R-:W-:Y:S04]  /*3dd30*/  STL.64 [R1+0x26c8], R30 ;  /* 0x0026c81e01007387 */ /* 0x000fe80000100a00 */
[----:B------:R0:W-:Y:S04]  /*3dd40*/  STL.64 [R1+0x26c0], R28 ;  /* 0x0026c01c01007387 */ /* 0x0001e80000100a00 */
[----:B0-----:R-:W2:Y:S04]  /*3dd50*/  LDL.LU R28, [R1+0x370] ;  /* 0x00037000011c7983 */ /* 0x001ea80000300800 */
[----:B------:R-:W2:Y:S04]  /*3dd60*/  LDL.LU R29, [R1+0x374] ;  /* 0x00037400011d7983 */ /* 0x000ea80000300800 */
[----:B------:R-:W2:Y:S04]  /*3dd70*/  LDL.LU R30, [R1+0x378] ;  /* 0x00037800011e7983 */ /* 0x000ea80000300800 */
[----:B------:R-:W2:Y:S01]  /*3dd80*/  LDL.LU R31, [R1+0x37c] ;  /* 0x00037c00011f7983 */ /* 0x000ea20000300800 */
[----:B----4-:R-:W-:-:S15]  /*3dd90*/  HMMA.16816.F32 R20, R52, R26, R20 ;  /* 0x0000001a3414723c */ /* 0x010fde0000001814 */
[----:B------:R-:W-:-:S08]  /*3dda0*/  NOP ;  /* 0x0000000000007918 */ /* 0x000fd00000000000 */
[----:B------:R-:W-:Y:S04]  /*3ddb0*/  STL.64 [R1+0x890], R20 ;  /* 0x0008901401007387 */ /* 0x000fe80000100a00 */
[----:B------:R0:W-:Y:S04]  /*3ddc0*/  STL.64 [R1+0x898], R22 ;  /* 0x0008981601007387 */ /* 0x0001e80000100a00 */
[----:B0-----:R-:W3:Y:S04]  /*3ddd0*/  LDL.LU.64 R22, [R1+0x27f8] ;  /* 0x0027f80001167983 */ /* 0x001ee80000300a00 */
[----:B------:R-:W4:Y:S04]  /*3dde0*/  LDL.LU.64 R20, [R1+0x27f0] ;  /* 0x0027f00001147983 */ /* 0x000f280000300a00 */
[----:B------:R-:W-:Y:S01]  /*3ddf0*/  STL.64 [R1+0x2780], R26 ;  /* 0x0027801a01007387 */ /* 0x000fe20000100a00 */
[----:B---3--:R-:W-:-:S15]  /*3de00*/  HMMA.16816.F32 R16, R52, R22, R16 ;  /* 0x000000163410723c */ /* 0x008fde0000001810 */
[----:B------:R-:W-:-:S08]  /*3de10*/  NOP ;  /* 0x0000000000007918 */ /* 0x000fd00000000000 */
[----:B------:R-:W-:Y:S04]  /*3de20*/  STL.64 [R1+0x880], R16 ;  /* 0x0008801001007387 */ /* 0x000fe80000100a00 */
[----:B------:R0:W-:Y:S04]  /*3de30*/  STL.64 [R1+0x888], R18 ;  /* 0x0008881201007387 */ /* 0x0001e80000100a00 */
[----:B0-----:R-:W3:Y:S04]  /*3de40*/  LDL.LU.64 R18, [R1+0x27e8] ;  /* 0x0027e80001127983 */ /* 0x001ee80000300a00 */
[----:B------:R-:W-:Y:S04]  /*3de50*/  STL.64 [R1+0x26a8], R22 ;  /* 0x0026a81601007387 */ /* 0x000fe80000100a00 */
[----:B----4-:R0:W-:Y:S04]  /*3de60*/  STL.64 [R1+0x26a0], R20 ;  /* 0x0026a01401007387 */ /* 0x0101e80000100a00 */
[----:B0-----:R-:W4:Y:S04]  /*3de70*/  LDL.LU R20, [R1+0x380] ;  /* 0x0003800001147983 */ /* 0x001f280000300800 */
[----:B------:R-:W4:Y:S04]  /*3de80*/  LDL.LU R21, [R1+0x384] ;  /* 0x0003840001157983 */ /* 0x000f280000300800 */
[----:B------:R-:W4:Y:S04]  /*3de90*/  LDL.LU R22, [R1+0x388] ;  /* 0x0003880001167983 */ /* 0x000f280000300800 */
[----:B------:R-:W4:Y:S01]  /*3dea0*/  LDL.LU R23, [R1+0x38c] ;  /* 0x00038c0001177983 */ /* 0x000f220000300800 */
[----:B---3--:R-:W-:-:S15]  /*3deb0*/  HMMA.16816.F32 R12, R52, R18, R12 ;  /* 0x00000012340c723c */ /* 0x008fde000000180c */
[----:B------:R-:W-:-:S08]  /*3dec0*/  NOP ;  /* 0x0000000000007918 */ /* 0x000fd00000000000 */
[----:B------:R-:W-:Y:S04]  /*3ded0*/  STL.64 [R1+0x870], R12 ;  /* 0x0008700c01007387 */ /* 0x000fe80000100a00 */
[----:B------:R0:W-:Y:S04]  /*3dee0*/  STL.64 [R1+0x878], R14 ;  /* 0x0008780e01007387 */ /* 0x0001e80000100a00 */
[----:B0-----:R-:W3:Y:S04]  /*3def0*/  LDL.LU.64 R14, [R1+0x27e0] ;  /* 0x0027e000010e7983 */ /* 0x001ee80000300a00 */
[----:B------:R-:W4:Y:S04]  /*3df00*/  LDL.LU R12, [R1+0x27d8] ;  /* 0x0027d800010c7983 */ /* 0x000f280000300800 */
[----:B------:R-:W-:Y:S01]  /*3df10*/  STL.64 [R1+0x2730], R18 ;  /* 0x0027301201007387 */ /* 0x000fe20000100a00 */
[----:B---3--:R-:W-:-:S15]  /*3df20*/  HMMA.16816.F32 R8, R52, R14, R8 ;  /* 0x0000000e3408723c */ /* 0x008fde0000001808 */
[----:B------:R-:W-:-:S08]  /*3df30*/  NOP ;  /* 0x0000000000007918 */ /* 0x000fd00000000000 */
[----:B------:R-:W-:Y:S04]  /*3df40*/  STL.64 [R1+0x860], R8 ;  /* 0x0008600801007387 */ /* 0x000fe80000100a00 */
[----:B------:R0:W-:Y:S04]  /*3df50*/  STL.64 [R1+0x868], R10 ;  /* 0x0008680a01007387 */ /* 0x0001e80000100a00 */
[----:B0-----:R-:W3:Y:S02]  /*3df60*/  LDL.LU.64 R10, [R1+0x27d0] ;  /* 0x0027d000010a7983 */ /* 0x001ee40000300a00 */
[----:B---3--:R-:W-:-:S15]  /*3df70*/  HMMA.16816.F32 R4, R52, R10, R4 ;  /* 0x0000000a3404723c */ /* 0x008fde0000001804 */
[----:B------:R-:W-:-:S08]  /*3df80*/  NOP ;  /* 0x0000000000007918 */ /* 0x000fd00000000000 */
[----:B------:R-:W-:Y:S04]  /*3df90*/  STL.64 [R1+0x850], R4 ;  /* 0x0008500401007387 */ /* 0x000fe80000100a00 */
[----:B------:R0:W-:Y:S04]  /*3dfa0*/  STL.64 [R1+0x858], R6 ;  /* 0x0008580601007387 */ /* 0x0001e80000100a00 */
[----:B0-----:R-:W3:Y:S02]  /*3dfb0*/  LDL.LU.64 R6, [R1+0x27c8] ;  /* 0x0027c80001067983 */ /* 0x001ee40000300a00 */
[----:B---3--:R-:W-:Y:S02]  /*3dfc0*/  HMMA.16816.F32 R52, R52, R6, R48 ;  /* 0x000000063434723c */ /* 0x008fe40000001830 */
[----:B------:R-:W3:Y:S04]  /*3dfd0*/  LDL.LU.64 R50, [R1+0x27c0] ;  /* 0x0027c00001327983 */ /* 0x000ee80000300a00 */
[----:B------:R-:W3:-:S15]  /*3dfe0*/  LDL.LU.64 R48, [R1+0x27b8] ;  /* 0x0027b80001307983 */ /* 0x000ede0000300a00 */
[----:B------:R-:W-:-:S02]  /*3dff0*/  NOP ;  /* 0x0000000000007918 */ /* 0x000fc40000000000 */
[----:B------:R0:W-:Y:S04]  /*3e000*/  STL.64 [R1+0x2b0], R52 ;  /* 0x0002b03401007387 */ /* 0x0001e80000100a00 */
[----:B------:R1:W-:Y:S04]  /*3e010*/  STL.64 [R1+0x2b8], R54 ;  /* 0x0002b83601007387 */ /* 0x0003e80000100a00 */
[----:B0-----:R-:W3:Y:S04]  /*3e020*/  LDL.LU R52, [R1+0x1090] ;  /* 0x0010900001347983 */ /* 0x001ee80000300800 */
[----:B------:R-:W3:Y:S04]  /*3e030*/  LDL.LU R53, [R1+0x1094] ;  /* 0x0010940001357983 */ /* 0x000ee80000300800 */
[----:B-1----:R-:W3:Y:S04]  /*3e040*/  LDL.LU R54, [R1+0x1098] ;  /* 0x0010980001367983 */ /* 0x002ee80000300800 */
[----:B------:R-:W3:Y:S01]  /*3e050*/  LDL.LU R55, [R1+0x109c] ;  /* 0x00109c0001377983 */ /* 0x000ee20000300800 */
[----:B------:R-:W-:-:S02]  /*3e060*/  IMAD.MOV.U32 R19, RZ, RZ, R3 ;  /* 0x000000ffff137224 */ /* 0x000fc400078e0003 */
[----:B--2---:R-:W-:Y:S02]  /*3e070*/  IMAD.MOV.U32 R3, RZ, RZ, R35 ;  /* 0x000000ffff037224 */ /* 0x004fe400078e0023 */
[----:B----4-:R-:W-:Y:S01]  /*3e080*/  IMAD.MOV.U32 R18, RZ, RZ, R12 ;  /* 0x000000ffff127224 */ /* 0x010fe200078e000c */
[C---:B---3--:R-:W-:Y:S06]  /*3e090*/  HMMA.16816.F32 R44, R48.reuse, R34, R44 ;  /* 0x00000022302c723c */ /* 0x048fec000000182c */
[----:B------:R-:W-:-:S15]  /*3e0a0*/  HMMA.16816.F32 R40, R48, R42, R36 ;  /* 0x0000002a3028723c */ /* 0x000fde0000001824 */
[----:B------:R-:W-:-:S02]  /*3e0b0*/  NOP ;  /* 0x0000000000007918 */ /* 0x000fc40000000000 */
[----:B------:R-:W-:Y:S04]  /*3e0c0*/  STL.64 [R1+0x1120], R44 ;  /* 0x0011202c01007387 */ /* 0x000fe80000100a00 */
[----:B------:R0:W-:Y:S04]  /*3e0d0*/  STL.64 [R1+0x1128], R46 ;  /* 0x0011282e01007387 */ /* 0x0001e80000100a00 */
[----:B0-----:R-:W2:Y:S04]  /*3e0e0*/  LDL.LU.64 R46, [R1+0x27b0] ;  /* 0x0027b000012e7983 */ /* 0x001ea80000300a00 */
[----:B------:R-:W2:Y:S04]  /*3e0f0*/  LDL.LU.64 R44, [R1+0x27a8] ;  /* 0x0027a800012c7983 */ /* 0x000ea80000300a00 */
[----:B------:R-:W3:Y:S04]  /*3e100*/  LDL.LU.64 R34, [R1+0x27a0] ;  /* 0x0027a00001227983 */ /* 0x000ee80000300a00 */
[----:B------:R-:W4:Y:S04]  /*3e110*/  LDL.LU.64 R38, [R1+0x2798] ;  /* 0x0027980001267983 */ /* 0x000f280000300a00 */
[----:B------:R-:W4:Y:S04]  /*3e120*/  LDL.LU.64 R36, [R1+0x2790] ;  /* 0x0027900001247983 */ /* 0x000f280000300a00 */
[----:B------:R-:W-:Y:S04]  /*3e130*/  STL.64 [R1+0x10d0], R40 ;  /* 0x0010d02801007387 */ /* 0x000fe80000100a00 */
[----:B------:R0:W-:Y:S04]  /*3e140*/  STL.64 [R1+0x10d8], R42 ;  /* 0x0010d82a01007387 */ /* 0x0001e80000100a00 */
[----:B0-----:R-:W4:Y:S01]  /*3e150*/  LDL.LU.64 R42, [R1+0x2788] ;  /* 0x00278800012a7983 */ /* 0x001f220000300a00 */
[----:B------:R-:W-:Y:S01]  /*3e160*/  HMMA.16816.F32 R52, R48, R18, R52 ;  /* 0x000000123034723c */ /* 0x000fe20000001834 */
[----:B------:R-:W-:-:S02]  /*3e170*/  IMAD.MOV.U32 R26, RZ, RZ, R25 ;  /* 0x000000ffff1a7224 */ /* 0x000fc400078e0019 */
[----:B------:R-:W-:-:S15]  /*3e180*/  IMAD.MOV.U32 R27, RZ, RZ, R24 ;  /* 0x000000ffff1b7224 */ /* 0x000fde00078e0018 */
[----:B------:R-:W-:-:S05]  /*3e190*/  NOP ;  /* 0x0000000000007918 */ /* 0x000fca0000000000 */
[----:B------:R-:W-:Y:S04]  /*3e1a0*/  STL.64 [R1+0x1090], R52 ;  /* 0x0010903401007387 */ /* 0x000fe80000100a00 */
[----:B------:R-:W-:Y:S04]  /*3e1b0*/  STL.64 [R1+0x1098], R54 ;  /* 0x0010983601007387 */ /* 0x000fe80000100a00 */
[----:B------:R-:W0:Y:S01]  /*3e1c0*/  LDSM.16.MT88.4 R52, [R57+UR4+0x5080] ;  /* 0x005080043934783b */ /* 0x000e220008004200 */
[----:B------:R-:W-:Y:S03]  /*3e1d0*/  HMMA.16816.F32 R16, R48, R26, R20 ;  /* 0x0000001a3010723c */ /* 0x000fe60000001814 */
[----:B0-----:R-:W-:-:S15]  /*3e1e0*/  STL.64 [R1+0x2658], R54 ;  /* 0x0026583601007387 */ /* 0x001fde0000100a00 */
[----:B------:R-:W-:-:S05]  /*3e1f0*/  NOP ;  /* 0x0000000000007918 */ /* 0x000fca0000000000 */
[----:B------:R-:W-:Y:S04]  /*3e200*/  STL.64 [R1+0x380], R16 ;  /* 0x0003801001007387 */ /* 0x000fe80000100a00 */
[----:B------:R4:W-:Y:S04]  /*3e210*/  STL.64 [R1+0x388], R18 ;  /* 0x0003881201007387 */ /* 0x0009e80000100a00 */
[----:B------:R-:W-:Y:S01]  /*3e220*/  STL.64 [R1+0x2650], R52 ;  /* 0x0026503401007387 */ /* 0x000fe20000100a00 */
[C---:B---3--:R-:W-:Y:S06]  /*3e230*/  HMMA.16816.F32 R20, R48.reuse, R34, R28 ;  /* 0x000000223014723c */ /* 0x048fec000000181c */
[----:B----4-:R-:W-:Y:S06]  /*3e240*/  HMMA.16816.F32 R16, R48, R42, R36 ;  /* 0x0000002a3010723c */ /* 0x010fec0000001824 */
[----:B------:R-:W-:-:S02]  /*3e250*/  IMAD.MOV.U32 R5, RZ, RZ, R43 ;  /* 0x000000ffff057224 */ /* 0x000fc400078e002b */
[----:B------:R-:W-:-:S09]  /*3e260*/  IMAD.MOV.U32 R8, RZ, RZ, R42 ;  /* 0x000000ffff087224 */ /* 0x000fd200078e002a */
[----:B------:R-:W-:Y:S04]  /*3e270*/  STL.64 [R1+0x370], R20 ;  /* 0x0003701401007387 */ /* 0x000fe80000100a00 */
[----:B------:R-:W-:Y:S04]  /*3e280*/  STL.64 [R1+0x378], R22 ;  /* 0x0003781601007387 */ /* 0x000fe80000100a00 */
[----:B------:R-:W-:Y:S04]  /*3e290*/  STL.64 [R1+0xec0], R16 ;  /* 0x000ec01001007387 */ /* 0x000fe80000100a00 */
[----:B------:R-:W-:Y:S04]  /*3e2a0*/  STL.64 [R1+0xec8], R18 ;  /* 0x000ec81201007387 */ /* 0x000fe80000100a00 */
[----:B------:R-:W-:Y:S04]  /*3e2b0*/  STL [R1+0x261c], R5 ;  /* 0x00261c0501007387 */ /* 0x000fe80000100800 */
[----:B------:R2:W-:Y:S04]  /*3e2c0*/  STL.64 [R1+0x2738], R6 ;  /* 0x0027380601007387 */ /* 0x0005e80000100a00 */
[----:B------:R-:W-:Y:S04]  /*3e2d0*/  STL [R1+0x2618], R8 ;  /* 0x0026180801007387 */ /* 0x000fe80000100800 */
[----:B------:R-:W3:Y:S01]  /*3e2e0*/  LDL R9, [R1+0x1e64] ;  /* 0x001e640001097983 */ /* 0x000ee20000100800 */
[----:B--2---:R-:W-:Y:S03]  /*3e2f0*/  HMMA.16816.F32 R4, R48, R58, R44 ;  /* 0x0000003a3004723c */ /* 0x004fe6000000182c */
[----:B---3--:R-:W-:Y:S04]  /*3e300*/  STL [R1+0x2620], R9 ;  /* 0x0026200901007387 */ /* 0x008fe80000100800 */
[----:B------:R-:W-:-:S15]  /*3e310*/  STL.64 [R1+0x2740], R10 ;  /* 0x0027400a01007387 */ /* 0x000fde0000100a00 */
[----:B------:R-:W-:-:S01]  /*3e320*/  NOP ;  /* 0x0000000000007918 */ /* 0x000fc20000000000 */
[----:B------:R-:W-:Y:S04]  /*3e330*/  STL.64 [R1+0xeb0], R4 ;  /* 0x000eb00401007387 */ /* 0x000fe80000100a00 */
[----:B------:R-:W-:Y:S04]  /*3e340*/  STL.64 [R1+0xeb8], R6 ;  /* 0x000eb80601007387 */ /* 0x000fe80000100a00 */
[----:B------:R-:W2:Y:S04]  /*3e350*/  LDL.LU R32, [R1+0xe40] ;  /* 0x000e400001207983 */ /* 0x000ea80000300800 */
[----:B------:R-:W2:Y:S04]  /*3e360*/  LDL.LU R33, [R1+0xe44] ;  /* 0x000e440001217983 */ /* 0x000ea80000300800 */
[----:B------:R-:W3:Y:S04]  /*3e370*/  LDL.LU R34, [R1+0xe48] ;  /* 0x000e480001227983 */ /* 0x000ee80000300800 */
[----:B------:R-:W3:Y:S04]  /*3e380*/  LDL.LU R35, [R1+0xe4c] ;  /* 0x000e4c0001237983 */ /* 0x000ee80000300800 */
[----:B---3--:R-:W-:Y:S04]  /*3e390*/  STL.64 [R1+0x2750], R34 ;  /* 0x0027502201007387 */ /* 0x008fe80000100a00 */
[----:B--2---:R-:W-:Y:S04]  /*3e3a0*/  STL.64 [R1+0x2748], R32 ;  /* 0x0027482001007387 */ /* 0x004fe80000100a00 */
[----:B------:R-:W2:Y:S04]  /*3e3b0*/  LDL.LU R20, [R1+0xe50] ;  /* 0x000e500001147983 */ /* 0x000ea80000300800 */
[----:B------:R-:W2:Y:S04]  /*3e3c0*/  LDL.LU R21, [R1+0xe54] ;  /* 0x000e540001157983 */ /* 0x000ea80000300800 */
[----:B------:R-:W3:Y:S04]  /*3e3d0*/  LDL.LU R22, [R1+0xe58] ;  /* 0x000e580001167983 */ /* 0x000ee80000300800 */
[----:B------:R-:W3:Y:S04]  /*3e3e0*/  LDL.LU R23, [R1+0xe5c] ;  /* 0x000e5c0001177983 */ /* 0x000ee80000300800 */
[----:B------:R-:W4:Y:S04]  /*3e3f0*/  LDL.LU R40, [R1+0xe90] ;  /* 0x000e900001287983 */ /* 0x000f280000300800 */
[----:B------:R-:W4:Y:S04]  /*3e400*/  LDL.LU R41, [R1+0xe94] ;  /* 0x000e940001297983 */ /* 0x000f280000300800 */
[----:B------:R-:W2:Y:S04]  /*3e410*/  LDL.LU R42, [R1+0xe98] ;  /* 0x000e9800012a7983 */ /* 0x000ea80000300800 */
[----:B------:R-:W2:Y:S04]  /*3e420*/  LDL.LU R43, [R1+0xe9c] ;  /* 0x000e9c00012b7983 */ /* 0x000ea80000300800 */
[----:B------:R-:W3:Y:S04]  /*3e430*/  LDL.LU R24, [R1+0xea0] ;  /* 0x000ea00001187983 */ /* 0x000ee80000300800 */
[----:B------:R-:W3:Y:S04]  /*3e440*/  LDL.LU R25, [R1+0xea4] ;  /* 0x000ea40001197983 */ /* 0x000ee80000300800 */
[----:B------:R-:W3:Y:S04]  /*3e450*/  LDL.LU R26, [R1+0xea8] ;  /* 0x000ea800011a7983 */ /* 0x000ee80000300800 */
[----:B------:R-:W3:Y:S04]  /*3e460*/  LDL.LU R27, [R1+0xeac] ;  /* 0x000eac00011b7983 */ /* 0x000ee80000300800 */
[----:B--2---:R0:W-:Y:S04]  /*3e470*/  STL.64 [R1+0x2778], R42 ;  /* 0x0027782a01007387 */ /* 0x0041e80000100a00 */
[----:B----4-:R-:W-:Y:S04]  /*3e480*/  STL.64 [R1+0x2770], R40 ;  /* 0x0027702801007387 */ /* 0x010fe80000100a00 */
[----:B0-----:R-:W2:Y:S04]  /*3e490*/  LDL.64 R42, [R1+0xc8] ;  /* 0x0000c800012a7983 */ /* 0x001ea80000100a00 */
[----:B---3--:R0:W-:Y:S04]  /*3e4a0*/  STL.64 [R1+0x2760], R22 ;  /* 0x0027601601007387 */ /* 0x0081e80000100a00 */
[----:B------:R-:W-:Y:S04]  /*3e4b0*/  STL.64 [R1+0x2758], R20 ;  /* 0x0027581401007387 */ /* 0x000fe80000100a00 */
[----:B0-----:R-:W3:Y:S04]  /*3e4c0*/  LDL.64 R22, [R1+0xb8] ;  /* 0x0000b80001167983 */ /* 0x001ee80000100a00 */
        /* <DEDUP_REMOVED lines=14> */
[----:B------:R-:W4:Y:S01]  /*3e5b0*/  LDL.64 R38, [R1+0x68] ;  /* 0x0000680001267983 */ /* 0x000f220000100a00 */
[----:B------:R-:W-:-:S03]  /*3e5c0*/  IMAD.MOV.U32 R12, RZ, RZ, R59 ;  /* 0x000000ffff0c7224 */ /* 0x000fc600078e003b */
[----:B------:R-:W4:Y:S01]  /*3e5d0*/  LDL.LU R44, [R1+0xe30] ;  /* 0x000e3000012c7983 */ /* 0x000f220000300800 */
[----:B------:R-:W-:-:S03]  /*3e5e0*/  IMAD.MOV.U32 R13, RZ, RZ, R58 ;  /* 0x000000ffff0d7224 */ /* 0x000fc600078e003a */
[----:B------:R-:W4:Y:S04]  /*3e5f0*/  LDL.LU R45, [R1+0xe34] ;  /* 0x000e3400012d7983 */ /* 0x000f280000300800 */
[----:B------:R-:W4:Y:S04]  /*3e600*/  LDL.LU R46, [R1+0xe38] ;  /* 0x000e3800012e7983 */ /* 0x000f280000300800 */
[----:B------:R-:W4:Y:S04]  /*3e610*/  LDL.LU R47, [R1+0xe3c] ;  /* 0x000e3c00012f7983 */ /* 0x000f280000300800 */
[----:B------:R-:W4:Y:S04]  /*3e620*/  LDL.64 R58, [R1+0x58] ;  /* 0x00005800013a7983 */ /* 0x000f280000100a00 */
[----:B------:R-:W-:Y:S04]  /*3e630*/  STL [R1+0x2628], R12 ;  /* 0x0026280c01007387 */ /* 0x000fe80000100800 */
[----:B------:R-:W-:Y:S01]  /*3e640*/  STL [R1+0x2624], R13 ;  /* 0x0026240d01007387 */ /* 0x000fe20000100800 */
[----:B--2---:R-:W-:-:S15]  /*3e650*/  HMMA.16816.F32 R24, R48, R42, R24 ;  /* 0x0000002a3018723c */ /* 0x004fde0000001818 */
[----:B------:R-:W-:-:S08]  /*3e660*/  NOP ;  /* 0x0000000000007918 */ /* 0x000fd00000000000 */
[----:B------:R0:W-:Y:S04]  /*3e670*/  STL.64 [R1+0xea0], R24 ;  /* 0x000ea01801007387 */ /* 0x0001e80000100a00 */
[----:B------:R1:W-:Y:S01]  /*3e680*/  STL.64 [R1+0xea8], R26 ;  /* 0x000ea81a01007387 */ /* 0x0003e20000100a00 */
[----:B0-----:R-:W-:-:S03]  /*3e690*/  IMAD.MOV.U32 R25, RZ, RZ, R42 ;  /* 0x000000ffff197224 */ /* 0x001fc600078e002a */
[----:B-1----:R-:W2:Y:S01]  /*3e6a0*/  LDL.LU.64 R26, [R1+0x2780] ;  /* 0x00278000011a7983 */ /* 0x002ea20000300a00 */
[----:B------:R-:W-:-:S03]  /*3e6b0*/  IMAD.MOV.U32 R24, RZ, RZ, R43 ;  /* 0x000000ffff187224 */ /* 0x000fc600078e002b */
[----:B------:R-:W3:Y:S04]  /*3e6c0*/  LDL.LU.64 R42, [R1+0x2778] ;  /* 0x00277800012a7983 */ /* 0x000ee80000300a00 */
[----:B------:R-:W3:Y:S04]  /*3e6d0*/  LDL.LU.64 R40, [R1+0x2770] ;  /* 0x0027700001287983 */ /* 0x000ee80000300a00 */
[----:B------:R-:W-:Y:S04]  /*3e6e0*/  STL [R1+0x2630], R24 ;  /* 0x0026301801007387 */ /* 0x000fe80000100800 */
[----:B------:R-:W-:Y:S01]  /*3e6f0*/  STL [R1+0x262c], R25 ;  /* 0x00262c1901007387 */ /* 0x000fe20000100800 */
[----:B---3--:R-:W-:-:S15]  /*3e700*/  HMMA.16816.F32 R40, R48, R22, R40 ;  /* 0x000000163028723c */ /* 0x008fde0000001828 */
[----:B------:R-:W-:-:S08]  /*3e710*/  NOP ;  /* 0x0000000000007918 */ /* 0x000fd00000000000 */
[----:B------:R-:W-:Y:S04]  /*3e720*/  STL.64 [R1+0xe90], R40 ;  /* 0x000e902801007387 */ /* 0x000fe80000100a00 */
[----:B------:R0:W-:Y:S04]  /*3e730*/  STL.64 [R1+0xe98], R42 ;  /* 0x000e982a01007387 */ /* 0x0001e80000100a00 */
[----:B0-----:R-:W3:Y:S01]  /*3e740*/  LDL.LU.64 R42, [R1+0x2768] ;  /* 0x00276800012a7983 */ /* 0x001ee20000300a00 */
[----:B------:R-:W-:Y:S02]  /*3e750*/  IMAD.MOV.U32 R40, RZ, RZ, R23 ;  /* 0x000000ffff287224 */ /* 0x000fe400078e0017 */
[----:B------:R-:W-:-:S02]  /*3e760*/  IMAD.MOV.U32 R41, RZ, RZ, R22 ;  /* 0x000000ffff297224 */ /* 0x000fc400078e0016 */
[----:B------:R-:W2:Y:S04]  /*3e770*/  LDL.LU.64 R22, [R1+0x2760] ;  /* 0x0027600001167983 */ /* 0x000ea80000300a00 */
[----:B------:R-:W2:Y:S04]  /*3e780*/  LDL.LU.64 R20, [R1+0x2758] ;  /* 0x0027580001147983 */ /* 0x000ea80000300a00 */
[----:B------:R-:W-:Y:S04]  /*3e790*/  STL [R1+0x2638], R40 ;  /* 0x0026382801007387 */ /* 0x000fe80000100800 */
[----:B------:R-:W-:Y:S04]  /*3e7a0*/  STL [R1+0x2634], R41 ;  /* 0x0026342901007387 */ /* 0x000fe80000100800 */
[----:B---3--:R0:W-:Y:S04]  /*3e7b0*/  STL.64 [R1+0x2718], R42 ;  /* 0x0027182a01007387 */ /* 0x0081e80000100a00 */
[----:B0-----:R-:W3:Y:S01]  /*3e7c0*/  LDL.64 R42, [R1+0x98] ;  /* 0x00009800012a7983 */ /* 0x001ee20000100a00 */
[----:B----4-:R-:W-:Y:S06]  /*3e7d0*/  HMMA.16816.F32 R32, R48, R10, R32 ;  /* 0x0000000a3020723c */ /* 0x010fec0000001820 */
[----:B------:R-:W-:-:S02]  /*3e7e0*/  IMAD.MOV.U32 R60, RZ, RZ, R11 ;  /* 0x000000ffff3c7224 */ /* 0x000fc400078e000b */
[----:B------:R-:W-:-:S15]  /*3e7f0*/  IMAD.MOV.U32 R61, RZ, RZ, R10 ;  /* 0x000000ffff3d7224 */ /* 0x000fde00078e000a */
[----:B------:R-:W-:Y:S04]  /*3e800*/  STL.64 [R1+0xe80], R32 ;  /* 0x000e802001007387 */ /* 0x000fe80000100a00 */
[----:B------:R0:W-:Y:S04]  /*3e810*/  STL.64 [R1+0xe88], R34 ;  /* 0x000e882201007387 */ /* 0x0001e80000100a00 */
[----:B0-----:R-:W4:Y:S04]  /*3e820*/  LDL.LU.64 R34, [R1+0x2750] ;  /* 0x0027500001227983 */ /* 0x001f280000300a00 */
[----:B------:R-:W4:Y:S04]  /*3e830*/  LDL.LU.64 R32, [R1+0x2748] ;  /* 0x0027480001207983 */ /* 0x000f280000300a00 */
[----:B------:R-:W4:Y:S04]  /*3e840*/  LDL.LU.64 R10, [R1+0x2740] ;  /* 0x00274000010a7983 */ /* 0x000f280000300a00 */
        /* <DEDUP_REMOVED lines=9> */
[----:B------:R-:W-:Y:S02]  /*3e8e0*/  IMAD.MOV.U32 R8, RZ, RZ, R43 ;  /* 0x000000ffff087224 */ /* 0x000fe400078e002b */
[----:B------:R-:W-:-:S03]  /*3e8f0*/  IMAD.MOV.U32 R5, RZ, RZ, R42 ;  /* 0x000000ffff057224 */ /* 0x000fc600078e002a */
[----:B------:R-:W-:Y:S04]  /*3e900*/  STL [R1+0x2648], R8 ;  /* 0x0026480801007387 */ /* 0x000fe80000100800 */
[----:B------:R-:W-:Y:S01]  /*3e910*/  STL [R1+0x2644], R5 ;  /* 0x0026440501007387 */ /* 0x000fe20000100800 */
[C---:B------:R-:W-:Y:S01]  /*3e920*/  HMMA.16816.F32 R16, R48.reuse, R18, R52 ;  /* 0x000000123010723c */ /* 0x040fe20000001834 */
[----:B------:R-:W-:Y:S02]  /*3e930*/  IMAD.MOV.U32 R9, RZ, RZ, R39 ;  /* 0x000000ffff097224 */ /* 0x000fe400078e0027 */
[----:B---3--:R2:W-:Y:S03]  /*3e940*/  STL.64 [R1+0x2710], R6 ;  /* 0x0027100601007387 */ /* 0x0085e60000100a00 */
[----:B--2---:R-:W-:-:S15]  /*3e950*/  HMMA.16816.F32 R4, R48, R30, R20 ;  /* 0x0000001e3004723c */ /* 0x004fde0000001814 */
[----:B------:R-:W-:-:S02]  /*3e960*/  NOP ;  /* 0x0000000000007918 */ /* 0x000fc40000000000 */
[----:B------:R-:W-:Y:S04]  /*3e970*/  STL.64 [R1+0xe60], R16 ;  /* 0x000e601001007387 */ /* 0x000fe80000100a00 */
[----:B------:R-:W-:Y:S04]  /*3e980*/  STL.64 [R1+0xe68], R18 ;  /* 0x000e681201007387 */ /* 0x000fe80000100a00 */
[----:B------:R-:W-:Y:S04]  /*3e990*/  STL.64 [R1+0xe50], R4 ;  /* 0x000e500401007387 */ /* 0x000fe80000100a00 */
[----:B------:R4:W-:Y:S02]  /*3e9a0*/  STL.64 [R1+0xe58], R6 ;  /* 0x000e580601007387 */ /* 0x0009e40000100a00 */
[----:B----4-:R-:W-:-:S15]  /*3e9b0*/  HMMA.16816.F32 R4, R48, R38, R32 ;  /* 0x000000263004723c */ /* 0x010fde0000001820 */
[----:B------:R-:W-:-:S08]  /*3e9c0*/  NOP ;  /* 0x0000000000007918 */ /* 0x000fd00000000000 */
[----:B------:R-:W-:Y:S04]  /*3e9d0*/  STL.64 [R1+0xe40], R4 ;  /* 0x000e400401007387 */ /* 0x000fe80000100a00 */
[----:B------:R0:W-:Y:S02]  /*3e9e0*/  STL.64 [R1+0xe48], R6 ;  /* 0x000e480601007387 */ /* 0x0001e40000100a00 */
[----:B0-----:R-:W-:Y:S02]  /*3e9f0*/  HMMA.16816.F32 R4, R48, R58, R44 ;  /* 0x0000003a3004723c */ /* 0x001fe4000000182c */
[----:B------:R0:W-:Y:S04]  /*3ea00*/  STL.64 [R1+0x2728], R10 ;  /* 0x0027280a01007387 */ /* 0x0001e80000100a00 */
[----:B------:R-:W-:-:S15]  /*3ea10*/  STL [R1+0x2720], R9 ;  /* 0x0027200901007387 */ /* 0x000fde0000100800 */
[----:B------:R-:W-:-:S02]  /*3ea20*/  NOP ;  /* 0x0000000000007918 */ /* 0x000fc40000000000 */
[----:B------:R-:W-:Y:S04]  /*3ea30*/  STL.64 [R1+0xe30], R4 ;  /* 0x000e300401007387 */ /* 0x000fe80000100a00 */
[----:B------:R1:W-:Y:S04]  /*3ea40*/  STL.64 [R1+0xe38], R6 ;  /* 0x000e380601007387 */ /* 0x0003e80000100a00 */
[----:B------:R-:W2:Y:S04]  /*3ea50*/  LDL.LU R16, [R1+0xe20] ;  /* 0x000e200001107983 */ /* 0x000ea80000300800 */
[----:B------:R-:W2:Y:S04]  /*3ea60*/  LDL.LU R17, [R1+0xe24] ;  /* 0x000e240001117983 */ /* 0x000ea80000300800 */
[----:B------:R-:W2:Y:S04]  /*3ea70*/  LDL.LU R18, [R1+0xe28] ;  /* 0x000e280001127983 */ /* 0x000ea80000300800 */
[----:B------:R-:W2:Y:S04]  /*3ea80*/  LDL.LU R19, [R1+0xe2c] ;  /* 0x000e2c0001137983 */ /* 0x000ea80000300800 */
[----:B0-----:R-:W2:Y:S04]  /*3ea90*/  LDL.64 R10, [R1+0x48] ;  /* 0x00004800010a7983 */ /* 0x001ea80000100a00 */
[----:B------:R-:W3:Y:S01]  /*3eaa0*/  LDL.LU R28, [R1+0xda0] ;  /* 0x000da000011c7983 */ /* 0x000ee20000300800 */
[----:B------:R-:W-:-:S03]  /*3eab0*/  IMAD.MOV.U32 R2, RZ, RZ, R30 ;  /* 0x000000ffff027224 */ /* 0x000fc600078e001e */
[----:B------:R-:W3:Y:S01]  /*3eac0*/  LDL.LU R29, [R1+0xda4] ;  /* 0x000da400011d7983 */ /* 0x000ee20000300800 */
[----:B------:R-:W-:-:S03]  /*3ead0*/  IMAD.MOV.U32 R0, RZ, RZ, R31 ;  /* 0x000000ffff007224 */ /* 0x000fc600078e001f */
[----:B------:R-:W3:Y:S04]  /*3eae0*/  LDL.LU R30, [R1+0xda8] ;  /* 0x000da800011e7983 */ /* 0x000ee80000300800 */
[----:B------:R-:W3:Y:S04]  /*3eaf0*/  LDL.LU R31, [R1+0xdac] ;  /* 0x000dac00011f7983 */ /* 0x000ee80000300800 */
[----:B------:R-:W4:Y:S04]  /*3eb00*/  LDL.LU R40, [R1+0xe10] ;  /* 0x000e100001287983 */ /* 0x000f280000300800 */
[----:B------:R-:W4:Y:S04]  /*3eb10*/  LDL.LU R41, [R1+0xe14] ;  /* 0x000e140001297983 */ /* 0x000f280000300800 */
[----:B------:R-:W4:Y:S04]  /*3eb20*/  LDL.LU R42, [R1+0xe18] ;  /* 0x000e1800012a7983 */ /* 0x000f280000300800 */
[----:B------:R-:W4:Y:S04]  /*3eb30*/  LDL.LU R43, [R1+0xe1c] ;  /* 0x000e1c00012b7983 */ /* 0x000f280000300800 */
[----:B-1----:R-:W4:Y:S04]  /*3eb40*/  LDL.64 R6, [R1+0x38] ;  /* 0x0000380001067983 */ /* 0x002f280000100a00 */
[----:B------:R-:W3:Y:S04]  /*3eb50*/  LDL.LU R44, [R1+0xdf0] ;  /* 0x000df000012c7983 */ /* 0x000ee80000300800 */
[----:B------:R-:W3:Y:S04]  /*3eb60*/  LDL.LU R45, [R1+0xdf4] ;  /* 0x000df400012d7983 */ /* 0x000ee80000300800 */
[----:B------:R-:W3:Y:S04]  /*3eb70*/  LDL.LU R46, [R1+0xdf8] ;  /* 0x000df800012e7983 */ /* 0x000ee80000300800 */
[----:B------:R-:W3:Y:S04]  /*3eb80*/  LDL.LU R47, [R1+0xdfc] ;  /* 0x000dfc00012f7983 */ /* 0x000ee80000300800 */
[----:B------:R-:W3:Y:S04]  /*3eb90*/  LDL.LU R32, [R1+0xe00] ;  /* 0x000e000001207983 */ /* 0x000ee80000300800 */
[----:B------:R-:W3:Y:S04]  /*3eba0*/  LDL.LU R33, [R1+0xe04] ;  /* 0x000e040001217983 */ /* 0x000ee80000300800 */
[----:B------:R-:W3:Y:S01]  /*3ebb0*/  LDL.LU R34, [R1+0xe08] ;  /* 0x000e080001227983 */ /* 0x000ee20000300800 */
[----:B------:R-:W-:-:S02]  /*3ebc0*/  IMAD.MOV.U32 R13, RZ, RZ, R38 ;  /* 0x000000ffff0d7224 */ /* 0x000fc400078e0026 */
[----:B------:R-:W-:Y:S02]  /*3ebd0*/  IMAD.MOV.U32 R25, RZ, RZ, R58 ;  /* 0x000000ffff197224 */ /* 0x000fe400078e003a */
[----:B------:R-:W-:Y:S01]  /*3ebe0*/  IMAD.MOV.U32 R12, RZ, RZ, R59 ;  /* 0x000000ffff0c7224 */ /* 0x000fe200078e003b */
[----:B------:R-:W3:Y:S04]  /*3ebf0*/  LDL.LU R35, [R1+0xe0c] ;  /* 0x000e0c0001237983 */ /* 0x000ee80000300800 */
[----:B------:R-:W3:Y:S04]  /*3ec00*/  LDL.64 R38, [R1+0x28] ;  /* 0x0000280001267983 */ /* 0x000ee80000100a00 */
[----:B------:R-:W3:Y:S04]  /*3ec10*/  LDL.64 R58, [R1+0x18] ;  /* 0x00001800013a7983 */ /* 0x000ee80000100a00 */
        /* <DEDUP_REMOVED lines=8> */
[----:B------:R-:W-:Y:S04]  /*3eca0*/  STL.64 [R1+0x2688], R14 ;  /* 0x0026880e01007387 */ /* 0x000fe80000100a00 */
[----:B------:R0:W-:Y:S04]  /*3ecb0*/  STL.64 [R1+0x2680], R12 ;  /* 0x0026800c01007387 */ /* 0x0001e80000100a00 */
[----:B0-----:R-:W3:Y:S04]  /*3ecc0*/  LDL.LU R12, [R1+0xdd0] ;  /* 0x000dd000010c7983 */ /* 0x001ee80000300800 */
[----:B------:R-:W3:Y:S04]  /*3ecd0*/  LDL.LU R13, [R1+0xdd4] ;  /* 0x000dd400010d7983 */ /* 0x000ee80000300800 */
[----:B------:R-:W3:Y:S04]  /*3ece0*/  LDL.LU R14, [R1+0xdd8] ;  /* 0x000dd800010e7983 */ /* 0x000ee80000300800 */
[----:B------:R-:W3:Y:S01]  /*3ecf0*/  LDL.LU R15, [R1+0xddc] ;  /* 0x000ddc00010f7983 */ /* 0x000ee20000300800 */
[----:B--2---:R-:W-:-:S15]  /*3ed00*/  HMMA.16816.F32 R16, R48, R10, R16 ;  /* 0x0000000a3010723c */ /* 0x004fde0000001810 */
[----:B------:R-:W-:-:S08]  /*3ed10*/  NOP ;  /* 0x0000000000007918 */ /* 0x000fd00000000000 */
[----:B------:R-:W-:Y:S04]  /*3ed20*/  STL.64 [R1+0xe20], R16 ;  /* 0x000e201001007387 */ /* 0x000fe80000100a00 */
[----:B------:R0:W-:Y:S04]  /*3ed30*/  STL.64 [R1+0xe28], R18 ;  /* 0x000e281201007387 */ /* 0x0001e80000100a00 */
[----:B0-----:R-:W2:Y:S01]  /*3ed40*/  LDL.LU.64 R18, [R1+0x2730] ;  /* 0x0027300001127983 */ /* 0x001ea20000300a00 */
[----:B----4-:R-:W-:Y:S01]  /*3ed50*/  HMMA.16816.F32 R40, R48, R6, R40 ;  /* 0x000000063028723c */ /* 0x010fe20000001828 */
[----:B------:R-:W-:-:S02]  /*3ed60*/  IMAD.MOV.U32 R17, RZ, RZ, R10 ;  /* 0x000000ffff117224 */ /* 0x000fc400078e000a */
[----:B------:R-:W-:Y:S02]  /*3ed70*/  IMAD.MOV.U32 R16, RZ, RZ, R11 ;  /* 0x000000ffff107224 */ /* 0x000fe400078e000b */
[----:B------:R-:W4:Y:S04]  /*3ed80*/  LDL.LU.64 R10, [R1+0x2728] ;  /* 0x00272800010a7983 */ /* 0x000f280000300a00 */
[----:B------:R-:W4:Y:S01]  /*3ed90*/  LDL.LU R9, [R1+0x2720] ;  /* 0x0027200001097983 */ /* 0x000f220000300800 */
[----:B------:R-:W-:Y:S01]  /*3eda0*/  IMAD.MOV.U32 R24, RZ, RZ, R7 ;  /* 0x000000ffff187224 */ /* 0x000fe200078e0007 */
[C---:B---3--:R-:W-:Y:S06]  /*3edb0*/  HMMA.16816.F32 R32, R48.reuse, R38, R32 ;  /* 0x000000263020723c */ /* 0x048fec0000001820 */
[----:B------:R-:W-:Y:S01]  /*3edc0*/  HMMA.16816.F32 R44, R48, R58, R44 ;  /* 0x0000003a302c723c */ /* 0x000fe2000000182c */
[----:B------:R-:W-:-:S05]  /*3edd0*/  IMAD.MOV.U32 R61, RZ, RZ, R38 ;  /* 0x000000ffff3d7224 */ /* 0x000fca00078e0026 */
[----:B------:R-:W-:Y:S02]  /*3ede0*/  IMAD.MOV.U32 R5, RZ, RZ, R58 ;  /* 0x000000ffff057224 */ /* 0x000fe400078e003a */
[----:B------:R-:W-:Y:S01]  /*3edf0*/  IMAD.MOV.U32 R60, RZ, RZ, R59 ;  /* 0x000000ffff3c7224 */ /* 0x000fe200078e003b */
[----:B--2---:R0:W-:Y:S04]  /*3ee00*/  STL.64 [R1+0x2698], R18 ;  /* 0x0026981201007387 */ /* 0x0041e80000100a00 */
[----:B------:R-:W-:Y:S04]  /*3ee10*/  STL.64 [R1+0x2690], R16 ;  /* 0x0026901001007387 */ /* 0x000fe80000100a00 */
[----:B0-----:R-:W2:Y:S04]  /*3ee20*/  LDL.64 R18, [R1+0x8] ;  /* 0x0000080001127983 */ /* 0x001ea80000100a00 */
[----:B------:R0:W-:Y:S04]  /*3ee30*/  STL.64 [R1+0xe10], R40 ;  /* 0x000e102801007387 */ /* 0x0001e80000100a00 */
[----:B------:R1:W-:Y:S01]  /*3ee40*/  STL.64 [R1+0xe18], R42 ;  /* 0x000e182a01007387 */ /* 0x0003e20000100a00 */
[----:B0-----:R-:W-:-:S03]  /*3ee50*/  IMAD.MOV.U32 R41, RZ, RZ, R6 ;  /* 0x000000ffff297224 */ /* 0x001fc600078e0006 */
[----:B-1----:R-:W3:Y:S04]  /*3ee60*/  LDL.LU.64 R42, [R1+0x2718] ;  /* 0x00271800012a7983 */ /* 0x002ee80000300a00 */
[----:B------:R-:W4:Y:S04]  /*3ee70*/  LDL.LU.64 R6, [R1+0x2710] ;  /* 0x0027100001067983 */ /* 0x000f280000300a00 */
[----:B------:R-:W-:Y:S04]  /*3ee80*/  STL.64 [R1+0x26b8], R26 ;  /* 0x0026b81a01007387 */ /* 0x000fe80000100a00 */
[----:B------:R0:W-:Y:S04]  /*3ee90*/  STL.64 [R1+0x26b0], R24 ;  /* 0x0026b01801007387 */ /* 0x0001e80000100a00 */
[----:B0-----:R-:W2:Y:S04]  /*3eea0*/  LDL.LU R24, [R1+0xde0] ;  /* 0x000de00001187983 */ /* 0x001ea80000300800 */
[----:B------:R-:W2:Y:S04]  /*3eeb0*/  LDL.LU R25, [R1+0xde4] ;  /* 0x000de40001197983 */ /* 0x000ea80000300800 */
[----:B------:R-:W2:Y:S04]  /*3eec0*/  LDL.LU R26, [R1+0xde8] ;  /* 0x000de800011a7983 */ /* 0x000ea80000300800 */
[----:B------:R-:W2:Y:S04]  /*3eed0*/  LDL.LU R27, [R1+0xdec] ;  /* 0x000dec00011b7983 */ /* 0x000ea80000300800 */
[----:B------:R-:W-:Y:S04]  /*3eee0*/  STL.64 [R1+0xe00], R32 ;  /* 0x000e002001007387 */ /* 0x000fe80000100a00 */
[----:B------:R0:W-:Y:S01]  /*3eef0*/  STL.64 [R1+0xe08], R34 ;  /* 0x000e082201007387 */ /* 0x0001e20000100a00 */
[----:B------:R-:W-:-:S03]  /*3ef00*/  IMAD.MOV.U32 R40, RZ, RZ, R39 ;  /* 0x000000ffff287224 */ /* 0x000fc600078e0027 */
[----:B0-----:R-:W3:Y:S04]  /*3ef10*/  LDL.LU.64 R34, [R1+0x2708] ;  /* 0x0027080001227983 */ /* 0x001ee80000300a00 */
[----:B------:R-:W3:Y:S04]  /*3ef20*/  LDL.LU.64 R32, [R1+0x2700] ;  /* 0x0027000001207983 */ /* 0x000ee80000300a00 */
[----:B------:R-:W3:Y:S04]  /*3ef30*/  LDL.LU.64 R38, [R1+0x26f8] ;  /* 0x0026f80001267983 */ /* 0x000ee80000300a00 */
[----:B------:R-:W3:Y:S04]  /*3ef40*/  LDL.LU.64 R36, [R1+0x26f0] ;  /* 0x0026f00001247983 */ /* 0x000ee80000300a00 */
[----:B------:R-:W-:Y:S04]  /*3ef50*/  STL.64 [R1+0xdf0], R44 ;  /* 0x000df02c01007387 */ /* 0x000fe80000100a00 */
[----:B------:R0:W-:Y:S04]  /*3ef60*/  STL.64 [R1+0xdf8], R46 ;  /* 0x000df82e01007387 */ /* 0x0001e80000100a00 */
[----:B0-----:R-:W3:Y:S04]  /*3ef70*/  LDL.LU.64 R46, [R1+0x26e8] ;  /* 0x0026e800012e7983 */ /* 0x001ee80000300a00 */
[----:B------:R-:W3:Y:S04]  /*3ef80*/  LDL.LU.64 R44, [R1+0x26e0] ;  /* 0x0026e000012c7983 */ /* 0x000ee80000300a00 */
[----:B------:R-:W3:Y:S04]  /*3ef90*/  LDL.LU.64 R58, [R1+0x26d8] ;  /* 0x0026d800013a7983 */ /* 0x000ee80000300a00 */
[----:B------:R-:W3:Y:S04]  /*3efa0*/  LDL.LU R56, [R1+0x26d0] ;  /* 0x0026d00001387983 */ /* 0x000ee80000300800 */
[----:B----4-:R-:W-:Y:S04]  /*3efb0*/  STL.64 [R1+0x2668], R6 ;  /* 0x0026680601007387 */ /* 0x010fe80000100a00 */
[----:B------:R2:W-:Y:S02]  /*3efc0*/  STL [R1+0x2660], R5 ;  /* 0x0026600501007387 */ /* 0x0005e40000100800 */
[----:B--2---:R-:W-:Y:S06]  /*3efd0*/  HMMA.16816.F32 R4, R48, R18, R24 ;  /* 0x000000123004723c */ /* 0x004fec0000001818 */
[----:B------:R-:W-:-:S15]  /*3efe0*/  IMAD.MOV.U32 R8, RZ, RZ, R18 ;  /* 0x000000ffff087224 */ /* 0x000fde00078e0012 */
[----:B------:R-:W-:-:S02]  /*3eff0*/  NOP ;  /* 0x0000000000007918 */ /* 0x000fc40000000000 */
[----:B------:R-:W-:Y:S04]  /*3f000*/  STL.64 [R1+0xde0], R4 ;  /* 0x000de00401007387 */ /* 0x000fe80000100a00 */
[----:B------:R3:W-:Y:S02]  /*3f010*/  STL.64 [R1+0xde8], R6 ;  /* 0x000de80601007387 */ /* 0x0007e40000100a00 */
[C---:B---3--:R-:W-:Y:S02]  /*3f020*/  HMMA.16816.F32 R4, R48.reuse, R58, R12 ;  /* 0x0000003a3004723c */ /* 0x048fe4000000180c */
[----:B------:R-:W-:Y:S04]  /*3f030*/  STL.64 [R1+0x2678], R10 ;  /* 0x0026780a01007387 */ /* 0x000fe80000100a00 */
[----:B------:R-:W-:Y:S04]  /*3f040*/  STL.64 [R1+0x2670], R8 ;  /* 0x0026700801007387 */ /* 0x000fe80000100a00 */
[----:B------:R-:W-:Y:S04]  /*3f050*/  STL.64 [R1+0x24c0], R58 ;  /* 0x0024c03a01007387 */ /* 0x000fe80000100a00 */
[----:B------:R-:W-:Y:S09]  /*3f060*/  STL [R1+0x24b8], R56 ;  /* 0x0024b83801007387 */ /* 0x000ff20000100800 */
[----:B------:R-:W-:Y:S04]  /*3f070*/  STL.64 [R1+0xdd0], R4 ;  /* 0x000dd00401007387 */ /* 0x000fe80000100a00 */
[----:B------:R0:W-:Y:S02]  /*3f080*/  STL.64 [R1+0xdd8], R6 ;  /* 0x000dd80601007387 */ /* 0x0001e40000100a00 */
[C---:B0-----:R-:W-:Y:S06]  /*3f090*/  HMMA.16816.F32 R4, R48.reuse, R46, R52 ;  /* 0x0000002e3004723c */ /* 0x041fec0000001834 */
[----:B------:R0:W-:Y:S04]  /*3f0a0*/  STL.64 [R1+0x24d0], R46 ;  /* 0x0024d02e01007387 */ /* 0x0001e80000100a00 */
[----:B------:R-:W-:Y:S01]  /*3f0b0*/  STL.64 [R1+0x24c8], R44 ;  /* 0x0024c82c01007387 */ /* 0x000fe20000100a00 */
[----:B------:R-:W-:-:S12]  /*3f0c0*/  HMMA.16816.F32 R8, R48, R38, R28 ;  /* 0x000000263008723c */ /* 0x000fd8000000181c */
[----:B------:R-:W-:Y:S04]  /*3f0d0*/  STL.64 [R1+0xdc0], R4 ;  /* 0x000dc00401007387 */ /* 0x000fe80000100a00 */
[----:B------:R1:W-:Y:S04]  /*3f0e0*/  STL.64 [R1+0xdc8], R6 ;  /* 0x000dc80601007387 */ /* 0x0003e80000100a00 */
[----:B0-----:R-:W2:Y:S01]  /*3f0f0*/  LDL.64 R46, [R1+0x118] ;  /* 0x00011800012e7983 */ /* 0x001ea20000100a00 */
[----:B-1----:R-:W-:Y:S06]  /*3f100*/  HMMA.16816.F32 R4, R48, R42, R20 ;  /* 0x0000002a3004723c */ /* 0x002fec0000001814 */
[----:B------:R-:W-:-:S15]  /*3f110*/  STL.64 [R1+0x24b0], R42 ;  /* 0x0024b02a01007387 */ /* 0x000fde0000100a00 */
[----:B------:R-:W-:-:S02]  /*3f120*/  NOP ;  /* 0x0000000000007918 */ /* 0x000fc40000000000 */
[----:B------:R0:W-:Y:S04]  /*3f130*/  STL.64 [R1+0xdb0], R4 ;  /* 0x000db00401007387 */ /* 0x0001e80000100a00 */
[----:B------:R1:W-:Y:S04]  /*3f140*/  STL.64 [R1+0xdb8], R6 ;  /* 0x000db80601007387 */ /* 0x0003e80000100a00 */
[----:B0-----:R-:W3:Y:S04]  /*3f150*/  LDL.LU R4, [R1+0xd30] ;  /* 0x000d300001047983 */ /* 0x001ee80000300800 */
[----:B------:R0:W-:Y:S04]  /*3f160*/  STL.64 [R1+0xda0], R8 ;  /* 0x000da00801007387 */ /* 0x0001e80000100a00 */
[----:B------:R4:W-:Y:S04]  /*3f170*/  STL.64 [R1+0xda8], R10 ;  /* 0x000da80a01007387 */ /* 0x0009e80000100a00 */
[----:B------:R-:W3:Y:S04]  /*3f180*/  LDL.LU R5, [R1+0xd34] ;  /* 0x000d340001057983 */ /* 0x000ee80000300800 */
[----:B-1----:R-:W3:Y:S04]  /*3f190*/  LDL.LU R6, [R1+0xd38] ;  /* 0x000d380001067983 */ /* 0x002ee80000300800 */
[----:B------:R-:W3:Y:S04]  /*3f1a0*/  LDL.LU R7, [R1+0xd3c] ;  /* 0x000d3c0001077983 */ /* 0x000ee80000300800 */
[----:B------:R-:W2:Y:S04]  /*3f1b0*/  LDL.LU R28, [R1+0xd90] ;  /* 0x000d9000011c7983 */ /* 0x000ea80000300800 */
[----:B------:R-:W2:Y:S04]  /*3f1c0*/  LDL.LU R29, [R1+0xd94] ;  /* 0x000d9400011d7983 */ /* 0x000ea80000300800 */
[----:B------:R-:W2:Y:S04]  /*3f1d0*/  LDL.LU R30, [R1+0xd98] ;  /* 0x000d9800011e7983 */ /* 0x000ea80000300800 */
[----:B------:R-:W2:Y:S04]  /*3f1e0*/  LDL.LU R31, [R1+0xd9c] ;  /* 0x000d9c00011f7983 */ /* 0x000ea80000300800 */
[----:B------:R-:W3:Y:S04]  /*3f1f0*/  LDL.LU R24, [R1+0xd80] ;  /* 0x000d800001187983 */ /* 0x000ee80000300800 */
[----:B------:R-:W3:Y:S04]  /*3f200*/  LDL.LU R25, [R1+0xd84] ;  /* 0x000d840001197983 */ /* 0x000ee80000300800 */
[----:B------:R-:W3:Y:S04]  /*3f210*/  LDL.LU R26, [R1+0xd88] ;  /* 0x000d8800011a7983 */ /* 0x000ee80000300800 */
[----:B------:R-:W3:Y:S04]  /*3f220*/  LDL.LU R27, [R1+0xd8c] ;  /* 0x000d8c00011b7983 */ /* 0x000ee80000300800 */
[----:B------:R-:W3:Y:S04]  /*3f230*/  LDL.LU R16, [R1+0xd60] ;  /* 0x000d600001107983 */ /* 0x000ee80000300800 */
        /* <DEDUP_REMOVED lines=14> */
[----:B----4-:R-:W4:Y:S04]  /*3f320*/  LDL.LU R10, [R1+0xd48] ;  /* 0x000d4800010a7983 */ /* 0x010f280000300800 */
[----:B------:R-:W4:Y:S04]  /*3f330*/  LDL.LU R11, [R1+0xd4c] ;  /* 0x000d4c00010b7983 */ /* 0x000f280000300800 */
[----:B------:R-:W4:Y:S04]  /*3f340*/  LDL.LU R52, [R1+0x360] ;  /* 0x0003600001347983 */ /* 0x000f280000300800 */
[----:B------:R-:W4:Y:S04]  /*3f350*/  LDL.LU R53, [R1+0x364] ;  /* 0x0003640001357983 */ /* 0x000f280000300800 */
[----:B------:R-:W4:Y:S04]  /*3f360*/  LDL.LU R54, [R1+0x368] ;  /* 0x0003680001367983 */ /* 0x000f280000300800 */
[----:B------:R-:W4:Y:S04]  /*3f370*/  LDL.LU R55, [R1+0x36c] ;  /* 0x00036c0001377983 */ /* 0x000f280000300800 */
[----:B------:R-:W-:Y:S04]  /*3f380*/  STL.64 [R1+0x24a8], R38 ;  /* 0x0024a82601007387 */ /* 0x000fe80000100a00 */
[----:B------:R0:W-:Y:S04]  /*3f390*/  STL.64 [R1+0x24a0], R36 ;  /* 0x0024a02401007387 */ /* 0x0001e80000100a00 */
[----:B0-----:R-:W4:Y:S04]  /*3f3a0*/  LDL.LU R36, [R1+0x280] ;  /* 0x0002800001247983 */ /* 0x001f280000300800 */
[----:B------:R-:W4:Y:S04]  /*3f3b0*/  LDL.LU R37, [R1+0x284] ;  /* 0x0002840001257983 */ /* 0x000f280000300800 */
[----:B------:R-:W4:Y:S04]  /*3f3c0*/  LDL.LU R38, [R1+0x288] ;  /* 0x0002880001267983 */ /* 0x000f280000300800 */
[----:B------:R-:W4:Y:S01]  /*3f3d0*/  LDL.LU R39, [R1+0x28c] ;  /* 0x00028c0001277983 */ /* 0x000f220000300800 */
[----:B--2---:R-:W-:-:S15]  /*3f3e0*/  HMMA.16816.F32 R28, R48, R34, R28 ;  /* 0x00000022301c723c */ /* 0x004fde000000181c */
[----:B------:R-:W-:-:S08]  /*3f3f0*/  NOP ;  /* 0x0000000000007918 */ /* 0x000fd00000000000 */
[----:B------:R-:W-:Y:S04]  /*3f400*/  STL.64 [R1+0xd90], R28 ;  /* 0x000d901c01007387 */ /* 0x000fe80000100a00 */
[----:B------:R0:W-:Y:S04]  /*3f410*/  STL.64 [R1+0xd98], R30 ;  /* 0x000d981e01007387 */ /* 0x0001e80000100a00 */
[----:B0-----:R-:W3:Y:S04]  /*3f420*/  LDL.LU.64 R30, [R1+0x26c8] ;  /* 0x0026c800011e7983 */ /* 0x001ee80000300a00 */
[----:B------:R-:W2:Y:S04]  /*3f430*/  LDL.LU.64 R28, [R1+0x26c0] ;  /* 0x0026c000011c7983 */ /* 0x000ea80000300a00 */
[----:B------:R0:W-:Y:S04]  /*3f440*/  STL.64 [R1+0x24e0], R34 ;  /* 0x0024e02201007387 */ /* 0x0001e80000100a00 */
[----:B------:R-:W-:Y:S04]  /*3f450*/  STL.64 [R1+0x24d8], R32 ;  /* 0x0024d82001007387 */ /* 0x000fe80000100a00 */
[----:B0-----:R-:W4:Y:S04]  /*3f460*/  LDL R34, [R1+0x128] ;  /* 0x0001280001227983 */ /* 0x001f280000100800 */
[----:B------:R-:W4:Y:S01]  /*3f470*/  LDL R35, [R1+0x12c] ;  /* 0x00012c0001237983 */ /* 0x000f220000100800 */
[----:B---3--:R-:W-:-:S15]  /*3f480*/  HMMA.16816.F32 R24, R48, R30, R24 ;  /* 0x0000001e3018723c */ /* 0x008fde0000001818 */
[----:B------:R-:W-:-:S08]  /*3f490*/  NOP ;  /* 0x0000000000007918 */ /* 0x000fd00000000000 */
[----:B------:R-:W-:Y:S04]  /*3f4a0*/  STL.64 [R1+0xd80], R24 ;  /* 0x000d801801007387 */ /* 0x000fe80000100a00 */
[----:B------:R0:W-:Y:S04]  /*3f4b0*/  STL.64 [R1+0xd88], R26 ;  /* 0x000d881a01007387 */ /* 0x0001e80000100a00 */
[----:B0-----:R-:W3:Y:S04]  /*3f4c0*/  LDL.LU.64 R26, [R1+0x26b8] ;  /* 0x0026b800011a7983 */ /* 0x001ee80000300a00 */
[----:B------:R-:W4:Y:S04]  /*3f4d0*/  LDL.LU.64 R24, [R1+0x26b0] ;  /* 0x0026b00001187983 */ /* 0x000f280000300a00 */
[----:B------:R-:W-:Y:S04]  /*3f4e0*/  STL.64 [R1+0x2498], R30 ;  /* 0x0024981e01007387 */ /* 0x000fe80000100a00 */
[----:B--2---:R0:W-:Y:S04]  /*3f4f0*/  STL.64 [R1+0x2490], R28 ;  /* 0x0024901c01007387 */ /* 0x0041e80000100a00 */
[----:B0-----:R-:W2:Y:S04]  /*3f500*/  LDL.LU R28, [R1+0x290] ;  /* 0x00029000011c7983 */ /* 0x001ea80000300800 */
[----:B------:R-:W2:Y:S04]  /*3f510*/  LDL.LU R29, [R1+0x294] ;  /* 0x00029400011d7983 */ /* 0x000ea80000300800 */
[----:B------:R-:W2:Y:S04]  /*3f520*/  LDL.LU R30, [R1+0x298] ;  /* 0x00029800011e7983 */ /* 0x000ea80000300800 */
[----:B------:R-:W2:Y:S01]  /*3f530*/  LDL.LU R31, [R1+0x29c] ;  /* 0x00029c00011f7983 */ /* 0x000ea20000300800 */
[----:B---3--:R-:W-:-:S15]  /*3f540*/  HMMA.16816.F32 R20, R48, R26, R20 ;  /* 0x0000001a3014723c */ /* 0x008fde0000001814 */
        /* <DEDUP_REMOVED lines=11> */
[----:B------:R-:W2:Y:S04]  /*3f600*/  LDL.LU.64 R16, [R1+0x2690] ;  /* 0x0026900001107983 */ /* 0x000ea80000300a00 */
[----:B------:R0:W-:Y:S04]  /*3f610*/  STL.64 [R1+0x2488], R22 ;  /* 0x0024881601007387 */ /* 0x0001e80000100a00 */
[----:B----4-:R-:W-:Y:S04]  /*3f620*/  STL.64 [R1+0x2480], R20 ;  /* 0x0024801401007387 */ /* 0x010fe80000100a00 */
[----:B0-----:R-:W4:Y:S01]  /*3f630*/  LDL R22, [R1+0x138] ;  /* 0x0001380001167983 */ /* 0x001f220000100800 */
        /* <DEDUP_REMOVED lines=19> */
[----:B------:R-:W4:Y:S01]  /*3f770*/  LDL.LU R5, [R1+0x2660] ;  /* 0x0026600001057983 */ /* 0x000f220000300800 */
[----:B---3--:R-:W-:Y:S03]  /*3f780*/  HMMA.16816.F32 R48, R48, R6, R52 ;  /* 0x000000063030723c */ /* 0x008fe60000001834 */
[----:B------:R-:W2:Y:S04]  /*3f790*/  LDL.LU.64 R54, [R1+0x2658] ;  /* 0x0026580001367983 */ /* 0x000ea80000300a00 */
[----:B------:R-:W2:-:S15]  /*3f7a0*/  LDL.LU.64 R52, [R1+0x2650] ;  /* 0x0026500001347983 */ /* 0x000e9e0000300a00 */
[----:B------:R-:W-:-:S01]  /*3f7b0*/  NOP ;  /* 0x0000000000007918 */ /* 0x000fc20000000000 */
[----:B------:R0:W-:Y:S04]  /*3f7c0*/  STL.64 [R1+0x360], R48 ;  /* 0x0003603001007387 */ /* 0x0001e80000100a00 */
[----:B------:R1:W-:Y:S04]  /*3f7d0*/  STL.64 [R1+0x368], R50 ;  /* 0x0003683201007387 */ /* 0x0003e80000100a00 */
[----:B0-----:R-:W4:Y:S04]  /*3f7e0*/  LDL.LU R48, [R1+0x2a0] ;  /* 0x0002a00001307983 */ /* 0x001f280000300800 */
[----:B------:R-:W4:Y:S04]  /*3f7f0*/  LDL.LU R49, [R1+0x2a4] ;  /* 0x0002a40001317983 */ /* 0x000f280000300800 */
[----:B-1----:R-:W4:Y:S04]  /*3f800*/  LDL.LU R50, [R1+0x2a8] ;  /* 0x0002a80001327983 */ /* 0x002f280000300800 */
[----:B------:R-:W4:Y:S01]  /*3f810*/  LDL.LU R51, [R1+0x2ac] ;  /* 0x0002ac0001337983 */ /* 0x000f220000300800 */
[----:B------:R-:W-:Y:S01]  /*3f820*/  IMAD.MOV.U32 R23, RZ, RZ, R3 ;  /* 0x000000ffff177224 */ /* 0x000fe200078e0003 */
[C---:B--2---:R-:W-:Y:S06]  /*3f830*/  HMMA.16816.F32 R28, R52.reuse, R34, R28 ;  /* 0x00000022341c723c */ /* 0x044fec000000181c */
[C---:B----4-:R-:W-:Y:S06]  /*3f840*/  HMMA.16816.F32 R48, R52.reuse, R22, R48 ;  /* 0x000000163430723c */ /* 0x050fec0000001830 */
[----:B------:R-:W-:-:S15]  /*3f850*/  HMMA.16816.F32 R20, R52, R46, R36 ;  /* 0x0000002e3414723c */ /* 0x000fde0000001824 */
[----:B------:R-:W-:-:S02]  /*3f860*/  NOP ;  /* 0x0000000000007918 */ /* 0x000fc40000000000 */
[----:B------:R-:W-:Y:S04]  /*3f870*/  STL.64 [R1+0x2a0], R48 ;  /* 0x0002a03001007387 */ /* 0x000fe80000100a00 */
[----:B------:R-:W-:Y:S04]  /*3f880*/  STL.64 [R1+0x2a8], R50 ;  /* 0x0002a83201007387 */ /* 0x000fe80000100a00 */
[----:B------:R0:W-:Y:S04]  /*3f890*/  STL.64 [R1+0x290], R28 ;  /* 0x0002901c01007387 */ /* 0x0001e80000100a00 */
[----:B------:R1:W-:Y:S04]  /*3f8a0*/  STL.64 [R1+0x298], R30 ;  /* 0x0002981e01007387 */ /* 0x0003e80000100a00 */
[----:B------:R-:W-:Y:S04]  /*3f8b0*/  STL.64 [R1+0x280], R20 ;  /* 0x0002801401007387 */ /* 0x000fe80000100a00 */
[----:B------:R2:W-:Y:S04]  /*3f8c0*/  STL.64 [R1+0x288], R22 ;  /* 0x0002881601007387 */ /* 0x0005e80000100a00 */
[----:B0-----:R-:W3:Y:S04]  /*3f8d0*/  LDL.LU R28, [R1+0x750] ;  /* 0x00075000011c7983 */ /* 0x001ee80000300800 */
[----:B------:R-:W3:Y:S04]  /*3f8e0*/  LDL.LU R29, [R1+0x754] ;  /* 0x00075400011d7983 */ /* 0x000ee80000300800 */
[----:B-1----:R-:W4:Y:S04]  /*3f8f0*/  LDL.LU R30, [R1+0x758] ;  /* 0x00075800011e7983 */ /* 0x002f280000300800 */
[----:B------:R-:W4:Y:S01]  /*3f900*/  LDL.LU R31, [R1+0x75c] ;  /* 0x00075c00011f7983 */ /* 0x000f220000300800 */
[----:B--2---:R-:W-:-:S02]  /*3f910*/  IMAD.MOV.U32 R22, RZ, RZ, R8 ;  /* 0x000000ffff167224 */ /* 0x004fc400078e0008 */
[----:B------:R-:W-:Y:S01]  /*3f920*/  IMAD.MOV.U32 R23, RZ, RZ, R57 ;  /* 0x000000ffff177224 */ /* 0x000fe200078e0039 */
[----:B----4-:R-:W-:Y:S04]  /*3f930*/  STL.64 [R1+0x24f8], R30 ;  /* 0x0024f81e01007387 */ /* 0x010fe80000100a00 */
[----:B---3--:R0:W-:Y:S04]  /*3f940*/  STL.64 [R1+0x24f0], R28 ;  /* 0x0024f01c01007387 */ /* 0x0081e80000100a00 */
[----:B------:R-:W2:Y:S04]  /*3f950*/  LDL.LU R8, [R1+0x2648] ;  /* 0x0026480001087983 */ /* 0x000ea80000300800 */
[----:B------:R1:W-:Y:S04]  /*3f960*/  STL.64 [R1+0x2500], R22 ;  /* 0x0025001601007387 */ /* 0x0003e80000100a00 */
[----:B------:R-:W3:Y:S04]  /*3f970*/  LDL.LU R56, [R1+0x760] ;  /* 0x0007600001387983 */ /* 0x000ee80000300800 */
[----:B------:R-:W3:Y:S04]  /*3f980*/  LDL.LU R57, [R1+0x764] ;  /* 0x0007640001397983 */ /* 0x000ee80000300800 */
[----:B------:R-:W4:Y:S04]  /*3f990*/  LDL.LU R58, [R1+0x768] ;  /* 0x00076800013a7983 */ /* 0x000f280000300800 */
[----:B------:R-:W4:Y:S01]  /*3f9a0*/  LDL.LU R59, [R1+0x76c] ;  /* 0x00076c00013b7983 */ /* 0x000f220000300800 */
[----:B------:R-:W-:-:S02]  /*3f9b0*/  IMAD.MOV.U32 R4, RZ, RZ, R46 ;  /* 0x000000ffff047224 */ /* 0x000fc400078e002e */
[----:B------:R-:W-:Y:S02]  /*3f9c0*/  IMAD.MOV.U32 R3, RZ, RZ, R47 ;  /* 0x000000ffff037224 */ /* 0x000fe400078e002f */
[----:B------:R-:W-:Y:S02]  /*3f9d0*/  IMAD.MOV.U32 R46, RZ, RZ, R5 ;  /* 0x000000ffff2e7224 */ /* 0x000fe400078e0005 */
[----:B------:R-:W-:Y:S02]  /*3f9e0*/  IMAD.MOV.U32 R47, RZ, RZ, R60 ;  /* 0x000000ffff2f7224 */ /* 0x000fe400078e003c */
[----:B------:R-:W-:Y:S02]  /*3f9f0*/  IMAD.MOV.U32 R18, RZ, RZ, R61 ;  /* 0x000000ffff127224 */ /* 0x000fe400078e003d */
[----:B------:R-:W-:Y:S01]  /*3fa00*/  IMAD.MOV.U32 R19, RZ, RZ, R40 ;  /* 0x000000ffff137224 */ /* 0x000fe200078e0028 */
[----:B----4-:R-:W-:Y:S04]  /*3fa10*/  STL.64 [R1+0x2510], R58 ;  /* 0x0025103a01007387 */ /* 0x010fe80000100a00 */
[----:B---3--:R3:W-:Y:S04]  /*3fa20*/  STL.64 [R1+0x2508], R56 ;  /* 0x0025083801007387 */ /* 0x0087e80000100a00 */
[----:B------:R-:W4:Y:S04]  /*3fa30*/  LDL.LU R5, [R1+0x2644] ;  /* 0x0026440001057983 */ /* 0x000f280000300800 */
[----:B------:R-:W2:Y:S04]  /*3fa40*/  LDL.LU R60, [R1+0x2640] ;  /* 0x00264000013c7983 */ /* 0x000ea80000300800 */
[----:B------:R3:W-:Y:S04]  /*3fa50*/  STL.64 [R1+0x2518], R46 ;  /* 0x0025182e01007387 */ /* 0x0007e80000100a00 */
[----:B------:R-:W2:Y:S04]  /*3fa60*/  LDL.LU R61, [R1+0x263c] ;  /* 0x00263c00013d7983 */ /* 0x000ea80000300800 */
[----:B------:R-:W2:Y:S04]  /*3fa70*/  LDL.LU R40, [R1+0x2638] ;  /* 0x0026380001287983 */ /* 0x000ea80000300800 */
[----:B------:R4:W-:Y:S04]  /*3fa80*/  STL.64 [R1+0x2520], R18 ;  /* 0x0025201201007387 */ /* 0x0009e80000100a00 */
[----:B0-----:R-:W3:Y:S04]  /*3fa90*/  LDL.LU R28, [R1+0x780] ;  /* 0x00078000011c7983 */ /* 0x001ee80000300800 */
[----:B------:R-:W3:Y:S04]  /*3faa0*/  LDL.LU R29, [R1+0x784] ;  /* 0x00078400011d7983 */ /* 0x000ee80000300800 */
[----:B------:R-:W4:Y:S04]  /*3fab0*/  LDL.LU R30, [R1+0x788] ;  /* 0x00078800011e7983 */ /* 0x000f280000300800 */
[----:B------:R-:W4:Y:S01]  /*3fac0*/  LDL.LU R31, [R1+0x78c] ;  /* 0x00078c00011f7983 */ /* 0x000f220000300800 */
[----:B-1----:R-:W-:-:S02]  /*3fad0*/  IMAD.MOV.U32 R22, RZ, RZ, R41 ;  /* 0x000000ffff167224 */ /* 0x002fc400078e0029 */
[----:B------:R-:W-:Y:S01]  /*3fae0*/  IMAD.MOV.U32 R23, RZ, RZ, R24 ;  /* 0x000000ffff177224 */ /* 0x000fe200078e0018 */
[----:B----4-:R0:W-:Y:S04]  /*3faf0*/  STL.64 [R1+0x2530], R30 ;  /* 0x0025301e01007387 */ /* 0x0101e80000100a00 */
[----:B---3--:R-:W-:Y:S04]  /*3fb00*/  STL.64 [R1+0x2528], R28 ;  /* 0x0025281c01007387 */ /* 0x008fe80000100a00 */
[----:B------:R-:W3:Y:S04]  /*3fb10*/  LDL.LU R41, [R1+0x2634] ;  /* 0x0026340001297983 */ /* 0x000ee80000300800 */
[----:B------:R-:W4:Y:S04]  /*3fb20*/  LDL.LU R24, [R1+0x2630] ;  /* 0x0026300001187983 */ /* 0x000f280000300800 */
[----:B------:R-:W-:Y:S04]  /*3fb30*/  STL.64 [R1+0x2538], R22 ;  /* 0x0025381601007387 */ /* 0x000fe80000100a00 */
[----:B------:R-:W2:Y:S04]  /*3fb40*/  LDL.LU R56, [R1+0x790] ;  /* 0x0007900001387983 */ /* 0x000ea80000300800 */
[----:B------:R-:W2:Y:S04]  /*3fb50*/  LDL.LU R57, [R1+0x794] ;  /* 0x0007940001397983 */ /* 0x000ea80000300800 */
[----:B------:R-:W3:Y:S04]  /*3fb60*/  LDL.LU R58, [R1+0x798] ;  /* 0x00079800013a7983 */ /* 0x000ee80000300800 */
[----:B------:R-:W3:Y:S01]  /*3fb70*/  LDL.LU R59, [R1+0x79c] ;  /* 0x00079c00013b7983 */ /* 0x000ee20000300800 */
[----:B------:R-:W-:-:S02]  /*3fb80*/  IMAD.MOV.U32 R46, RZ, RZ, R17 ;  /* 0x000000ffff2e7224 */ /* 0x000fc400078e0011 */
[----:B------:R-:W-:Y:S01]  /*3fb90*/  IMAD.MOV.U32 R47, RZ, RZ, R16 ;  /* 0x000000ffff2f7224 */ /* 0x000fe200078e0010 */
[----:B---3--:R1:W-:Y:S04]  /*3fba0*/  STL.64 [R1+0x2548], R58 ;  /* 0x0025483a01007387 */ /* 0x0083e80000100a00 */
[----:B--2---:R-:W-:Y:S04]  /*3fbb0*/  STL.64 [R1+0x2540], R56 ;  /* 0x0025403801007387 */ /* 0x004fe80000100a00 */
[----:B------:R2:W-:Y:S04]  /*3fbc0*/  STL.64 [R1+0x2550], R46 ;  /* 0x0025502e01007387 */ /* 0x0005e80000100a00 */
[----:B------:R-:W3:Y:S04]  /*3fbd0*/  LDL.LU R16, [R1+0x7a0] ;  /* 0x0007a00001107983 */ /* 0x000ee80000300800 */
[----:B------:R-:W3:Y:S04]  /*3fbe0*/  LDL.LU R17, [R1+0x7a4] ;  /* 0x0007a40001117983 */ /* 0x000ee80000300800 */
[----:B------:R-:W4:Y:S04]  /*3fbf0*/  LDL.LU R18, [R1+0x7a8] ;  /* 0x0007a80001127983 */ /* 0x000f280000300800 */
[----:B------:R-:W4:Y:S01]  /*3fc00*/  LDL.LU R19, [R1+0x7ac] ;  /* 0x0007ac0001137983 */ /* 0x000f220000300800 */
[----:B0-----:R-:W-:-:S02]  /*3fc10*/  IMAD.MOV.U32 R30, RZ, RZ, R25 ;  /* 0x000000ffff1e7224 */ /* 0x001fc400078e0019 */
[----:B------:R-:W-:Y:S02]  /*3fc20*/  IMAD.MOV.U32 R31, RZ, RZ, R12 ;  /* 0x000000ffff1f7224 */ /* 0x000fe400078e000c */
[----:B-1----:R-:W-:Y:S02]  /*3fc30*/  IMAD.MOV.U32 R58, RZ, RZ, R13 ;  /* 0x000000ffff3a7224 */ /* 0x002fe400078e000d */
[----:B------:R-:W-:Y:S01]  /*3fc40*/  IMAD.MOV.U32 R59, RZ, RZ, R9 ;  /* 0x000000ffff3b7224 */ /* 0x000fe200078e0009 */
[----:B----4-:R-:W-:Y:S04]  /*3fc50*/  STL.64 [R1+0x2560], R18 ;  /* 0x0025601201007387 */ /* 0x010fe80000100a00 */
[----:B---3--:R-:W-:Y:S04]  /*3fc60*/  STL.64 [R1+0x2558], R16 ;  /* 0x0025581001007387 */ /* 0x008fe80000100a00 */
[----:B------:R-:W3:Y:S04]  /*3fc70*/  LDL.LU R25, [R1+0x262c] ;  /* 0x00262c0001197983 */ /* 0x000ee80000300800 */
[----:B------:R-:W4:Y:S04]  /*3fc80*/  LDL.LU R12, [R1+0x2628] ;  /* 0x00262800010c7983 */ /* 0x000f280000300800 */
[----:B------:R-:W-:Y:S04]  /*3fc90*/  STL.64 [R1+0x2568], R30 ;  /* 0x0025681e01007387 */ /* 0x000fe80000100a00 */
[----:B------:R-:W4:Y:S04]  /*3fca0*/  LDL.LU R13, [R1+0x2624] ;  /* 0x00262400010d7983 */ /* 0x000f280000300800 */
[----:B------:R-:W4:Y:S04]  /*3fcb0*/  LDL.LU R9, [R1+0x2620] ;  /* 0x0026200001097983 */ /* 0x000f280000300800 */
[----:B------:R0:W-:Y:S04]  /*3fcc0*/  STL.64 [R1+0x2578], R58 ;  /* 0x0025783a01007387 */ /* 0x0001e80000100a00 */
[----:B------:R-:W3:Y:S04]  /*3fcd0*/  LDL.LU R44, [R1+0x7c0] ;  /* 0x0007c000012c7983 */ /* 0x000ee80000300800 */
[----:B------:R-:W3:Y:S04]  /*3fce0*/  LDL.LU R45, [R1+0x7c4] ;  /* 0x0007c400012d7983 */ /* 0x000ee80000300800 */
[----:B--2---:R-:W2:Y:S04]  /*3fcf0*/  LDL.LU R46, [R1+0x7c8] ;  /* 0x0007c800012e7983 */ /* 0x004ea80000300800 */
        /* <DEDUP_REMOVED lines=10> */
[----:B0-----:R-:W2:Y:S04]  /*3fda0*/  LDL.LU R58, [R1+0x7f8] ;  /* 0x0007f800013a7983 */ /* 0x001ea80000300800 */
[----:B------:R-:W2:Y:S01]  /*3fdb0*/  LDL.LU R59, [R1+0x7fc] ;  /* 0x0007fc00013b7983 */ /* 0x000ea20000300800 */
[----:B-1----:R-:W-:-:S02]  /*3fdc0*/  IMAD.MOV.U32 R46, RZ, RZ, R61 ;  /* 0x000000ffff2e7224 */ /* 0x002fc400078e003d */
[----:B------:R-:W-:Y:S01]  /*3fdd0*/  IMAD.MOV.U32 R47, RZ, RZ, R60 ;  /* 0x000000ffff2f7224 */ /* 0x000fe200078e003c */
[----:B--2---:R0:W-:Y:S04]  /*3fde0*/  STL.64 [R1+0x25a0], R58 ;  /* 0x0025a03a01007387 */ /* 0x0041e80000100a00 */
[----:B----4-:R-:W-:Y:S04]  /*3fdf0*/  STL.64 [R1+0x2598], R56 ;  /* 0x0025983801007387 */ /* 0x010fe80000100a00 */
[----:B------:R1:W-:Y:S01]  /*3fe00*/  STL.64 [R1+0x25a8], R46 ;  /* 0x0025a82e01007387 */ /* 0x0003e20000100a00 */
[----:B0-----:R-:W-:-:S02]  /*3fe10*/  IMAD.MOV.U32 R58, RZ, RZ, R41 ;  /* 0x000000ffff3a7224 */ /* 0x001fc400078e0029 */
[----:B------:R-:W-:-:S05]  /*3fe20*/  IMAD.MOV.U32 R59, RZ, RZ, R40 ;  /* 0x000000ffff3b7224 */ /* 0x000fca00078e0028 */
[----:B------:R0:W-:Y:S04]  /*3fe30*/  STL.64 [R1+0x25b0], R58 ;  /* 0x0025b03a01007387 */ /* 0x0001e80000100a00 */
[----:B------:R-:W2:Y:S04]  /*3fe40*/  LDL.LU R44, [R1+0x810] ;  /* 0x00081000012c7983 */ /* 0x000ea80000300800 */
[----:B------:R-:W2:Y:S04]  /*3fe50*/  LDL.LU R45, [R1+0x814] ;  /* 0x00081400012d7983 */ /* 0x000ea80000300800 */
[----:B-1----:R-:W4:Y:S04]  /*3fe60*/  LDL.LU R46, [R1+0x818] ;  /* 0x00081800012e7983 */ /* 0x002f280000300800 */
[----:B------:R-:W4:Y:S01]  /*3fe70*/  LDL.LU R47, [R1+0x81c] ;  /* 0x00081c00012f7983 */ /* 0x000f220000300800 */
[----:B0-----:R-:W-:-:S02]  /*3fe80*/  IMAD.MOV.U32 R58, RZ, RZ, R25 ;  /* 0x000000ffff3a7224 */ /* 0x001fc400078e0019 */
[----:B------:R-:W-:Y:S01]  /*3fe90*/  IMAD.MOV.U32 R59, RZ, RZ, R24 ;  /* 0x000000ffff3b7224 */ /* 0x000fe200078e0018 */
[----:B----4-:R-:W-:Y:S04]  /*3fea0*/  STL.64 [R1+0x25c0], R46 ;  /* 0x0025c02e01007387 */ /* 0x010fe80000100a00 */
[----:B--2---:R0:W-:Y:S04]  /*3feb0*/  STL.64 [R1+0x25b8], R44 ;  /* 0x0025b82c01007387 */ /* 0x0041e80000100a00 */
[----:B------:R1:W-:Y:S04]  /*3fec0*/  STL.64 [R1+0x25c8], R58 ;  /* 0x0025c83a01007387 */ /* 0x0003e80000100a00 */
[----:B0-----:R-:W2:Y:S04]  /*3fed0*/  LDL.LU R44, [R1+0x820] ;  /* 0x00082000012c7983 */ /* 0x001ea80000300800 */
[----:B------:R-:W2:Y:S04]  /*3fee0*/  LDL.LU R45, [R1+0x824] ;  /* 0x00082400012d7983 */ /* 0x000ea80000300800 */
[----:B------:R-:W4:Y:S04]  /*3fef0*/  LDL.LU R46, [R1+0x828] ;  /* 0x00082800012e7983 */ /* 0x000f280000300800 */
[----:B------:R-:W4:Y:S01]  /*3ff00*/  LDL.LU R47, [R1+0x82c] ;  /* 0x00082c00012f7983 */ /* 0x000f220000300800 */
[----:B-1----:R-:W-:-:S02]  /*3ff10*/  IMAD.MOV.U32 R58, RZ, RZ, R13 ;  /* 0x000000ffff3a7224 */ /* 0x002fc400078e000d */
        /* <DEDUP_REMOVED lines=8> */
[----:B---3--:R-:W-:-:S02]  /*3ffa0*/  IMAD.MOV.U32 R58, RZ, RZ, R8 ;  /* 0x000000ffff3a7224 */ /* 0x008fc400078e0008 */
[----:B------:R-:W-:Y:S01]  /*3ffb0*/  IMAD.MOV.U32 R59, RZ, RZ, R5 ;  /* 0x000000ffff3b7224 */ /* 0x000fe200078e0005 */
[----:B----4-:R-:W-:Y:S04]  /*3ffc0*/  STL.64 [R1+0x25f0], R46 ;  /* 0x0025f02e01007387 */ /* 0x010fe80000100a00 */
[----:B--2---:R-:W-:Y:S04]  /*3ffd0*/  STL.64 [R1+0x25e8], R44 ;  /* 0x0025e82c01007387 */ /* 0x004fe80000100a00 */
[----:B------:R-:W2:Y:S04]  /*3ffe0*/  LDL.LU R12, [R1+0x270] ;  /* 0x00027000010c7983 */ /* 0x000ea80000300800 */
[----:B------:R-:W2:Y:S04]  /*3fff0*/  LDL.LU R13, [R1+0x274] ;  /* 0x00027400010d7983 */ /* 0x000ea80000300800 */
[----:B------:R-:W2:Y:S04]  /*40000*/  LDL.LU R14, [R1+0x278] ;  /* 0x00027800010e7983 */ /* 0x000ea80000300800 */
[----:B------:R-:W2:Y:S04]  /*40010*/  LDL.LU R15, [R1+0x27c] ;  /* 0x00027c00010f7983 */ /* 0x000ea80000300800 */
[----:B------:R-:W2:Y:S04]  /*40020*/  LDL.64 R50, [R1+0x108] ;  /* 0x0001080001327983 */ /* 0x000ea80000100a00 */
[----:B------:R0:W-:Y:S04]  /*40030*/  STL.64 [R1+0x25f8], R58 ;  /* 0x0025f83a01007387 */ /* 0x0001e80000100a00 */
[----:B0-----:R-:W3:Y:S04]  /*40040*/  LDL.64 R58, [R1+0xf8] ;  /* 0x0000f800013a7983 */ /* 0x001ee80000100a00 */
[----:B------:R-:W4:Y:S04]  /*40050*/  LDL.LU R44, [R1+0x840] ;  /* 0x00084000012c7983 */ /* 0x000f280000300800 */
[----:B------:R-:W4:Y:S04]  /*40060*/  LDL.LU R45, [R1+0x844] ;  /* 0x00084400012d7983 */ /* 0x000f280000300800 */
[----:B------:R-:W2:Y:S04]  /*40070*/  LDL.LU R46, [R1+0x848] ;  /* 0x00084800012e7983 */ /* 0x000ea80000300800 */
[----:B------:R-:W2:Y:S04]  /*40080*/  LDL.LU R47, [R1+0x84c] ;  /* 0x00084c00012f7983 */ /* 0x000ea80000300800 */
[----:B--2---:R-:W-:Y:S04]  /*40090*/  STL.64 [R1+0x2608], R46 ;  /* 0x0026082e01007387 */ /* 0x004fe80000100a00 */
[----:B----4-:R0:W-:Y:S04]  /*400a0*/  STL.64 [R1+0x2600], R44 ;  /* 0x0026002c01007387 */ /* 0x0101e80000100a00 */
[----:B0-----:R-:W2:Y:S04]  /*400b0*/  LDL.LU R44, [R1+0x260] ;  /* 0x00026000012c7983 */ /* 0x001ea80000300800 */
[----:B------:R-:W2:Y:S04]  /*400c0*/  LDL.LU R45, [R1+0x264] ;  /* 0x00026400012d7983 */ /* 0x000ea80000300800 */
[----:B------:R-:W2:Y:S04]  /*400d0*/  LDL.LU R46, [R1+0x268] ;  /* 0x00026800012e7983 */ /* 0x000ea80000300800 */
[----:B------:R-:W2:Y:S01]  /*400e0*/  LDL.LU R47, [R1+0x26c] ;  /* 0x00026c00012f7983 */ /* 0x000ea20000300800 */
[----:B------:R-:W-:Y:S03]  /*400f0*/  HMMA.16816.F32 R12, R52, R50, R12 ;  /* 0x00000032340c723c */ /* 0x000fe6000000180c */
        /* <DEDUP_REMOVED lines=21> */
[----:B------:R-:W-:Y:S04]  /*40250*/  STL.64 [R1+0x270], R12 ;  /* 0x0002700c01007387 */ /* 0x000fe80000100a00 */
[----:B------:R0:W-:Y:S01]  /*40260*/  STL.64 [R1+0x278], R14 ;  /* 0x0002780e01007387 */ /* 0x0001e20000100a00 */
[----:B------:R-:W-:-:S02]  /*40270*/  IMAD.MOV.U32 R18, RZ, RZ, R2 ;  /* 0x000000ffff127224 */ /* 0x000fc400078e0002 */
[----:B------:R-:W-:Y:S02]  /*40280*/  IMAD.MOV.U32 R19, RZ, RZ, R0 ;  /* 0x000000ffff137224 */ /* 0x000fe400078e0000 */
[----:B---3--:R-:W-:Y:S02]  /*40290*/  IMAD.MOV.U32 R2, RZ, RZ, R58 ;  /* 0x000000ffff027224 */ /* 0x008fe400078e003a */
[----:B------:R-:W-:Y:S01]  /*402a0*/  IMAD.MOV.U32 R0, RZ, RZ, R59 ;  /* 0x000000ffff007224 */ /* 0x000fe200078e003b */
[----:B0-----:R-:W3:Y:S01]  /*402b0*/  LDL.LU.64 R14, [R1+0x2610] ;  /* 0x00261000010e7983 */ /* 0x001ee20000300a00 */
[----:B--2---:R-:W-:-:S15]  /*402c0*/  HMMA.16816.F32 R44, R52, R58, R44 ;  /* 0x0000003a342c723c */ /* 0x004fde000000182c */
[----:B------:R-:W-:-:S08]  /*402d0*/  NOP ;  /* 0x0000000000007918 */ /* 0x000fd00000000000 */
[----:B------:R-:W-:Y:S04]  /*402e0*/  STL.64 [R1+0x260], R44 ;  /* 0x0002602c01007387 */ /* 0x000fe80000100a00 */
[----:B------:R0:W-:Y:S04]  /*402f0*/  STL.64 [R1+0x268], R46 ;  /* 0x0002682e01007387 */ /* 0x0001e80000100a00 */
[----:B0-----:R-:W2:Y:S04]  /*40300*/  LDL.LU.64 R46, [R1+0x2608] ;  /* 0x00260800012e7983 */ /* 0x001ea80000300a00 */
[----:B------:R-:W2:Y:S04]  /*40310*/  LDL.LU.64 R44, [R1+0x2600] ;  /* 0x00260000012c7983 */ /* 0x000ea80000300a00 */
[----:B------:R-:W2:Y:S02]  /*40320*/  LDL.LU.64 R58, [R1+0x25f8] ;  /* 0x0025f800013a7983 */ /* 0x000ea40000300a00 */
[----:B--2---:R-:W-:Y:S02]  /*40330*/  HMMA.16816.F32 R56, R52, R58, R44 ;  /* 0x0000003a3438723c */ /* 0x004fe4000000182c */
[----:B------:R-:W2:Y:S04]  /*40340*/  LDL.LU.64 R46, [R1+0x25f0] ;  /* 0x0025f000012e7983 */ /* 0x000ea80000300a00 */
[----:B------:R-:W2:-:S15]  /*40350*/  LDL.LU.64 R44, [R1+0x25e8] ;  /* 0x0025e800012c7983 */ /* 0x000e9e0000300a00 */
[----:B------:R-:W-:-:S02]  /*40360*/  NOP ;  /* 0x0000000000007918 */ /* 0x000fc40000000000 */
[----:B------:R-:W-:Y:S04]  /*40370*/  STL.64 [R1+0x840], R56 ;  /* 0x0008403801007387 */ /* 0x000fe80000100a00 */
[----:B------:R0:W-:Y:S04]  /*40380*/  STL.64 [R1+0x848], R58 ;  /* 0x0008483a01007387 */ /* 0x0001e80000100a00 */
[----:B0-----:R-:W2:Y:S02]  /*40390*/  LDL.LU.64 R58, [R1+0x25e0] ;  /* 0x0025e000013a7983 */ /* 0x001ea40000300a00 */
        /* <DEDUP_REMOVED lines=15> */
[----:B------:R-:W4:-:S15]  /*40490*/  LDL.LU.64 R46, [R1+0x25a8] ;  /* 0x0025a800012e7983 */ /* 0x000f1e0000300a00 */
[----:B------:R-:W-:-:S06]  /*404a0*/  NOP ;  /* 0x0000000000007918 */ /* 0x000fcc0000000000 */
[----:B------:R-:W-:Y:S04]  /*404b0*/  STL.64 [R1+0x810], R56 ;  /* 0x0008103801007387 */ /* 0x000fe80000100a00 */
[----:B------:R0:W-:Y:S04]  /*404c0*/  STL.64 [R1+0x818], R58 ;  /* 0x0008183a01007387 */ /* 0x0001e80000100a00 */
[----:B0-----:R-:W2:Y:S04]  /*404d0*/  LDL.LU.64 R58, [R1+0x25a0] ;  /* 0x0025a000013a7983 */ /* 0x001ea80000300a00 */
[----:B------:R-:W2:Y:S01]  /*404e0*/  LDL.LU.64 R56, [R1+0x2598] ;  /* 0x0025980001387983 */ /* 0x000ea20000300a00 */
[C---:B----4-:R-:W-:Y:S03]  /*404f0*/  HMMA.16816.F32 R44, R52.reuse, R46, R40 ;  /* 0x0000002e342c723c */ /* 0x050fe60000001828 */
[----:B------:R-:W2:Y:S03]  /*40500*/  LDL.LU.64 R42, [R1+0x2590] ;  /* 0x00259000012a7983 */ /* 0x000ea60000300a00 */
[----:B------:R-:W-:-:S15]  /*40510*/  HMMA.16816.F32 R24, R52, R38, R24 ;  /* 0x000000263418723c */ /* 0x000fde0000001818 */
[----:B------:R-:W-:-:S02]  /*40520*/  NOP ;  /* 0x0000000000007918 */ /* 0x000fc40000000000 */
[----:B------:R-:W-:Y:S04]  /*40530*/  STL.64 [R1+0x800], R44 ;  /* 0x0008002c01007387 */ /* 0x000fe80000100a00 */
[----:B------:R0:W-:Y:S04]  /*40540*/  STL.64 [R1+0x808], R46 ;  /* 0x0008082e01007387 */ /* 0x0001e80000100a00 */
[----:B0-----:R-:W4:Y:S04]  /*40550*/  LDL.LU.64 R46, [R1+0x2588] ;  /* 0x00258800012e7983 */ /* 0x001f280000300a00 */
[----:B------:R-:W4:Y:S01]  /*40560*/  LDL.LU.64 R44, [R1+0x2580] ;  /* 0x00258000012c7983 */ /* 0x000f220000300a00 */
[----:B------:R-:W-:Y:S01]  /*40570*/  IMAD.MOV.U32 R8, RZ, RZ, R39 ;  /* 0x000000ffff087224 */ /* 0x000fe200078e0027 */
[C---:B------:R-:W-:Y:S06]  /*40580*/  HMMA.16816.F32 R16, R52.reuse, R18, R28 ;  /* 0x000000123410723c */ /* 0x040fec000000181c */
[----:B--2---:R-:W-:Y:S01]  /*40590*/  HMMA.16816.F32 R40, R52, R42, R56 ;  /* 0x0000002a3428723c */ /* 0x004fe20000001838 */
[----:B------:R-:W4:-:S15]  /*405a0*/  LDL.LU.64 R58, [R1+0x2578] ;  /* 0x00257800013a7983 */ /* 0x000f1e0000300a00 */
[----:B------:R-:W-:-:S07]  /*405b0*/  NOP ;  /* 0x0000000000007918 */ /* 0x000fce0000000000 */
[----:B------:R0:W-:Y:S04]  /*405c0*/  STL.64 [R1+0x7f0], R40 ;  /* 0x0007f02801007387 */ /* 0x0001e80000100a00 */
[----:B------:R1:W-:Y:S04]  /*405d0*/  STL.64 [R1+0x7f8], R42 ;  /* 0x0007f82a01007387 */ /* 0x0003e80000100a00 */
[----:B0-----:R-:W2:Y:S04]  /*405e0*/  LDL.LU R40, [R1+0x740] ;  /* 0x0007400001287983 */ /* 0x001ea80000300800 */
[----:B------:R-:W2:Y:S04]  /*405f0*/  LDL.LU R41, [R1+0x744] ;  /* 0x0007440001297983 */ /* 0x000ea80000300800 */
[----:B-1----:R-:W2:Y:S04]  /*40600*/  LDL.LU R42, [R1+0x748] ;  /* 0x00074800012a7983 */ /* 0x002ea80000300800 */
[----:B------:R-:W2:Y:S04]  /*40610*/  LDL.LU R43, [R1+0x74c] ;  /* 0x00074c00012b7983 */ /* 0x000ea80000300800 */
[----:B------:R-:W-:Y:S04]  /*40620*/  STL.64 [R1+0x7e0], R24 ;  /* 0x0007e01801007387 */ /* 0x000fe80000100a00 */
[----:B------:R0:W-:Y:S04]  /*40630*/  STL.64 [R1+0x7e8], R26 ;  /* 0x0007e81a01007387 */ /* 0x0001e80000100a00 */
[----:B0-----:R-:W3:Y:S04]  /*40640*/  LDL.LU.64 R26, [R1+0x2570] ;  /* 0x00257000011a7983 */ /* 0x001ee80000300a00 */
[----:B------:R-:W3:Y:S01]  /*40650*/  LDL.LU R36, [R1+0x730] ;  /* 0x0007300001247983 */ /* 0x000ee20000300800 */
[----:B------:R-:W-:-:S03]  /*40660*/  IMAD.MOV.U32 R24, RZ, RZ, R38 ;  /* 0x000000ffff187224 */ /* 0x000fc600078e0026 */
[----:B------:R-:W3:Y:S04]  /*40670*/  LDL.LU R37, [R1+0x734] ;  /* 0x0007340001257983 */ /* 0x000ee80000300800 */
[----:B------:R-:W3:Y:S04]  /*40680*/  LDL.LU R38, [R1+0x738] ;  /* 0x0007380001267983 */ /* 0x000ee80000300800 */
[----:B------:R-:W3:Y:S04]  /*40690*/  LDL.LU R39, [R1+0x73c] ;  /* 0x00073c0001277983 */ /* 0x000ee80000300800 */
[----:B------:R-:W2:Y:S04]  /*406a0*/  LDL.LU.64 R30, [R1+0x2568] ;  /* 0x00256800011e7983 */ /* 0x000ea80000300a00 */
[----:B------:R-:W-:Y:S04]  /*406b0*/  STL.64 [R1+0x7d0], R16 ;  /* 0x0007d01001007387 */ /* 0x000fe80000100a00 */
[----:B------:R0:W-:Y:S04]  /*406c0*/  STL.64 [R1+0x7d8], R18 ;  /* 0x0007d81201007387 */ /* 0x0001e80000100a00 */
[----:B0-----:R-:W3:Y:S04]  /*406d0*/  LDL.LU.64 R18, [R1+0x2560] ;  /* 0x0025600001127983 */ /* 0x001ee80000300a00 */
[----:B------:R-:W3:Y:S01]  /*406e0*/  LDL.LU.64 R16, [R1+0x2558] ;  /* 0x0025580001107983 */ /* 0x000ee20000300a00 */
[----:B----4-:R-:W-:Y:S03]  /*406f0*/  HMMA.16816.F32 R56, R52, R58, R44 ;  /* 0x0000003a3438723c */ /* 0x010fe6000000182c */
[----:B------:R-:W3:-:S15]  /*40700*/  LDL.LU.64 R46, [R1+0x2550] ;  /* 0x00255000012e7983 */ /* 0x000ede0000300a00 */
[----:B------:R-:W-:-:S05]  /*40710*/  NOP ;  /* 0x0000000000007918 */ /* 0x000fca0000000000 */
[----:B------:R-:W-:Y:S04]  /*40720*/  STL.64 [R1+0x7c0], R56 ;  /* 0x0007c03801007387 */ /* 0x000fe80000100a00 */
[----:B------:R0:W-:Y:S04]  /*40730*/  STL.64 [R1+0x7c8], R58 ;  /* 0x0007c83a01007387 */ /* 0x0001e80000100a00 */
[----:B0-----:R-:W4:Y:S04]  /*40740*/  LDL.LU.64 R58, [R1+0x2548] ;  /* 0x00254800013a7983 */ /* 0x001f280000300a00 */
[----:B------:R-:W4:Y:S01]  /*40750*/  LDL.LU.64 R56, [R1+0x2540] ;  /* 0x0025400001387983 */ /* 0x000f220000300a00 */
[----:B--2---:R-:W-:Y:S03]  /*40760*/  HMMA.16816.F32 R28, R52, R30, R20 ;  /* 0x0000001e341c723c */ /* 0x004fe60000001814 */
[----:B------:R-:W4:-:S15]  /*40770*/  LDL.LU.64 R22, [R1+0x2538] ;  /* 0x0025380001167983 */ /* 0x000f1e0000300a00 */
[----:B------:R-:W-:-:S05]  /*40780*/  NOP ;  /* 0x0000000000007918 */ /* 0x000fca0000000000 */
[----:B------:R-:W-:Y:S04]  /*40790*/  STL.64 [R1+0x7b0], R28 ;  /* 0x0007b01c01007387 */ /* 0x000fe80000100a00 */
[----:B------:R0:W-:Y:S04]  /*407a0*/  STL.64 [R1+0x7b8], R30 ;  /* 0x0007b81e01007387 */ /* 0x0001e80000100a00 */
[----:B0-----:R-:W2:Y:S04]  /*407b0*/  LDL.LU.64 R30, [R1+0x2530] ;  /* 0x00253000011e7983 */ /* 0x001ea80000300a00 */
[----:B------:R-:W2:Y:S01]  /*407c0*/  LDL.LU.64 R28, [R1+0x2528] ;  /* 0x00252800011c7983 */ /* 0x000ea20000300a00 */
[----:B---3--:R-:W-:Y:S03]  /*407d0*/  HMMA.16816.F32 R44, R52, R46, R16 ;  /* 0x0000002e342c723c */ /* 0x008fe60000001810 */
[----:B------:R-:W2:-:S15]  /*407e0*/  LDL.LU.64 R18, [R1+0x2520] ;  /* 0x0025200001127983 */ /* 0x000e9e0000300a00 */
[----:B------:R-:W-:-:S05]  /*407f0*/  NOP ;  /* 0x0000000000007918 */ /* 0x000fca0000000000 */
[----:B------:R-:W-:Y:S04]  /*40800*/  STL.64 [R1+0x7a0], R44 ;  /* 0x0007a02c01007387 */ /* 0x000fe80000100a00 */
[----:B------:R0:W-:Y:S04]  /*40810*/  STL.64 [R1+0x7a8], R46 ;  /* 0x0007a82e01007387 */ /* 0x0001e80000100a00 */
[----:B0-----:R-:W3:Y:S01]  /*40820*/  LDL.LU.64 R46, [R1+0x2518] ;  /* 0x00251800012e7983 */ /* 0x001ee20000300a00 */
[----:B----4-:R-:W-:Y:S03]  /*40830*/  HMMA.16816.F32 R20, R52, R22, R56 ;  /* 0x000000163414723c */ /* 0x010fe60000001838 */
[----:B------:R-:W4:Y:S04]  /*40840*/  LDL.LU.64 R58, [R1+0x2510] ;  /* 0x00251000013a7983 */ /* 0x000f280000300a00 */
[----:B------:R-:W4:-:S15]  /*40850*/  LDL.LU.64 R56, [R1+0x2508] ;  /* 0x0025080001387983 */ /* 0x000f1e0000300a00 */
[----:B------:R-:W-:-:S01]  /*40860*/  NOP ;  /* 0x0000000000007918 */ /* 0x000fc20000000000 */
[----:B------:R-:W-:Y:S04]  /*40870*/  STL.64 [R1+0x790], R20 ;  /* 0x0007901401007387 */ /* 0x000fe80000100a00 */
[----:B------:R0:W-:Y:S04]  /*40880*/  STL.64 [R1+0x798], R22 ;  /* 0x0007981601007387 */ /* 0x0001e80000100a00 */
[----:B0-----:R-:W4:Y:S01]  /*40890*/  LDL.LU.64 R22, [R1+0x2500] ;  /* 0x0025000001167983 */ /* 0x001f220000300a00 */
[C---:B--2---:R-:W-:Y:S03]  /*408a0*/  HMMA.16816.F32 R16, R52.reuse, R18, R28 ;  /* 0x000000123410723c */ /* 0x044fe6000000181c */
[----:B------:R-:W2:Y:S04]  /*408b0*/  LDL.LU.64 R30, [R1+0x24f8] ;  /* 0x0024f800011e7983 */ /* 0x000ea80000300a00 */
[----:B------:R-:W2:Y:S01]  /*408c0*/  LDL.LU.64 R28, [R1+0x24f0] ;  /* 0x0024f000011c7983 */ /* 0x000ea20000300a00 */
[----:B---3--:R-:W-:-:S15]  /*408d0*/  HMMA.16816.F32 R44, R52, R46, R32 ;  /* 0x0000002e342c723c */ /* 0x008fde0000001820 */
[----:B------:R-:W-:Y:S04]  /*408e0*/  STL.64 [R1+0x780], R16 ;  /* 0x0007801001007387 */ /* 0x000fe80000100a00 */
[----:B------:R0:W-:Y:S04]  /*408f0*/  STL.64 [R1+0x788], R18 ;  /* 0x0007881201007387 */ /* 0x0001e80000100a00 */
[----:B0-----:R-:W3:Y:S04]  /*40900*/  LDL.LU.64 R18, [R1+0x24e8] ;  /* 0x0024e80001127983 */ /* 0x001ee80000300a00 */
[----:B------:R-:W3:Y:S04]  /*40910*/  LDL.LU.64 R34, [R1+0x24e0] ;  /* 0x0024e00001227983 */ /* 0x000ee80000300a00 */
[----:B------:R-:W3:Y:S04]  /*40920*/  LDL.LU.64 R32, [R1+0x24d8] ;  /* 0x0024d80001207983 */ /* 0x000ee80000300a00 */
[----:B------:R-:W-:Y:S04]  /*40930*/  STL.64 [R1+0x770], R44 ;  /* 0x0007702c01007387 */ /* 0x000fe80000100a00 */
[----:B------:R0:W-:Y:S04]  /*40940*/  STL.64 [R1+0x778], R46 ;  /* 0x0007782e01007387 */ /* 0x0001e80000100a00 */
[----:B0-----:R-:W2:Y:S04]  /*40950*/  LDL.LU.64 R46, [R1+0x24d0] ;  /* 0x0024d000012e7983 */ /* 0x001ea80000300a00 */
[----:B------:R-:W3:Y:S01]  /*40960*/  LDL.LU.64 R44, [R1+0x24c8] ;  /* 0x0024c800012c7983 */ /* 0x000ee20000300a00 */
[----:B----4-:R-:W-:Y:S03]  /*40970*/  HMMA.16816.F32 R20, R52, R22, R56 ;  /* 0x000000163414723c */ /* 0x010fe60000001838 */
[----:B------:R-:W4:Y:S04]  /*40980*/  LDL.LU.64 R58, [R1+0x24c0] ;  /* 0x0024c000013a7983 */ /* 0x000f280000300a00 */
[----:B------:R-:W3:-:S15]  /*40990*/  LDL.LU R56, [R1+0x24b8] ;  /* 0x0024b80001387983 */ /* 0x000ede0000300800 */
[----:B------:R-:W-:-:S01]  /*409a0*/  NOP ;  /* 0x0000000000007918 */ /* 0x000fc20000000000 */
[----:B------:R-:W-:Y:S04]  /*409b0*/  STL.64 [R1+0x760], R20 ;  /* 0x0007601401007387 */ /* 0x000fe80000100a00 */
[----:B------:R4:W-:Y:S01]  /*409c0*/  STL.64 [R1+0x768], R22 ;  /* 0x0007681601007387 */ /* 0x0009e20000100a00 */
[C---:B--2---:R-:W-:Y:S06]  /*409d0*/  HMMA.16816.F32 R40, R52.reuse, R46, R40 ;  /* 0x0000002e3428723c */ /* 0x044fec0000001828 */
[----:B----4-:R-:W-:Y:S01]  /*409e0*/  HMMA.16816.F32 R20, R52, R58, R28 ;  /* 0x0000003a3414723c */ /* 0x010fe2000000181c */
[----:B------:R-:W2:-:S15]  /*409f0*/  LDL.LU R28, [R1+0x710] ;  /* 0x00071000011c7983 */ /* 0x000e9e0000300800 */
[----:B------:R-:W-:-:S07]  /*40a00*/  NOP ;  /* 0x0000000000007918 */ /* 0x000fce0000000000 */
[----:B------:R0:W-:Y:S04]  /*40a10*/  STL.64 [R1+0x750], R20 ;  /* 0x0007501401007387 */ /* 0x0001e80000100a00 */
[----:B------:R1:W-:Y:S04]  /*40a20*/  STL.64 [R1+0x758], R22 ;  /* 0x0007581601007387 */ /* 0x0003e80000100a00 */
[----:B------:R-:W2:Y:S04]  /*40a30*/  LDL.LU R29, [R1+0x714] ;  /* 0x00071400011d7983 */ /* 0x000ea80000300800 */
[----:B------:R-:W2:Y:S04]  /*40a40*/  LDL.LU R30, [R1+0x718] ;  /* 0x00071800011e7983 */ /* 0x000ea80000300800 */
[----:B------:R-:W2:Y:S04]  /*40a50*/  LDL.LU R31, [R1+0x71c] ;  /* 0x00071c00011f7983 */ /* 0x000ea80000300800 */
[----:B0-----:R-:W4:Y:S04]  /*40a60*/  LDL.LU R20, [R1+0x700] ;  /* 0x0007000001147983 */ /* 0x001f280000300800 */
[----:B------:R-:W4:Y:S04]  /*40a70*/  LDL.LU R21, [R1+0x704] ;  /* 0x0007040001157983 */ /* 0x000f280000300800 */
[----:B-1----:R-:W4:Y:S04]  /*40a80*/  LDL.LU R22, [R1+0x708] ;  /* 0x0007080001167983 */ /* 0x002f280000300800 */
[----:B------:R-:W4:Y:S04]  /*40a90*/  LDL.LU R23, [R1+0x70c] ;  /* 0x00070c0001177983 */ /* 0x000f280000300800 */
[----:B------:R-:W-:Y:S04]  /*40aa0*/  STL.64 [R1+0x2468], R58 ;  /* 0x0024683a01007387 */ /* 0x000fe80000100a00 */
[----:B---3--:R0:W-:Y:S04]  /*40ab0*/  STL [R1+0x2460], R56 ;  /* 0x0024603801007387 */ /* 0x0081e80000100800 */
[----:B0-----:R-:W3:Y:S04]  /*40ac0*/  LDL.LU R56, [R1+0x6b0] ;  /* 0x0006b00001387983 */ /* 0x001ee80000300800 */
[----:B------:R-:W3:Y:S04]  /*40ad0*/  LDL.LU R57, [R1+0x6b4] ;  /* 0x0006b40001397983 */ /* 0x000ee80000300800 */
[----:B------:R-:W3:Y:S04]  /*40ae0*/  LDL.LU R58, [R1+0x6b8] ;  /* 0x0006b800013a7983 */ /* 0x000ee80000300800 */
[----:B------:R-:W3:Y:S04]  /*40af0*/  LDL.LU R59, [R1+0x6bc] ;  /* 0x0006bc00013b7983 */ /* 0x000ee80000300800 */
[----:B------:R-:W-:Y:S04]  /*40b00*/  STL.64 [R1+0x740], R40 ;  /* 0x0007402801007387 */ /* 0x000fe80000100a00 */
[----:B------:R0:W-:Y:S04]  /*40b10*/  STL.64 [R1+0x748], R42 ;  /* 0x0007482a01007387 */ /* 0x0001e80000100a00 */
[----:B0-----:R-:W2:Y:S04]  /*40b20*/  LDL.LU.64 R42, [R1+0x24b0] ;  /* 0x0024b000012a7983 */ /* 0x001ea80000300a00 */
        /* <DEDUP_REMOVED lines=10> */
[----:B0-----:R-:W4:Y:S04]  /*40bd0*/  LDL.LU.64 R38, [R1+0x24a8] ;  /* 0x0024a80001267983 */ /* 0x001f280000300a00 */
[----:B------:R-:W2:Y:S01]  /*40be0*/  LDL.LU.64 R36, [R1+0x24a0] ;  /* 0x0024a00001247983 */ /* 0x000ea20000300a00 */
[C---:B------:R-:W-:Y:S03]  /*40bf0*/  HMMA.16816.F32 R28, R52.reuse, R34, R28 ;  /* 0x00000022341c723c */ /* 0x040fe6000000181c */
[----:B------:R0:W-:Y:S04]  /*40c00*/  STL.64 [R1+0x2450], R42 ;  /* 0x0024502a01007387 */ /* 0x0001e80000100a00 */
[----:B------:R-:W3:Y:S04]  /*40c10*/  LDL.LU R40, [R1+0x6c0] ;  /* 0x0006c00001287983 */ /* 0x000ee80000300800 */
[----:B------:R-:W3:Y:S04]  /*40c20*/  LDL.LU R41, [R1+0x6c4] ;  /* 0x0006c40001297983 */ /* 0x000ee80000300800 */
[----:B0-----:R-:W3:Y:S04]  /*40c30*/  LDL.LU R42, [R1+0x6c8] ;  /* 0x0006c800012a7983 */ /* 0x001ee80000300800 */
[----:B------:R-:W3:Y:S01]  /*40c40*/  LDL.LU R43, [R1+0x6cc] ;  /* 0x0006cc00012b7983 */ /* 0x000ee20000300800 */
[----:B----4-:R-:W-:-:S15]  /*40c50*/  HMMA.16816.F32 R44, R52, R38, R44 ;  /* 0x00000026342c723c */ /* 0x010fde000000182c */
[----:B------:R-:W-:-:S08]  /*40c60*/  NOP ;  /* 0x0000000000007918 */ /* 0x000fd00000000000 */
[----:B------:R0:W-:Y:S04]  /*40c70*/  STL.64 [R1+0x720], R44 ;  /* 0x0007202c01007387 */ /* 0x0001e80000100a00 */
[----:B------:R1:W-:Y:S04]  /*40c80*/  STL.64 [R1+0x728], R46 ;  /* 0x0007282e01007387 */ /* 0x0003e80000100a00 */
[----:B0-----:R-:W4:Y:S04]  /*40c90*/  LDL.LU R44, [R1+0x250] ;  /* 0x00025000012c7983 */ /* 0x001f280000300800 */
[----:B------:R-:W4:Y:S04]  /*40ca0*/  LDL.LU R45, [R1+0x254] ;  /* 0x00025400012d7983 */ /* 0x000f280000300800 */
[----:B-1----:R-:W4:Y:S04]  /*40cb0*/  LDL.LU R46, [R1+0x258] ;  /* 0x00025800012e7983 */ /* 0x002f280000300800 */
[----:B------:R-:W4:Y:S04]  /*40cc0*/  LDL.LU R47, [R1+0x25c] ;  /* 0x00025c00012f7983 */ /* 0x000f280000300800 */
[----:B------:R-:W-:Y:S04]  /*40cd0*/  STL.64 [R1+0x23c0], R38 ;  /* 0x0023c02601007387 */ /* 0x000fe80000100a00 */
[----:B--2---:R0:W-:Y:S04]  /*40ce0*/  STL.64 [R1+0x23b8], R36 ;  /* 0x0023b82401007387 */ /* 0x0041e80000100a00 */
[----:B0-----:R-:W2:Y:S04]  /*40cf0*/  LDL.LU R36, [R1+0x6d0] ;  /* 0x0006d00001247983 */ /* 0x001ea80000300800 */
[----:B------:R-:W2:Y:S04]  /*40d00*/  LDL.LU R37, [R1+0x6d4] ;  /* 0x0006d40001257983 */ /* 0x000ea80000300800 */
[----:B------:R-:W2:Y:S04]  /*40d10*/  LDL.LU R38, [R1+0x6d8] ;  /* 0x0006d80001267983 */ /* 0x000ea80000300800 */
[----:B------:R-:W2:Y:S04]  /*40d20*/  LDL.LU R39, [R1+0x6dc] ;  /* 0x0006dc0001277983 */ /* 0x000ea80000300800 */
[----:B------:R-:W-:Y:S04]  /*40d30*/  STL.64 [R1+0x710], R28 ;  /* 0x0007101c01007387 */ /* 0x000fe80000100a00 */
[----:B------:R0:W-:Y:S04]  /*40d40*/  STL.64 [R1+0x718], R30 ;  /* 0x0007181e01007387 */ /* 0x0001e80000100a00 */
[----:B0-----:R-:W3:Y:S04]  /*40d50*/  LDL.LU.64 R30, [R1+0x2498] ;  /* 0x00249800011e7983 */ /* 0x001ee80000300a00 */
[----:B------:R-:W4:Y:S04]  /*40d60*/  LDL.LU.64 R28, [R1+0x2490] ;  /* 0x00249000011c7983 */ /* 0x000f280000300a00 */
[----:B------:R-:W-:Y:S04]  /*40d70*/  STL.64 [R1+0x23b0], R34 ;  /* 0x0023b02201007387 */ /* 0x000fe80000100a00 */
[----:B------:R0:W-:Y:S04]  /*40d80*/  STL.64 [R1+0x23a8], R32 ;  /* 0x0023a82001007387 */ /* 0x0001e80000100a00 */
        /* <DEDUP_REMOVED lines=8> */
[----:B0-----:R-:W2:Y:S04]  /*40e10*/  LDL.LU.64 R22, [R1+0x2488] ;  /* 0x0024880001167983 */ /* 0x001ea80000300a00 */
[----:B------:R-:W3:Y:S04]  /*40e20*/  LDL.LU.64 R20, [R1+0x2480] ;  /* 0x0024800001147983 */ /* 0x000ee80000300a00 */
[----:B------:R-:W-:Y:S04]  /*40e30*/  STL.64 [R1+0x23a0], R30 ;  /* 0x0023a01e01007387 */ /* 0x000fe80000100a00 */
[----:B----4-:R0:W-:Y:S04]  /*40e40*/  STL.64 [R1+0x2398], R28 ;  /* 0x0023981c01007387 */ /* 0x0101e80000100a00 */
[----:B0-----:R-:W4:Y:S04]  /*40e50*/  LDL.LU R28, [R1+0x6f0] ;  /* 0x0006f000011c7983 */ /* 0x001f280000300800 */
[----:B------:R-:W4:Y:S04]  /*40e60*/  LDL.LU R29, [R1+0x6f4] ;  /* 0x0006f400011d7983 */ /* 0x000f280000300800 */
[----:B------:R-:W4:Y:S04]  /*40e70*/  LDL.LU R30, [R1+0x6f8] ;  /* 0x0006f800011e7983 */ /* 0x000f280000300800 */
[----:B------:R-:W4:Y:S04]  /*40e80*/  LDL.LU R31, [R1+0x6fc] ;  /* 0x0006fc00011f7983 */ /* 0x000f280000300800 */
[----:B------:R-:W-:Y:S04]  /*40e90*/  STL.64 [R1+0x2448], R26 ;  /* 0x0024481a01007387 */ /* 0x000fe80000100a00 */
[----:B------:R2:W-:Y:S01]  /*40ea0*/  STL [R1+0x2440], R24 ;  /* 0x0024401801007387 */ /* 0x0005e20000100800 */
[C---:B----4-:R-:W-:Y:S06]  /*40eb0*/  HMMA.16816.F32 R28, R52.reuse, R26, R28 ;  /* 0x0000001a341c723c */ /* 0x050fec000000181c */
[----:B--2---:R-:W-:-:S15]  /*40ec0*/  HMMA.16816.F32 R24, R52, R22, R32 ;  /* 0x000000163418723c */ /* 0x004fde0000001820 */
[----:B------:R-:W-:-:S02]  /*40ed0*/  NOP ;  /* 0x0000000000007918 */ /* 0x000fc40000000000 */
[----:B------:R-:W-:Y:S04]  /*40ee0*/  STL.64 [R1+0x6f0], R28 ;  /* 0x0006f01c01007387 */ /* 0x000fe80000100a00 */
[----:B------:R-:W-:Y:S04]  /*40ef0*/  STL.64 [R1+0x6f8], R30 ;  /* 0x0006f81e01007387 */ /* 0x000fe80000100a00 */
[----:B------:R-:W-:Y:S04]  /*40f00*/  STL.64 [R1+0x23d0], R22 ;  /* 0x0023d01601007387 */ /* 0x000fe80000100a00 */
[----:B---3--:R0:W-:Y:S02]  /*40f10*/  STL.64 [R1+0x23c8], R20 ;  /* 0x0023c81401007387 */ /* 0x0081e40000100a00 */
[C---:B0-----:R-:W-:Y:S02]  /*40f20*/  HMMA.16816.F32 R20, R52.reuse, R18, R36 ;  /* 0x000000123414723c */ /* 0x041fe40000001824 */
[----:B------:R-:W-:Y:S04]  /*40f30*/  STL.64 [R1+0x6e0], R24 ;  /* 0x0006e01801007387 */ /* 0x000fe80000100a00 */
[----:B------:R0:W-:Y:S04]  /*40f40*/  STL.64 [R1+0x6e8], R26 ;  /* 0x0006e81a01007387 */ /* 0x0001e80000100a00 */
[----:B------:R-:W-:Y:S01]  /*40f50*/  STL.64 [R1+0x2458], R14 ;  /* 0x0024580e01007387 */ /* 0x000fe20000100a00 */
[----:B0-----:R-:W-:-:S12]  /*40f60*/  HMMA.16816.F32 R24, R52, R14, R40 ;  /* 0x0000000e3418723c */ /* 0x001fd80000001828 */
[----:B------:R-:W-:Y:S04]  /*40f70*/  STL.64 [R1+0x6d0], R20 ;  /* 0x0006d01401007387 */ /* 0x000fe80000100a00 */
[----:B------:R0:W-:Y:S02]  /*40f80*/  STL.64 [R1+0x6d8], R22 ;  /* 0x0006d81601007387 */ /* 0x0001e40000100a00 */
[----:B0-----:R-:W-:Y:S05]  /*40f90*/  HMMA.16816.F32 R20, R52, R10, R56 ;  /* 0x0000000a3414723c */ /* 0x001fea0000001838 */
[----:B------:R-:W-:Y:S04]  /*40fa0*/  STL.64 [R1+0x6c0], R24 ;  /* 0x0006c01801007387 */ /* 0x000fe80000100a00 */
[----:B------:R-:W-:Y:S04]  /*40fb0*/  STL.64 [R1+0x6c8], R26 ;  /* 0x0006c81a01007387 */ /* 0x000fe80000100a00 */
[----:B------:R-:W2:Y:S10]  /*40fc0*/  LDL.LU R56, [R1+0x1110] ;  /* 0x0011100001387983 */ /* 0x000eb40000300800 */
[----:B------:R-:W-:Y:S04]  /*40fd0*/  STL.64 [R1+0x6b0], R20 ;  /* 0x0006b01401007387 */ /* 0x000fe80000100a00 */
[----:B------:R-:W-:Y:S04]  /*40fe0*/  STL.64 [R1+0x6b8], R22 ;  /* 0x0006b81601007387 */ /* 0x000fe80000100a00 */
[----:B------:R-:W2:Y:S04]  /*40ff0*/  LDL.LU R57, [R1+0x1114] ;  /* 0x0011140001397983 */ /* 0x000ea80000300800 */
[----:B------:R-:W2:Y:S04]  /*41000*/  LDL.LU R58, [R1+0x1118] ;  /* 0x00111800013a7983 */ /* 0x000ea80000300800 */
[----:B------:R-:W2:Y:S04]  /*41010*/  LDL.LU R59, [R1+0x111c] ;  /* 0x00111c00013b7983 */ /* 0x000ea80000300800 */
[----:B------:R0:W-:Y:S04]  /*41020*/  STL.64 [R1+0x2478], R10 ;  /* 0x0024780a01007387 */ /* 0x0001e80000100a00 */
[----:B------:R-:W-:Y:S04]  /*41030*/  STL.64 [R1+0x2470], R8 ;  /* 0x0024700801007387 */ /* 0x000fe80000100a00 */
[----:B0-----:R-:W2:Y:S01]  /*41040*/  LDL.64 R10, [R1+0x138] ;  /* 0x00013800010a7983 */ /* 0x001ea20000100a00 */
[----:B------:R-:W-:-:S02]  /*41050*/  IMAD.MOV.U32 R12, RZ, RZ, R50 ;  /* 0x000000ffff0c7224 */ /* 0x000fc400078e0032 */
[----:B------:R-:W-:Y:S01]  /*41060*/  IMAD.MOV.U32 R5, RZ, RZ, R51 ;  /* 0x000000ffff057224 */ /* 0x000fe200078e0033 */
[----:B------:R-:W-:Y:S01]  /*41070*/  HMMA.16816.F32 R24, R52, R6, R44 ;  /* 0x000000063418723c */ /* 0x000fe2000000182c */
[----:B------:R-:W2:Y:S04]  /*41080*/  LDSM.16.MT88.4 R48, [R9+UR4+0x5000] ;  /* 0x005000040930783b */ /* 0x000ea80008004200 */
[----:B------:R-:W3:Y:S04]  /*41090*/  LDL.LU R20, [R1+0x350] ;  /* 0x0003500001147983 */ /* 0x000ee80000300800 */
[----:B------:R-:W3:Y:S04]  /*410a0*/  LDL.LU R21, [R1+0x354] ;  /* 0x0003540001157983 */ /* 0x000ee80000300800 */
[----:B------:R-:W3:Y:S01]  /*410b0*/  LDL.LU R22, [R1+0x358] ;  /* 0x0003580001167983 */ /* 0x000ee20000300800 */
[----:B------:R-:W-:-:S03]  /*410c0*/  IMAD.MOV.U32 R30, RZ, RZ, R12 ;  /* 0x000000ffff1e7224 */ /* 0x000fc600078e000c */
[----:B------:R-:W3:Y:S04]  /*410d0*/  LDL.LU R23, [R1+0x35c] ;  /* 0x00035c0001177983 */ /* 0x000ee80000300800 */
[----:B------:R-:W4:Y:S01]  /*410e0*/  LDL.LU R12, [R1+0x10c0] ;  /* 0x0010c000010c7983 */ /* 0x000f220000300800 */
[----:B------:R-:W-:-:S03]  /*410f0*/  IMAD.MOV.U32 R54, RZ, RZ, R4 ;  /* 0x000000ffff367224 */ /* 0x000fc600078e0004 */
[----:B------:R0:W-:Y:S04]  /*41100*/  STL.64 [R1+0x250], R24 ;  /* 0x0002501801007387 */ /* 0x0001e80000100a00 */
[----:B------:R1:W-:Y:S04]  /*41110*/  STL.64 [R1+0x258], R26 ;  /* 0x0002581a01007387 */ /* 0x0003e80000100a00 */
[----:B------:R-:W4:Y:S04]  /*41120*/  LDL.LU R13, [R1+0x10c4] ;  /* 0x0010c400010d7983 */ /* 0x000f280000300800 */
[----:B------:R-:W4:Y:S04]  /*41130*/  LDL.LU R14, [R1+0x10c8] ;  /* 0x0010c800010e7983 */ /* 0x000f280000300800 */
[----:B------:R-:W4:Y:S04]  /*41140*/  LDL.LU R15, [R1+0x10cc] ;  /* 0x0010cc00010f7983 */ /* 0x000f280000300800 */
[----:B------:R-:W4:Y:S04]  /*41150*/  LDL.64 R42, [R1+0x128] ;  /* 0x00012800012a7983 */ /* 0x000f280000100a00 */
[----:B0-----:R-:W3:Y:S04]  /*41160*/  LDL.LU R24, [R1+0x1080] ;  /* 0x0010800001187983 */ /* 0x001ee80000300800 */
[----:B------:R-:W3:Y:S04]  /*41170*/  LDL.LU R25, [R1+0x1084] ;  /* 0x0010840001197983 */ /* 0x000ee80000300800 */
[----:B-1----:R-:W3:Y:S04]  /*41180*/  LDL.LU R26, [R1+0x1088] ;  /* 0x00108800011a7983 */ /* 0x002ee80000300800 */
[----:B------:R-:W3:Y:S04]  /*41190*/  LDL.LU R27, [R1+0x108c] ;  /* 0x00108c00011b7983 */ /* 0x000ee80000300800 */
[----:B------:R-:W3:Y:S04]  /*411a0*/  LDL.LU R32, [R1+0x340] ;  /* 0x0003400001207983 */ /* 0x000ee80000300800 */
[----:B------:R-:W3:Y:S04]  /*411b0*/  LDL.LU R33, [R1+0x344] ;  /* 0x0003440001217983 */ /* 0x000ee80000300800 */
[----:B------:R-:W3:Y:S04]  /*411c0*/  LDL.LU R34, [R1+0x348] ;  /* 0x0003480001227983 */ /* 0x000ee80000300800 */
[----:B------:R-:W3:Y:S04]  /*411d0*/  LDL.LU R35, [R1+0x34c] ;  /* 0x00034c0001237983 */ /* 0x000ee80000300800 */
[----:B------:R-:W3:Y:S04]  /*411e0*/  LDL.64 R46, [R1+0xd8] ;  /* 0x0000d800012e7983 */ /* 0x000ee80000100a00 */
[----:B------:R0:W-:Y:S01]  /*411f0*/  STL.64 [R1+0x2438], R6 ;  /* 0x0024380601007387 */ /* 0x0001e20000100a00 */
[----:B------:R-:W-:-:S03]  /*41200*/  IMAD.MOV.U32 R31, RZ, RZ, R5 ;  /* 0x000000ffff1f7224 */ /* 0x000fc600078e0005 */
[----:B------:R-:W3:Y:S04]  /*41210*/  LDL.LU R4, [R1+0xd10] ;  /* 0x000d100001047983 */ /* 0x000ee80000300800 */
[----:B------:R-:W3:Y:S04]  /*41220*/  LDL.LU R5, [R1+0xd14] ;  /* 0x000d140001057983 */ /* 0x000ee80000300800 */
[----:B0-----:R-:W3:Y:S04]  /*41230*/  LDL.LU R6, [R1+0xd18] ;  /* 0x000d180001067983 */ /* 0x001ee80000300800 */
[----:B------:R-:W3:Y:S01]  /*41240*/  LDL.LU R7, [R1+0xd1c] ;  /* 0x000d1c0001077983 */ /* 0x000ee20000300800 */
[----:B--2---:R-:W-:Y:S06]  /*41250*/  HMMA.16816.F32 R56, R48, R10, R56 ;  /* 0x0000000a3038723c */ /* 0x004fec0000001838 */
[----:B------:R-:W-:-:S02]  /*41260*/  IMAD.MOV.U32 R16, RZ, RZ, R10 ;  /* 0x000000ffff107224 */ /* 0x000fc400078e000a */
[----:B------:R-:W-:Y:S02]  /*41270*/  IMAD.MOV.U32 R17, RZ, RZ, R11 ;  /* 0x000000ffff117224 */ /* 0x000fe400078e000b */
[----:B------:R-:W2:Y:S04]  /*41280*/  LDL.LU.64 R10, [R1+0x2478] ;  /* 0x00247800010a7983 */ /* 0x000ea80000300a00 */
[----:B------:R-:W2:Y:S09]  /*41290*/  LDL.LU.64 R8, [R1+0x2470] ;  /* 0x0024700001087983 */ /* 0x000eb20000300a00 */
[----:B------:R0:W-:Y:S04]  /*412a0*/  STL.64 [R1+0x1110], R56 ;  /* 0x0011103801007387 */ /* 0x0001e80000100a00 */
[----:B------:R1:W-:Y:S01]  /*412b0*/  STL.64 [R1+0x1118], R58 ;  /* 0x0011183a01007387 */ /* 0x0003e20000100a00 */
[----:B0-----:R-:W-:-:S03]  /*412c0*/  IMAD.MOV.U32 R57, RZ, RZ, R56 ;  /* 0x000000ffff397224 */ /* 0x001fc600078e0038 */
[----:B-1----:R-:W2:Y:S04]  /*412d0*/  LDL.LU.64 R58, [R1+0x2468] ;  /* 0x00246800013a7983 */ /* 0x002ea80000300a00 */
[----:B------:R-:W2:Y:S01]  /*412e0*/  LDL.LU R56, [R1+0x2460] ;  /* 0x0024600001387983 */ /* 0x000ea20000300800 */
[----:B------:R-:W-:Y:S01]  /*412f0*/  IMAD.MOV.U32 R55, RZ, RZ, R3 ;  /* 0x000000ffff377224 */ /* 0x000fe200078e0003 */
[C---:B----4-:R-:W-:Y:S06]  /*41300*/  HMMA.16816.F32 R12, R48.reuse, R42, R12 ;  /* 0x0000002a300c723c */ /* 0x050fec000000180c */
[C---:B---3--:R-:W-:Y:S06]  /*41310*/  HMMA.16816.F32 R28, R48.reuse, R30, R20 ;  /* 0x0000001e301c723c */ /* 0x048fec0000001814 */
[----:B------:R-:W-:Y:S01]  /*41320*/  HMMA.16816.F32 R52, R48, R54, R24 ;  /* 0x000000363034723c */ /* 0x000fe20000001818 */
[----:B------:R-:W-:Y:S01]  /*41330*/  IMAD.MOV.U32 R40, RZ, RZ, R43 ;  /* 0x000000ffff287224 */ /* 0x000fe200078e002b */
[----:B--2---:R0:W-:Y:S04]  /*41340*/  STL.64 [R1+0x2400], R58 ;  /* 0x0024003a01007387 */ /* 0x0041e80000100a00 */
[----:B------:R-:W-:Y:S04]  /*41350*/  STL.64 [R1+0x23f8], R56 ;  /* 0x0023f83801007387 */ /* 0x000fe80000100a00 */
[----:B0-----:R-:W2:Y:S04]  /*41360*/  LDL.64 R58, [R1+0xe8] ;  /* 0x0000e800013a7983 */ /* 0x001ea80000100a00 */
[----:B------:R-:W-:Y:S04]  /*41370*/  STL.64 [R1+0x23f0], R18 ;  /* 0x0023f01201007387 */ /* 0x000fe80000100a00 */
[----:B------:R0:W-:Y:S04]  /*41380*/  STL.64 [R1+0x23e8], R16 ;  /* 0x0023e81001007387 */ /* 0x0001e80000100a00 */
[----:B0-----:R-:W2:Y:S04]  /*41390*/  LDL.LU R16, [R1+0xd20] ;  /* 0x000d200001107983 */ /* 0x001ea80000300800 */
[----:B------:R-:W2:Y:S04]  /*413a0*/  LDL.LU R17, [R1+0xd24] ;  /* 0x000d240001117983 */ /* 0x000ea80000300800 */
[----:B------:R-:W2:Y:S04]  /*413b0*/  LDL.LU R18, [R1+0xd28] ;  /* 0x000d280001127983 */ /* 0x000ea80000300800 */
[----:B------:R-:W2:Y:S04]  /*413c0*/  LDL.LU R19, [R1+0xd2c] ;  /* 0x000d2c0001137983 */ /* 0x000ea80000300800 */
[----:B------:R0:W-:Y:S04]  /*413d0*/  STL.64 [R1+0x10c0], R12 ;  /* 0x0010c00c01007387 */ /* 0x0001e80000100a00 */
[----:B------:R1:W-:Y:S01]  /*413e0*/  STL.64 [R1+0x10c8], R14 ;  /* 0x0010c80e01007387 */ /* 0x0003e20000100a00 */
[----:B0-----:R-:W-:-:S03]  /*413f0*/  IMAD.MOV.U32 R13, RZ, RZ, R42 ;  /* 0x000000ffff0d7224 */ /* 0x001fc600078e002a */
[----:B-1----:R-:W3:Y:S04]  /*41400*/  LDL.LU.64 R14, [R1+0x2458] ;  /* 0x00245800010e7983 */ /* 0x002ee80000300a00 */
[----:B------:R-:W4:Y:S04]  /*41410*/  LDL.LU.64 R42, [R1+0x2450] ;  /* 0x00245000012a7983 */ /* 0x000f280000300a00 */
[----:B------:R-:W4:Y:S04]  /*41420*/  LDL.LU.64 R26, [R1+0x2448] ;  /* 0x00244800011a7983 */ /* 0x000f280000300a00 */
[----:B------:R-:W4:Y:S04]  /*41430*/  LDL.LU R24, [R1+0x2440] ;  /* 0x0024400001187983 */ /* 0x000f280000300800 */
[----:B------:R-:W-:Y:S04]  /*41440*/  STL.64 [R1+0x1080], R52 ;  /* 0x0010803401007387 */ /* 0x000fe80000100a00 */
[----:B------:R-:W-:Y:S04]  /*41450*/  STL.64 [R1+0x1088], R54 ;  /* 0x0010883601007387 */ /* 0x000fe80000100a00 */
[----:B------:R-:W3:Y:S04]  /*41460*/  LDL.LU R20, [R1+0xd00] ;  /* 0x000d000001147983 */ /* 0x000ee80000300800 */
[----:B------:R-:W-:Y:S04]  /*41470*/  STL.64 [R1+0x350], R28 ;  /* 0x0003501c01007387 */ /* 0x000fe80000100a00 */
[----:B------:R0:W-:Y:S04]  /*41480*/  STL.64 [R1+0x358], R30 ;  /* 0x0003581e01007387 */ /* 0x0001e80000100a00 */
[----:B------:R-:W3:Y:S04]  /*41490*/  LDL.LU R21, [R1+0xd04] ;  /* 0x000d040001157983 */ /* 0x000ee80000300800 */
[----:B------:R-:W3:Y:S04]  /*414a0*/  LDL.LU R22, [R1+0xd08] ;  /* 0x000d080001167983 */ /* 0x000ee80000300800 */
[----:B------:R-:W3:Y:S04]  /*414b0*/  LDL.LU R23, [R1+0xd0c] ;  /* 0x000d0c0001177983 */ /* 0x000ee80000300800 */
[----:B------:R-:W1:Y:S04]  /*414c0*/  LDSM.16.MT88.4 R52, [R9+UR4+0x5080] ;  /* 0x005080040934783b */ /* 0x000e680008004200 */
[----:B0-----:R-:W3:Y:S01]  /*414d0*/  LDL.64 R30, [R1+0xc8] ;  /* 0x0000c800011e7983 */ /* 0x001ee20000100a00 */
[----:B------:R-:W-:-:S02]  /*414e0*/  IMAD.MOV.U32 R38, RZ, RZ, R2 ;  /* 0x000000ffff267224 */ /* 0x000fc400078e0002 */
[----:B------:R-:W-:-:S07]  /*414f0*/  IMAD.MOV.U32 R39, RZ, RZ, R0 ;  /* 0x000000ffff277224 */ /* 0x000fce00078e0000 */
[C---:B------:R-:W-:Y:S06]  /*41500*/  HMMA.16816.F32 R36, R48.reuse, R38, R32 ;  /* 0x000000263024723c */ /* 0x040fec0000001820 */
[C---:B------:R-:W-:Y:S06]  /*41510*/  HMMA.16816.F32 R4, R48.reuse, R46, R4 ;  /* 0x0000002e3004723c */ /* 0x040fec0000001804 */
[----:B------:R-:W-:Y:S01]  /*41520*/  IMAD.MOV.U32 R12, RZ, RZ, R46 ;  /* 0x000000ffff0c7224 */ /* 0x000fe200078e002e */
[----:B-1----:R-:W-:Y:S04]  /*41530*/  STL.64 [R1+0x2370], R54 ;  /* 0x0023703601007387 */ /* 0x002fe80000100a00 */
[----:B------:R-:W-:Y:S04]  /*41540*/  STL.64 [R1+0x2368], R52 ;  /* 0x0023683401007387 */ /* 0x000fe80000100a00 */
[----:B------:R-:W4:Y:S04]  /*41550*/  LDL.LU R32, [R1+0xcf0] ;  /* 0x000cf00001207983 */ /* 0x000f280000300800 */
[----:B------:R-:W-:Y:S04]  /*41560*/  STL.64 [R1+0x340], R36 ;  /* 0x0003402401007387 */ /* 0x000fe80000100a00 */
[----:B------:R0:W-:Y:S04]  /*41570*/  STL.64 [R1+0x348], R38 ;  /* 0x0003482601007387 */ /* 0x0001e80000100a00 */
[----:B------:R-:W4:Y:S04]  /*41580*/  LDL.LU R33, [R1+0xcf4] ;  /* 0x000cf40001217983 */ /* 0x000f280000300800 */
[----:B------:R-:W4:Y:S04]  /*41590*/  LDL.LU R34, [R1+0xcf8] ;  /* 0x000cf80001227983 */ /* 0x000f280000300800 */
[----:B------:R-:W4:Y:S04]  /*415a0*/  LDL.LU R35, [R1+0xcfc] ;  /* 0x000cfc0001237983 */ /* 0x000f280000300800 */
[----:B0-----:R-:W4:Y:S01]  /*415b0*/  LDL.64 R38, [R1+0xb8] ;  /* 0x0000b80001267983 */ /* 0x001f220000100a00 */
[----:B--2---:R-:W-:Y:S06]  /*415c0*/  HMMA.16816.F32 R16, R48, R58, R16 ;  /* 0x0000003a3010723c */ /* 0x004fec0000001810 */
[----:B------:R-:W-:-:S02]  /*415d0*/  IMAD.MOV.U32 R2, RZ, RZ, R58 ;  /* 0x000000ffff027224 */ /* 0x000fc400078e003a */
[----:B------:R-:W-:-:S15]  /*415e0*/  IMAD.MOV.U32 R0, RZ, RZ, R59 ;  /* 0x000000ffff007224 */ /* 0x000fde00078e003b */
[----:B------:R-:W-:Y:S04]  /*415f0*/  STL.64 [R1+0xd20], R16 ;  /* 0x000d201001007387 */ /* 0x000fe80000100a00 */
[----:B------:R-:W-:Y:S04]  /*41600*/  STL.64 [R1+0xd28], R18 ;  /* 0x000d281201007387 */ /* 0x000fe80000100a00 */
[----:B------:R-:W2:Y:S04]  /*41610*/  LDL R9, [R1+0x1e60] ;  /* 0x001e600001097983 */ /* 0x000ea80000100800 */
[----:B------:R0:W-:Y:S04]  /*41620*/  STL.64 [R1+0xd10], R4 ;  /* 0x000d100401007387 */ /* 0x0001e80000100a00 */
[----:B------:R1:W-:Y:S01]  /*41630*/  STL.64 [R1+0xd18], R6 ;  /* 0x000d180601007387 */ /* 0x0003e20000100a00 */
[----:B---3--:R-:W-:Y:S03]  /*41640*/  HMMA.16816.F32 R20, R48, R30, R20 ;  /* 0x0000001e3014723c */ /* 0x008fe60000001814 */
[----:B0-----:R-:W3:Y:S04]  /*41650*/  LDL.LU R4, [R1+0xce0] ;  /* 0x000ce00001047983 */ /* 0x001ee80000300800 */
[----:B------:R-:W3:Y:S04]  /*41660*/  LDL.LU R5, [R1+0xce4] ;  /* 0x000ce40001057983 */ /* 0x000ee80000300800 */
[----:B-1----:R-:W3:Y:S04]  /*41670*/  LDL.LU R6, [R1+0xce8] ;  /* 0x000ce80001067983 */ /* 0x002ee80000300800 */
[----:B------:R-:W3:Y:S04]  /*41680*/  LDL.LU R7, [R1+0xcec] ;  /* 0x000cec0001077983 */ /* 0x000ee80000300800 */
[----:B------:R-:W2:Y:S04]  /*41690*/  LDL.64 R18, [R1+0x98] ;  /* 0x0000980001127983 */ /* 0x000ea80000100a00 */
[----:B------:R-:W3:Y:S04]  /*416a0*/  LDL.LU R56, [R1+0xcc0] ;  /* 0x000cc00001387983 */ /* 0x000ee80000300800 */
[----:B------:R-:W3:Y:S04]  /*416b0*/  LDL.LU R57, [R1+0xcc4] ;  /* 0x000cc40001397983 */ /* 0x000ee80000300800 */
[----:B------:R-:W3:Y:S04]  /*416c0*/  LDL.LU R58, [R1+0xcc8] ;  /* 0x000cc800013a7983 */ /* 0x000ee80000300800 */
[----:B------:R-:W3:Y:S04]  /*416d0*/  LDL.LU R59, [R1+0xccc] ;  /* 0x000ccc00013b7983 */ /* 0x000ee80000300800 */
[----:B------:R-:W-:Y:S04]  /*416e0*/  STL.64 [R1+0x2410], R14 ;  /* 0x0024100e01007387 */ /* 0x000fe80000100a00 */
[----:B------:R0:W-:Y:S01]  /*416f0*/  STL.64 [R1+0x2408], R12 ;  /* 0x0024080c01007387 */ /* 0x0001e20000100a00 */
[----:B----4-:R-:W-:-:S02]  /*41700*/  IMAD.MOV.U32 R46, RZ, RZ, R24 ;  /* 0x000000ffff2e7224 */ /* 0x010fc400078e0018 */
[----:B------:R-:W-:Y:S02]  /*41710*/  IMAD.MOV.U32 R25, RZ, RZ, R30 ;  /* 0x000000ffff197224 */ /* 0x000fe400078e001e */
[----:B------:R-:W-:Y:S01]  /*41720*/  IMAD.MOV.U32 R24, RZ, RZ, R31 ;  /* 0x000000ffff187224 */ /* 0x000fe200078e001f */
[----:B0-----:R-:W2:Y:S04]  /*41730*/  LDL.LU R12, [R1+0xcd0] ;  /* 0x000cd000010c7983 */ /* 0x001ea80000300800 */
[----:B------:R-:W2:Y:S04]  /*41740*/  LDL.LU R13, [R1+0xcd4] ;  /* 0x000cd400010d7983 */ /* 0x000ea80000300800 */
[----:B------:R-:W2:Y:S04]  /*41750*/  LDL.LU R14, [R1+0xcd8] ;  /* 0x000cd800010e7983 */ /* 0x000ea80000300800 */
[----:B------:R-:W2:Y:S04]  /*41760*/  LDL.LU R15, [R1+0xcdc] ;  /* 0x000cdc00010f7983 */ /* 0x000ea80000300800 */
[----:B------:R-:W-:Y:S04]  /*41770*/  STL.64 [R1+0xd00], R20 ;  /* 0x000d001401007387 */ /* 0x000fe80000100a00 */
[----:B------:R-:W-:Y:S04]  /*41780*/  STL.64 [R1+0xd08], R22 ;  /* 0x000d081601007387 */ /* 0x000fe80000100a00 */
[----:B------:R0:W-:Y:S04]  /*41790*/  STL.64 [R1+0x2420], R26 ;  /* 0x0024201a01007387 */ /* 0x0001e80000100a00 */
[----:B------:R-:W-:Y:S04]  /*417a0*/  STL.64 [R1+0x2418], R24 ;  /* 0x0024181801007387 */ /* 0x000fe80000100a00 */
[----:B0-----:R-:W3:Y:S01]  /*417b0*/  LDL.64 R26, [R1+0xa8] ;  /* 0x0000a800011a7983 */ /* 0x001ee20000100a00 */
[----:B------:R-:W-:Y:S06]  /*417c0*/  HMMA.16816.F32 R20, R48, R38, R32 ;  /* 0x000000263014723c */ /* 0x000fec0000001820 */
[----:B------:R-:W-:-:S02]  /*417d0*/  IMAD.MOV.U32 R53, RZ, RZ, R38 ;  /* 0x000000ffff357224 */ /* 0x000fc400078e0026 */
[----:B------:R-:W-:Y:S02]  /*417e0*/  IMAD.MOV.U32 R52, RZ, RZ, R39 ;  /* 0x000000ffff347224 */ /* 0x000fe400078e0027 */
[----:B------:R-:W-:Y:S02]  /*417f0*/  IMAD.MOV.U32 R3, RZ, RZ, R47 ;  /* 0x000000ffff037224 */ /* 0x000fe400078e002f */
[----:B------:R-:W-:-:S11]  /*41800*/  IMAD.MOV.U32 R47, RZ, RZ, R8 ;  /* 0x000000ffff2f7224 */ /* 0x000fd600078e0008 */
[----:B------:R0:W-:Y:S04]  /*41810*/  STL.64 [R1+0xcf0], R20 ;  /* 0x000cf01401007387 */ /* 0x0001e80000100a00 */
[----:B------:R1:W-:Y:S04]  /*41820*/  STL.64 [R1+0xcf8], R22 ;  /* 0x000cf81601007387 */ /* 0x0003e80000100a00 */
[----:B0-----:R-:W4:Y:S04]  /*41830*/  LDL.LU R20, [R1+0xcb0] ;  /* 0x000cb00001147983 */ /* 0x001f280000300800 */
[----:B------:R-:W4:Y:S04]  /*41840*/  LDL.LU R21, [R1+0xcb4] ;  /* 0x000cb40001157983 */ /* 0x000f280000300800 */
[----:B-1----:R-:W4:Y:S04]  /*41850*/  LDL.LU R22, [R1+0xcb8] ;  /* 0x000cb80001167983 */ /* 0x002f280000300800 */
[----:B------:R-:W4:Y:S04]  /*41860*/  LDL.LU R23, [R1+0xcbc] ;  /* 0x000cbc0001177983 */ /* 0x000f280000300800 */
[----:B------:R-:W4:Y:S04]  /*41870*/  LDL.64 R30, [R1+0x78] ;  /* 0x00007800011e7983 */ /* 0x000f280000100a00 */
[----:B------:R-:W4:Y:S04]  /*41880*/  LDL.LU R32, [R1+0xca0] ;  /* 0x000ca00001207983 */ /* 0x000f280000300800 */
[----:B------:R-:W4:Y:S04]  /*41890*/  LDL.LU R33, [R1+0xca4] ;  /* 0x000ca40001217983 */ /* 0x000f280000300800 */
[----:B------:R-:W4:Y:S04]  /*418a0*/  LDL.LU R34, [R1+0xca8] ;  /* 0x000ca80001227983 */ /* 0x000f280000300800 */
[----:B------:R-:W4:Y:S04]  /*418b0*/  LDL.LU R35, [R1+0xcac] ;  /* 0x000cac0001237983 */ /* 0x000f280000300800 */
[----:B------:R-:W4:Y:S01]  /*418c0*/  LDL.64 R38, [R1+0x68] ;  /* 0x0000680001267983 */ /* 0x000f220000100a00 */
[C---:B--2---:R-:W-:Y:S06]  /*418d0*/  HMMA.16816.F32 R12, R48.reuse, R18, R12 ;  /* 0x00000012300c723c */ /* 0x044fec000000180c */
[----:B---3--:R-:W-:Y:S06]  /*418e0*/  HMMA.16816.F32 R4, R48, R26, R4 ;  /* 0x0000001a3004723c */ /* 0x008fec0000001804 */
[----:B------:R-:W-:-:S02]  /*418f0*/  IMAD.MOV.U32 R55, RZ, RZ, R26 ;  /* 0x000000ffff377224 */ /* 0x000fc400078e001a */
[----:B------:R-:W-:-:S15]  /*41900*/  IMAD.MOV.U32 R54, RZ, RZ, R27 ;  /* 0x000000ffff367224 */ /* 0x000fde00078e001b */
[----:B------:R-:W-:Y:S04]  /*41910*/  STL.64 [R1+0xce0], R4 ;  /* 0x000ce00401007387 */ /* 0x000fe80000100a00 */
[----:B------:R0:W-:Y:S04]  /*41920*/  STL.64 [R1+0xce8], R6 ;  /* 0x000ce80601007387 */ /* 0x0001e80000100a00 */
[----:B0-----:R-:W2:Y:S04]  /*41930*/  LDL.LU.64 R6, [R1+0x2438] ;  /* 0x0024380001067983 */ /* 0x001ea80000300a00 */
[----:B------:R-:W-:Y:S04]  /*41940*/  STL.64 [R1+0x2430], R54 ;  /* 0x0024303601007387 */ /* 0x000fe80000100a00 */
[----:B------:R-:W-:Y:S04]  /*41950*/  STL.64 [R1+0x2428], R52 ;  /* 0x0024283401007387 */ /* 0x000fe80000100a00 */
[----:B------:R-:W-:Y:S04]  /*41960*/  STL.64 [R1+0xcd0], R12 ;  /* 0x000cd00c01007387 */ /* 0x000fe80000100a00 */
[----:B------:R0:W-:Y:S02]  /*41970*/  STL.64 [R1+0xcd8], R14 ;  /* 0x000cd80e01007387 */ /* 0x0001e40000100a00 */
[----:B0-----:R-:W-:Y:S01]  /*41980*/  HMMA.16816.F32 R12, R48, R46, R56 ;  /* 0x0000002e300c723c */ /* 0x001fe20000001838 */
[----:B------:R-:W-:-:S02]  /*41990*/  IMAD.MOV.U32 R4, RZ, RZ, R19 ;  /* 0x000000ffff047224 */ /* 0x000fc400078e0013 */
[----:B------:R-:W-:-:S03]  /*419a0*/  IMAD.MOV.U32 R5, RZ, RZ, R18 ;  /* 0x000000ffff057224 */ /* 0x000fc600078e0012 */
[----:B------:R-:W-:Y:S04]  /*419b0*/  STL [R1+0x22dc], R4 ;  /* 0x0022dc0401007387 */ /* 0x000fe80000100800 */
[----:B------:R-:W-:Y:S04]  /*419c0*/  STL [R1+0x22d8], R5 ;  /* 0x0022d80501007387 */ /* 0x000fe80000100800 */
[----:B------:R-:W3:Y:S09]  /*419d0*/  LDL.LU R52, [R1+0xc90] ;  /* 0x000c900001347983 */ /* 0x000ef20000300800 */
[----:B------:R0:W-:Y:S04]  /*419e0*/  STL.64 [R1+0xcc0], R12 ;  /* 0x000cc00c01007387 */ /* 0x0001e80000100a00 */
[----:B------:R1:W-:Y:S04]  /*419f0*/  STL.64 [R1+0xcc8], R14 ;  /* 0x000cc80e01007387 */ /* 0x0003e80000100a00 */
[----:B------:R-:W3:Y:S04]  /*41a00*/  LDL.LU R53, [R1+0xc94] ;  /* 0x000c940001357983 */ /* 0x000ee80000300800 */
[----:B------:R-:W3:Y:S04]  /*41a10*/  LDL.LU R54, [R1+0xc98] ;  /* 0x000c980001367983 */ /* 0x000ee80000300800 */
[----:B------:R-:W3:Y:S04]  /*41a20*/  LDL.LU R55, [R1+0xc9c] ;  /* 0x000c9c0001377983 */ /* 0x000ee80000300800 */
[----:B------:R-:W3:Y:S04]  /*41a30*/  LDL.64 R26, [R1+0x58] ;  /* 0x00005800011a7983 */ /* 0x000ee80000100a00 */
[----:B0-----:R-:W2:Y:S04]  /*41a40*/  LDL.LU R12, [R1+0xc80] ;  /* 0x000c8000010c7983 */ /* 0x001ea80000300800 */
[----:B------:R-:W2:Y:S04]  /*41a50*/  LDL.LU R13, [R1+0xc84] ;  /* 0x000c8400010d7983 */ /* 0x000ea80000300800 */
[----:B-1----:R-:W2:Y:S04]  /*41a60*/  LDL.LU R14, [R1+0xc88] ;  /* 0x000c8800010e7983 */ /* 0x002ea80000300800 */
[----:B------:R-:W2:Y:S04]  /*41a70*/  LDL.LU R15, [R1+0xc8c] ;  /* 0x000c8c00010f7983 */ /* 0x000ea80000300800 */
[----:B------:R-:W2:Y:S04]  /*41a80*/  LDL.64 R18, [R1+0x48] ;  /* 0x0000480001127983 */ /* 0x000ea80000100a00 */
[----:B------:R-:W2:Y:S04]  /*41a90*/  LDL.LU R56, [R1+0xc70] ;  /* 0x000c700001387983 */ /* 0x000ea80000300800 */
[----:B------:R-:W2:Y:S04]  /*41aa0*/  LDL.LU R57, [R1+0xc74] ;  /* 0x000c740001397983 */ /* 0x000ea80000300800 */
[----:B------:R-:W2:Y:S04]  /*41ab0*/  LDL.LU R58, [R1+0xc78] ;  /* 0x000c7800013a7983 */ /* 0x000ea80000300800 */
[----:B------:R-:W2:Y:S04]  /*41ac0*/  LDL.LU R59, [R1+0xc7c] ;  /* 0x000c7c00013b7983 */ /* 0x000ea80000300800 */
[----:B------:R-:W2:Y:S01]  /*41ad0*/  LDL.64 R46, [R1+0x38] ;  /* 0x00003800012e7983 */ /* 0x000ea20000100a00 */
[----:B----4-:R-:W-:Y:S06]  /*41ae0*/  HMMA.16816.F32 R20, R48, R30, R20 ;  /* 0x0000001e3014723c */ /* 0x010fec0000001814 */
[----:B------:R-:W-:-:S02]  /*41af0*/  IMAD.MOV.U32 R8, RZ, RZ, R31 ;  /* 0x000000ffff087224 */ /* 0x000fc400078e001f */
[----:B------:R-:W-:-:S15]  /*41b00*/  IMAD.MOV.U32 R60, RZ, RZ, R30 ;  /* 0x000000ffff3c7224 */ /* 0x000fde00078e001e */
[----:B------:R-:W-:Y:S04]  /*41b10*/  STL.64 [R1+0xcb0], R20 ;  /* 0x000cb01401007387 */ /* 0x000fe80000100a00 */
[----:B------:R0:W-:Y:S02]  /*41b20*/  STL.64 [R1+0xcb8], R22 ;  /* 0x000cb81601007387 */ /* 0x0001e40000100a00 */
[----:B0-----:R-:W-:Y:S02]  /*41b30*/  HMMA.16816.F32 R20, R48, R38, R32 ;  /* 0x000000263014723c */ /* 0x001fe40000001820 */
[----:B------:R-:W-:Y:S04]  /*41b40*/  STL [R1+0x22d4], R8 ;  /* 0x0022d40801007387 */ /* 0x000fe80000100800 */
[----:B------:R-:W-:Y:S01]  /*41b50*/  STL [R1+0x22d0], R60 ;  /* 0x0022d03c01007387 */ /* 0x000fe20000100800 */
[----:B------:R-:W-:-:S02]  /*41b60*/  IMAD.MOV.U32 R41, RZ, RZ, R39 ;  /* 0x000000ffff297224 */ /* 0x000fc400078e0027 */
[----:B------:R-:W-:-:S14]  /*41b70*/  IMAD.MOV.U32 R61, RZ, RZ, R38 ;  /* 0x000000ffff3d7224 */ /* 0x000fdc00078e0026 */
        /* <DEDUP_REMOVED lines=11> */
[----:B------:R-:W4:Y:S04]  /*41c30*/  LDL.64 R38, [R1+0x18] ;  /* 0x0000180001267983 */ /* 0x000f280000100a00 */
[----:B------:R-:W-:Y:S04]  /*41c40*/  STL [R1+0x22e4], R41 ;  /* 0x0022e42901007387 */ /* 0x000fe80000100800 */
[----:B------:R-:W-:Y:S01]  /*41c50*/  STL [R1+0x22e0], R61 ;  /* 0x0022e03d01007387 */ /* 0x000fe20000100800 */
[C---:B---3--:R-:W-:Y:S06]  /*41c60*/  HMMA.16816.F32 R52, R48.reuse, R26, R52 ;  /* 0x0000001a3034723c */ /* 0x048fec0000001834 */
[----:B--2---:R-:W-:Y:S06]  /*41c70*/  HMMA.16816.F32 R12, R48, R18, R12 ;  /* 0x00000012300c723c */ /* 0x004fec000000180c */
[----:B------:R-:W-:-:S02]  /*41c80*/  IMAD.MOV.U32 R4, RZ, RZ, R18 ;  /* 0x000000ffff047224 */ /* 0x000fc400078e0012 */
[----:B------:R-:W-:Y:S02]  /*41c90*/  IMAD.MOV.U32 R5, RZ, RZ, R19 ;  /* 0x000000ffff057224 */ /* 0x000fe400078e0013 */
[----:B------:R-:W-:Y:S01]  /*41ca0*/  HMMA.16816.F32 R16, R48, R46, R56 ;  /* 0x0000002e3010723c */ /* 0x000fe20000001838 */
[----:B------:R-:W-:Y:S02]  /*41cb0*/  IMAD.MOV.U32 R60, RZ, RZ, R27 ;  /* 0x000000ffff3c7224 */ /* 0x000fe400078e001b */
[----:B------:R-:W-:-:S04]  /*41cc0*/  IMAD.MOV.U32 R8, RZ, RZ, R26 ;  /* 0x000000ffff087224 */ /* 0x000fc800078e001a */
[----:B------:R-:W-:Y:S04]  /*41cd0*/  STL.64 [R1+0xc90], R52 ;  /* 0x000c903401007387 */ /* 0x000fe80000100a00 */
[----:B------:R0:W-:Y:S04]  /*41ce0*/  STL.64 [R1+0xc98], R54 ;  /* 0x000c983601007387 */ /* 0x0001e80000100a00 */
[----:B0-----:R-:W2:Y:S04]  /*41cf0*/  LDL.LU.64 R54, [R1+0x2430] ;  /* 0x0024300001367983 */ /* 0x001ea80000300a00 */
[----:B------:R-:W3:Y:S04]  /*41d00*/  LDL.LU.64 R52, [R1+0x2428] ;  /* 0x0024280001347983 */ /* 0x000ee80000300a00 */
[----:B------:R-:W2:Y:S04]  /*41d10*/  LDL.LU.64 R26, [R1+0x2420] ;  /* 0x00242000011a7983 */ /* 0x000ea80000300a00 */
[----:B------:R-:W3:Y:S04]  /*41d20*/  LDL.LU.64 R24, [R1+0x2418] ;  /* 0x0024180001187983 */ /* 0x000ee80000300a00 */
[----:B------:R-:W-:Y:S04]  /*41d30*/  STL [R1+0x22ec], R60 ;  /* 0x0022ec3c01007387 */ /* 0x000fe80000100800 */
[----:B------:R-:W-:Y:S04]  /*41d40*/  STL [R1+0x22e8], R8 ;  /* 0x0022e80801007387 */ /* 0x000fe80000100800 */
[----:B------:R-:W-:Y:S04]  /*41d50*/  STL.64 [R1+0xc80], R12 ;  /* 0x000c800c01007387 */ /* 0x000fe80000100a00 */
[----:B------:R0:W-:Y:S01]  /*41d60*/  STL.64 [R1+0xc88], R14 ;  /* 0x000c880e01007387 */ /* 0x0001e20000100a00 */
[----:B------:R-:W-:-:S02]  /*41d70*/  IMAD.MOV.U32 R41, RZ, RZ, R46 ;  /* 0x000000ffff297224 */ /* 0x000fc400078e002e */
[----:B------:R-:W-:Y:S01]  /*41d80*/  IMAD.MOV.U32 R61, RZ, RZ, R47 ;  /* 0x000000ffff3d7224 */ /* 0x000fe200078e002f */
[----:B0-----:R-:W3:Y:S04]  /*41d90*/  LDL.LU.64 R14, [R1+0x2410] ;  /* 0x00241000010e7983 */ /* 0x001ee80000300a00 */
[----:B------:R-:W3:Y:S04]  /*41da0*/  LDL.LU.64 R12, [R1+0x2408] ;  /* 0x00240800010c7983 */ /* 0x000ee80000300a00 */
[----:B------:R-:W-:Y:S04]  /*41db0*/  STL [R1+0x22f4], R5 ;  /* 0x0022f40501007387 */ /* 0x000fe80000100800 */
[----:B------:R-:W-:Y:S04]  /*41dc0*/  STL [R1+0x22f0], R4 ;  /* 0x0022f00401007387 */ /* 0x000fe80000100800 */
[----:B------:R-:W-:Y:S04]  /*41dd0*/  STL.64 [R1+0xc70], R16 ;  /* 0x000c701001007387 */ /* 0x000fe80000100a00 */
[----:B------:R0:W-:Y:S04]  /*41de0*/  STL.64 [R1+0xc78], R18 ;  /* 0x000c781201007387 */ /* 0x0001e80000100a00 */
        /* <DEDUP_REMOVED lines=8> */
[----:B0-----:R-:W3:Y:S01]  /*41e70*/  LDL.64 R18, [R1+0x8] ;  /* 0x0000080001127983 */ /* 0x001ee20000100a00 */
[----:B----4-:R-:W-:Y:S06]  /*41e80*/  HMMA.16816.F32 R20, R48, R30, R20 ;  /* 0x0000001e3014723c */ /* 0x010fec0000001814 */
[----:B------:R-:W-:-:S02]  /*41e90*/  IMAD.MOV.U32 R60, RZ, RZ, R30 ;  /* 0x000000ffff3c7224 */ /* 0x000fc400078e001e */
[----:B------:R-:W-:Y:S02]  /*41ea0*/  IMAD.MOV.U32 R8, RZ, RZ, R31 ;  /* 0x000000ffff087224 */ /* 0x000fe400078e001f */
[----:B------:R-:W-:Y:S01]  /*41eb0*/  HMMA.16816.F32 R28, R48, R38, R32 ;  /* 0x00000026301c723c */ /* 0x000fe20000001820 */
[----:B------:R-:W-:Y:S04]  /*41ec0*/  STL [R1+0x22fc], R61 ;  /* 0x0022fc3d01007387 */ /* 0x000fe80000100800 */
[----:B------:R-:W-:Y:S01]  /*41ed0*/  STL [R1+0x22f8], R41 ;  /* 0x0022f82901007387 */ /* 0x000fe20000100800 */
[----:B------:R-:W-:Y:S02]  /*41ee0*/  IMAD.MOV.U32 R5, RZ, RZ, R38 ;  /* 0x000000ffff057224 */ /* 0x000fe400078e0026 */
[----:B------:R-:W-:-:S05]  /*41ef0*/  IMAD.MOV.U32 R4, RZ, RZ, R39 ;  /* 0x000000ffff047224 */ /* 0x000fca00078e0027 */
[----:B------:R0:W-:Y:S04]  /*41f00*/  STL.64 [R1+0xc60], R20 ;  /* 0x000c601401007387 */ /* 0x0001e80000100a00 */
[----:B------:R1:W-:Y:S04]  /*41f10*/  STL.64 [R1+0xc68], R22 ;  /* 0x000c681601007387 */ /* 0x0003e80000100a00 */
[----:B0-----:R-:W4:Y:S04]  /*41f20*/  LDL.LU R20, [R1+0xc20] ;  /* 0x000c200001147983 */ /* 0x001f280000300800 */
[----:B------:R-:W4:Y:S04]  /*41f30*/  LDL.LU R21, [R1+0xc24] ;  /* 0x000c240001157983 */ /* 0x000f280000300800 */
[----:B-1----:R-:W4:Y:S04]  /*41f40*/  LDL.LU R22, [R1+0xc28] ;  /* 0x000c280001167983 */ /* 0x002f280000300800 */
[----:B------:R-:W4:Y:S04]  /*41f50*/  LDL.LU R23, [R1+0xc2c] ;  /* 0x000c2c0001177983 */ /* 0x000f280000300800 */
[----:B------:R0:W-:Y:S04]  /*41f60*/  STL.64 [R1+0xc50], R28 ;  /* 0x000c501c01007387 */ /* 0x0001e80000100a00 */
        /* <DEDUP_REMOVED lines=9> */
[----:B0-----:R-:W4:Y:S04]  /*42000*/  LDL.LU R28, [R1+0xbf0] ;  /* 0x000bf000011c7983 */ /* 0x001f280000300800 */
[----:B------:R-:W4:Y:S04]  /*42010*/  LDL.LU R29, [R1+0xbf4] ;  /* 0x000bf400011d7983 */ /* 0x000f280000300800 */
[----:B-1----:R-:W4:Y:S04]  /*42020*/  LDL.LU R30, [R1+0xbf8] ;  /* 0x000bf800011e7983 */ /* 0x002f280000300800 */
[----:B------:R-:W4:Y:S04]  /*42030*/  LDL.LU R31, [R1+0xbfc] ;  /* 0x000bfc00011f7983 */ /* 0x000f280000300800 */
[----:B------:R-:W-:Y:S04]  /*42040*/  STL.64 [R1+0x2380], R6 ;  /* 0x0023800601007387 */ /* 0x000fe80000100a00 */
[----:B------:R0:W-:Y:S04]  /*42050*/  STL.64 [R1+0x2378], R4 ;  /* 0x0023780401007387 */ /* 0x0001e80000100a00 */
        /* <DEDUP_REMOVED lines=8> */
[----:B0-----:R-:W2:Y:S04]  /*420e0*/  LDL.LU.64 R58, [R1+0x2400] ;  /* 0x00240000013a7983 */ /* 0x001ea80000300a00 */
[----:B------:R-:W3:Y:S01]  /*420f0*/  LDL.LU.64 R56, [R1+0x23f8] ;  /* 0x0023f80001387983 */ /* 0x000ee20000300a00 */
[----:B------:R-:W-:-:S02]  /*42100*/  IMAD.MOV.U32 R61, RZ, RZ, R18 ;  /* 0x000000ffff3d7224 */ /* 0x000fc400078e0012 */
[----:B------:R-:W-:Y:S02]  /*42110*/  IMAD.MOV.U32 R41, RZ, RZ, R19 ;  /* 0x000000ffff297224 */ /* 0x000fe400078e0013 */
[----:B------:R-:W3:Y:S04]  /*42120*/  LDL.LU.64 R18, [R1+0x23f0] ;  /* 0x0023f00001127983 */ /* 0x000ee80000300a00 */
[----:B------:R-:W3:Y:S01]  /*42130*/  LDL.LU.64 R16, [R1+0x23e8] ;  /* 0x0023e80001107983 */ /* 0x000ee20000300a00 */
[----:B--2---:R-:W-:-:S15]  /*42140*/  HMMA.16816.F32 R44, R48, R58, R44 ;  /* 0x0000003a302c723c */ /* 0x004fde000000182c */
[----:B------:R-:W-:-:S08]  /*42150*/  NOP ;  /* 0x0000000000007918 */ /* 0x000fd00000000000 */
[----:B------:R-:W-:Y:S04]  /*42160*/  STL.64 [R1+0xc30], R44 ;  /* 0x000c302c01007387 */ /* 0x000fe80000100a00 */
[----:B------:R0:W-:Y:S04]  /*42170*/  STL.64 [R1+0xc38], R46 ;  /* 0x000c382e01007387 */ /* 0x0001e80000100a00 */
[----:B0-----:R-:W2:Y:S04]  /*42180*/  LDL.LU.64 R46, [R1+0x23e0] ;  /* 0x0023e000012e7983 */ /* 0x001ea80000300a00 */
[----:B------:R-:W2:Y:S01]  /*42190*/  LDL.LU.64 R44, [R1+0x23d8] ;  /* 0x0023d800012c7983 */ /* 0x000ea20000300a00 */
[C---:B----4-:R-:W-:Y:S03]  /*421a0*/  HMMA.16816.F32 R36, R48.reuse, R42, R36 ;  /* 0x0000002a3024723c */ /* 0x050fe60000001824 */
[----:B------:R-:W-:Y:S04]  /*421b0*/  STL.64 [R1+0x2200], R58 ;  /* 0x0022003a01007387 */ /* 0x000fe80000100a00 */
[----:B---3--:R0:W-:Y:S04]  /*421c0*/  STL.64 [R1+0x21f8], R56 ;  /* 0x0021f83801007387 */ /* 0x0081e80000100a00 */
        /* <DEDUP_REMOVED lines=8> */
[----:B0-----:R-:W3:Y:S04]  /*42250*/  LDL.LU.64 R22, [R1+0x23d0] ;  /* 0x0023d00001167983 */ /* 0x001ee80000300a00 */
[----:B------:R-:W2:Y:S04]  /*42260*/  LDL.LU.64 R20, [R1+0x23c8] ;  /* 0x0023c80001147983 */ /* 0x000ea80000300a00 */
[----:B------:R-:W-:Y:S04]  /*42270*/  STL.64 [R1+0x21f0], R46 ;  /* 0x0021f02e01007387 */ /* 0x000fe80000100a00 */
[----:B------:R0:W-:Y:S04]  /*42280*/  STL.64 [R1+0x21e8], R44 ;  /* 0x0021e82c01007387 */ /* 0x0001e80000100a00 */
[----:B0-----:R-:W4:Y:S04]  /*42290*/  LDL.LU R44, [R1+0xbd0] ;  /* 0x000bd000012c7983 */ /* 0x001f280000300800 */
[----:B------:R-:W4:Y:S04]  /*422a0*/  LDL.LU R45, [R1+0xbd4] ;  /* 0x000bd400012d7983 */ /* 0x000f280000300800 */
[----:B------:R-:W4:Y:S04]  /*422b0*/  LDL.LU R46, [R1+0xbd8] ;  /* 0x000bd800012e7983 */ /* 0x000f280000300800 */
[----:B------:R-:W4:Y:S04]  /*422c0*/  LDL.LU R47, [R1+0xbdc] ;  /* 0x000bdc00012f7983 */ /* 0x000f280000300800 */
[----:B------:R-:W-:Y:S04]  /*422d0*/  STL.64 [R1+0xc10], R36 ;  /* 0x000c102401007387 */ /* 0x000fe80000100a00 */
[----:B------:R0:W-:Y:S04]  /*422e0*/  STL.64 [R1+0xc18], R38 ;  /* 0x000c182601007387 */ /* 0x0001e80000100a00 */
[----:B0-----:R-:W3:Y:S04]  /*422f0*/  LDL.LU.64 R38, [R1+0x23c0] ;  /* 0x0023c00001267983 */ /* 0x001ee80000300a00 */
[----:B------:R-:W2:Y:S04]  /*42300*/  LDL.LU.64 R36, [R1+0x23b8] ;  /* 0x0023b80001247983 */ /* 0x000ea80000300a00 */
[----:B------:R-:W-:Y:S04]  /*42310*/  STL.64 [R1+0x2310], R42 ;  /* 0x0023102a01007387 */ /* 0x000fe80000100a00 */
[----:B------:R-:W-:Y:S01]  /*42320*/  STL [R1+0x2308], R41 ;  /* 0x0023082901007387 */ /* 0x000fe20000100800 */
        /* <DEDUP_REMOVED lines=19> */
[----:B----4-:R2:W-:Y:S01]  /*42460*/  STL.64 [R1+0x21b8], R32 ;  /* 0x0021b82001007387 */ /* 0x0105e20000100a00 */
[C---:B------:R-:W-:Y:S06]  /*42470*/  HMMA.16816.F32 R4, R48.reuse, R18, R4 ;  /* 0x000000123004723c */ /* 0x040fec0000001804 */
[C---:B--2---:R-:W-:Y:S06]  /*42480*/  HMMA.16816.F32 R32, R48.reuse, R30, R36 ;  /* 0x0000001e3020723c */ /* 0x044fec0000001824 */
[----:B------:R-:W-:Y:S04]  /*42490*/  STL.64 [R1+0x21e0], R30 ;  /* 0x0021e01e01007387 */ /* 0x000fe80000100a00 */
[----:B---3--:R0:W-:Y:S02]  /*424a0*/  STL.64 [R1+0x21d8], R28 ;  /* 0x0021d81c01007387 */ /* 0x0081e40000100a00 */
[C---:B0-----:R-:W-:Y:S11]  /*424b0*/  HMMA.16816.F32 R28, R48.reuse, R22, R56 ;  /* 0x00000016301c723c */ /* 0x041ff60000001838 */
[----:B------:R-:W-:Y:S04]  /*424c0*/  STL.64 [R1+0xbe0], R32 ;  /* 0x000be02001007387 */ /* 0x000fe80000100a00 */
[----:B------:R0:W-:Y:S02]  /*424d0*/  STL.64 [R1+0xbe8], R34 ;  /* 0x000be82201007387 */ /* 0x0001e40000100a00 */
[----:B0-----:R-:W-:Y:S06]  /*424e0*/  HMMA.16816.F32 R32, R48, R26, R44 ;  /* 0x0000001a3020723c */ /* 0x001fec000000182c */
[----:B------:R-:W-:Y:S01]  /*424f0*/  STL.64 [R1+0x2330], R26 ;  /* 0x0023301a01007387 */ /* 0x000fe20000100a00 */
[----:B------:R-:W-:-:S02]  /*42500*/  IMAD.MOV.U32 R58, RZ, RZ, R55 ;  /* 0x000000ffff3a7224 */ /* 0x000fc400078e0037 */
[----:B------:R-:W-:-:S14]  /*42510*/  IMAD.MOV.U32 R59, RZ, RZ, R54 ;  /* 0x000000ffff3b7224 */ /* 0x000fdc00078e0036 */
[----:B------:R0:W-:Y:S04]  /*42520*/  STL.64 [R1+0xbd0], R32 ;  /* 0x000bd02001007387 */ /* 0x0001e80000100a00 */
[----:B------:R1:W-:Y:S04]  /*42530*/  STL.64 [R1+0xbd8], R34 ;  /* 0x000bd82201007387 */ /* 0x0003e80000100a00 */
[----:B------:R-:W-:Y:S04]  /*42540*/  STL.64 [R1+0x2210], R22 ;  /* 0x0022101601007387 */ /* 0x000fe80000100a00 */
[----:B------:R-:W-:Y:S04]  /*42550*/  STL.64 [R1+0x2208], R20 ;  /* 0x0022081401007387 */ /* 0x000fe80000100a00 */
[----:B------:R-:W-:Y:S04]  /*42560*/  STL.64 [R1+0xbc0], R28 ;  /* 0x000bc01c01007387 */ /* 0x000fe80000100a00 */
[----:B------:R2:W-:Y:S04]  /*42570*/  STL.64 [R1+0xbc8], R30 ;  /* 0x000bc81e01007387 */ /* 0x0005e80000100a00 */
[----:B------:R-:W-:Y:S04]  /*42580*/  STL.64 [R1+0xbb0], R4 ;  /* 0x000bb00401007387 */ /* 0x000fe80000100a00 */
[----:B------:R-:W-:Y:S04]  /*42590*/  STL.64 [R1+0xbb8], R6 ;  /* 0x000bb80601007387 */ /* 0x000fe80000100a00 */
[----:B------:R-:W-:Y:S04]  /*425a0*/  STL.64 [R1+0x2300], R58 ;  /* 0x0023003a01007387 */ /* 0x000fe80000100a00 */
[----:B------:R-:W3:Y:S04]  /*425b0*/  LDL.LU R44, [R1+0x660] ;  /* 0x00066000012c7983 */ /* 0x000ee80000300800 */
[----:B------:R-:W3:Y:S04]  /*425c0*/  LDL.LU R45, [R1+0x664] ;  /* 0x00066400012d7983 */ /* 0x000ee80000300800 */
[----:B------:R-:W4:Y:S04]  /*425d0*/  LDL.LU R46, [R1+0x668] ;  /* 0x00066800012e7983 */ /* 0x000f280000300800 */
[----:B------:R-:W4:Y:S01]  /*425e0*/  LDL.LU R47, [R1+0x66c] ;  /* 0x00066c00012f7983 */ /* 0x000f220000300800 */
[----:B------:R-:W-:-:S02]  /*425f0*/  IMAD.MOV.U32 R38, RZ, RZ, R53 ;  /* 0x000000ffff267224 */ /* 0x000fc400078e0035 */
[----:B------:R-:W-:Y:S01]  /*42600*/  IMAD.MOV.U32 R39, RZ, RZ, R52 ;  /* 0x000000ffff277224 */ /* 0x000fe200078e0034 */
[----:B----4-:R-:W-:Y:S04]  /*42610*/  STL.64 [R1+0x2320], R46 ;  /* 0x0023202e01007387 */ /* 0x010fe80000100a00 */
[----:B---3--:R-:W-:Y:S04]  /*42620*/  STL.64 [R1+0x2318], R44 ;  /* 0x0023182c01007387 */ /* 0x008fe80000100a00 */
[----:B------:R-:W-:Y:S04]  /*42630*/  STL.64 [R1+0x2328], R38 ;  /* 0x0023282601007387 */ /* 0x000fe80000100a00 */
[----:B0-----:R-:W3:Y:S04]  /*42640*/  LDL.LU R32, [R1+0x670] ;  /* 0x0006700001207983 */ /* 0x001ee80000300800 */
[----:B------:R-:W3:Y:S04]  /*42650*/  LDL.LU R33, [R1+0x674] ;  /* 0x0006740001217983 */ /* 0x000ee80000300800 */
[----:B-1----:R-:W4:Y:S04]  /*42660*/  LDL.LU R34, [R1+0x678] ;  /* 0x0006780001227983 */ /* 0x002f280000300800 */
[----:B------:R-:W4:Y:S01]  /*42670*/  LDL.LU R35, [R1+0x67c] ;  /* 0x00067c0001237983 */ /* 0x000f220000300800 */
[----:B--2---:R-:W-:-:S02]  /*42680*/  IMAD.MOV.U32 R30, RZ, RZ, R25 ;  /* 0x000000ffff1e7224 */ /* 0x004fc400078e0019 */
[----:B------:R-:W-:Y:S01]  /*42690*/  IMAD.MOV.U32 R31, RZ, RZ, R24 ;  /* 0x000000ffff1f7224 */ /* 0x000fe200078e0018 */
[----:B----4-:R0:W-:Y:S04]  /*426a0*/  STL.64 [R1+0x2340], R34 ;  /* 0x0023402201007387 */ /* 0x0101e80000100a00 */
[----:B---3--:R-:W-:Y:S04]  /*426b0*/  STL.64 [R1+0x2338], R32 ;  /* 0x0023382001007387 */ /* 0x008fe80000100a00 */
[----:B------:R-:W-:Y:S04]  /*426c0*/  STL.64 [R1+0x2348], R30 ;  /* 0x0023481e01007387 */ /* 0x000fe80000100a00 */
[----:B------:R-:W2:Y:S04]  /*426d0*/  LDL.LU R24, [R1+0x220] ;  /* 0x0002200001187983 */ /* 0x000ea80000300800 */
[----:B------:R-:W2:Y:S04]  /*426e0*/  LDL.LU R25, [R1+0x224] ;  /* 0x0002240001197983 */ /* 0x000ea80000300800 */
[----:B------:R-:W3:Y:S04]  /*426f0*/  LDL.LU R26, [R1+0x228] ;  /* 0x00022800011a7983 */ /* 0x000ee80000300800 */
[----:B------:R-:W3:Y:S01]  /*42700*/  LDL.LU R27, [R1+0x22c] ;  /* 0x00022c00011b7983 */ /* 0x000ee20000300800 */
[----:B0-----:R-:W-:-:S02]  /*42710*/  IMAD.MOV.U32 R34, RZ, RZ, R13 ;  /* 0x000000ffff227224 */ /* 0x001fc400078e000d */
[----:B------:R-:W-:Y:S01]  /*42720*/  IMAD.MOV.U32 R35, RZ, RZ, R40 ;  /* 0x000000ffff237224 */ /* 0x000fe200078e0028 */
[----:B---3--:R0:W-:Y:S04]  /*42730*/  STL.64 [R1+0x2358], R26 ;  /* 0x0023581a01007387 */ /* 0x0081e80000100a00 */
[----:B--2---:R-:W-:Y:S04]  /*42740*/  STL.64 [R1+0x2350], R24 ;  /* 0x0023501801007387 */ /* 0x004fe80000100a00 */
[----:B------:R-:W2:Y:S04]  /*42750*/  LDL.LU R13, [R1+0x2394] ;  /* 0x00239400010d7983 */ /* 0x000ea80000300800 */
[----:B------:R-:W3:Y:S04]  /*42760*/  LDL.LU R40, [R1+0xba0] ;  /* 0x000ba00001287983 */ /* 0x000ee80000300800 */
[----:B------:R-:W3:Y:S04]  /*42770*/  LDL.LU R41, [R1+0xba4] ;  /* 0x000ba40001297983 */ /* 0x000ee80000300800 */
[----:B------:R-:W3:Y:S04]  /*42780*/  LDL.LU R42, [R1+0xba8] ;  /* 0x000ba800012a7983 */ /* 0x000ee80000300800 */
[----:B------:R-:W3:Y:S04]  /*42790*/  LDL.LU R43, [R1+0xbac] ;  /* 0x000bac00012b7983 */ /* 0x000ee80000300800 */
[----:B------:R1:W-:Y:S01]  /*427a0*/  STL.64 [R1+0x2360], R34 ;  /* 0x0023602201007387 */ /* 0x0003e20000100a00 */
[----:B0-----:R-:W-:-:S02]  /*427b0*/  IMAD.MOV.U32 R26, RZ, RZ, R16 ;  /* 0x000000ffff1a7224 */ /* 0x001fc400078e0010 */
[----:B------:R-:W-:Y:S01]  /*427c0*/  IMAD.MOV.U32 R27, RZ, RZ, R17 ;  /* 0x000000ffff1b7224 */ /* 0x000fe200078e0011 */
[----:B------:R-:W4:Y:S04]  /*427d0*/  LDL.LU R16, [R1+0x2390] ;  /* 0x0023900001107983 */ /* 0x000f280000300800 */
[----:B------:R-:W4:Y:S04]  /*427e0*/  LDL.LU R17, [R1+0x238c] ;  /* 0x00238c0001117983 */ /* 0x000f280000300800 */
[----:B------:R-:W2:Y:S04]  /*427f0*/  LDL.LU R32, [R1+0x240] ;  /* 0x0002400001207983 */ /* 0x000ea80000300800 */
[----:B------:R-:W2:Y:S04]  /*42800*/  LDL.LU R33, [R1+0x244] ;  /* 0x0002440001217983 */ /* 0x000ea80000300800 */
[----:B-1----:R-:W2:Y:S04]  /*42810*/  LDL.LU R34, [R1+0x248] ;  /* 0x0002480001227983 */ /* 0x002ea80000300800 */
        /* <DEDUP_REMOVED lines=22> */
[----:B------:R0:W-:Y:S02]  /*42980*/  STL.64 [R1+0x2220], R18 ;  /* 0x0022201201007387 */ /* 0x0001e40000100a00 */
[----:B0-----:R-:W-:-:S02]  /*42990*/  IMAD.MOV.U32 R18, RZ, RZ, R12 ;  /* 0x000000ffff127224 */ /* 0x001fc400078e000c */
[----:B----4-:R-:W-:Y:S04]  /*429a0*/  STL.64 [R1+0x2218], R16 ;  /* 0x0022181001007387 */ /* 0x010fe80000100a00 */
[----:B------:R-:W4:Y:S01]  /*429b0*/  LDL.LU R12, [R1+0x2388] ;  /* 0x00238800010c7983 */ /* 0x000f220000300800 */
[C---:B---3--:R-:W-:Y:S03]  /*429c0*/  HMMA.16816.F32 R56, R48.reuse, R14, R40 ;  /* 0x0000000e3038723c */ /* 0x048fe60000001828 */
[----:B------:R-:W3:Y:S03]  /*429d0*/  LDL.LU R40, [R1+0x200] ;  /* 0x0002000001287983 */ /* 0x000ee60000300800 */
[----:B--2---:R-:W-:-:S15]  /*429e0*/  HMMA.16816.F32 R4, R48, R10, R4 ;  /* 0x0000000a3004723c */ /* 0x004fde0000001804 */
[----:B------:R-:W-:-:S02]  /*429f0*/  NOP ;  /* 0x0000000000007918 */ /* 0x000fc40000000000 */
[----:B------:R-:W-:Y:S04]  /*42a00*/  STL.64 [R1+0xba0], R56 ;  /* 0x000ba03801007387 */ /* 0x000fe80000100a00 */
[----:B------:R0:W-:Y:S04]  /*42a10*/  STL.64 [R1+0xba8], R58 ;  /* 0x000ba83a01007387 */ /* 0x0001e80000100a00 */
[----:B------:R-:W3:Y:S04]  /*42a20*/  LDL.LU R41, [R1+0x204] ;  /* 0x0002040001297983 */ /* 0x000ee80000300800 */
[----:B------:R-:W3:Y:S04]  /*42a30*/  LDL.LU R42, [R1+0x208] ;  /* 0x00020800012a7983 */ /* 0x000ee80000300800 */
[----:B------:R-:W3:Y:S04]  /*42a40*/  LDL.LU R43, [R1+0x20c] ;  /* 0x00020c00012b7983 */ /* 0x000ee80000300800 */
[----:B0-----:R-:W3:Y:S04]  /*42a50*/  LDL.64 R58, [R1+0xf8] ;  /* 0x0000f800013a7983 */ /* 0x001ee80000100a00 */
[----:B------:R-:W-:Y:S04]  /*42a60*/  STL.64 [R1+0x2230], R14 ;  /* 0x0022300e01007387 */ /* 0x000fe80000100a00 */
[----:B----4-:R0:W-:Y:S04]  /*42a70*/  STL.64 [R1+0x2228], R12 ;  /* 0x0022280c01007387 */ /* 0x0101e80000100a00 */
        /* <DEDUP_REMOVED lines=8> */
[----:B----4-:R-:W-:Y:S03]  /*42b00*/  HMMA.16816.F32 R48, R48, R6, R52 ;  /* 0x000000063030723c */ /* 0x010fe60000001834 */
[----:B------:R-:W4:Y:S04]  /*42b10*/  LDL.LU.64 R54, [R1+0x2370] ;  /* 0x0023700001367983 */ /* 0x000f280000300a00 */
[----:B------:R-:W4:-:S15]  /*42b20*/  LDL.LU.64 R52, [R1+0x2368] ;  /* 0x0023680001347983 */ /* 0x000f1e0000300a00 */
[----:B------:R-:W-:-:S01]  /*42b30*/  NOP ;  /* 0x0000000000007918 */ /* 0x000fc20000000000 */
[----:B------:R-:W-:Y:S04]  /*42b40*/  STL.64 [R1+0x330], R48 ;  /* 0x0003303001007387 */ /* 0x000fe80000100a00 */
[----:B------:R0:W-:Y:S04]  /*42b50*/  STL.64 [R1+0x338], R50 ;  /* 0x0003383201007387 */ /* 0x0001e80000100a00 */
[----:B0-----:R-:W3:Y:S04]  /*42b60*/  LDL.64 R50, [R1+0x108] ;  /* 0x0001080001327983 */ /* 0x001ee80000100a00 */
[----:B------:R-:W-:Y:S01]  /*42b70*/  STL.64 [R1+0x21a0], R6 ;  /* 0x0021a00601007387 */ /* 0x000fe20000100a00 */
[----:B----4-:R-:W-:Y:S03]  /*42b80*/  HMMA.16816.F32 R24, R52, R26, R32 ;  /* 0x0000001a3418723c */ /* 0x010fe60000001820 */
[----:B------:R-:W4:-:S15]  /*42b90*/  LDL.LU.64 R34, [R1+0x2360] ;  /* 0x0023600001227983 */ /* 0x000f1e0000300a00 */
[----:B------:R-:W-:-:S05]  /*42ba0*/  NOP ;  /* 0x0000000000007918 */ /* 0x000fca0000000000 */
[----:B------:R-:W-:Y:S04]  /*42bb0*/  STL.64 [R1+0x240], R24 ;  /* 0x0002401801007387 */ /* 0x000fe80000100a00 */
[----:B------:R0:W-:Y:S04]  /*42bc0*/  STL.64 [R1+0x248], R26 ;  /* 0x0002481a01007387 */ /* 0x0001e80000100a00 */
[----:B0-----:R-:W2:Y:S04]  /*42bd0*/  LDL.LU.64 R26, [R1+0x2358] ;  /* 0x00235800011a7983 */ /* 0x001ea80000300a00 */
[----:B------:R-:W2:Y:S01]  /*42be0*/  LDL.LU.64 R24, [R1+0x2350] ;  /* 0x0023500001187983 */ /* 0x000ea20000300a00 */
[C---:B----4-:R-:W-:Y:S03]  /*42bf0*/  HMMA.16816.F32 R32, R52.reuse, R34, R28 ;  /* 0x000000223420723c */ /* 0x050fe6000000181c */
[----:B------:R-:W4:Y:S03]  /*42c00*/  LDL.LU.64 R30, [R1+0x2348] ;  /* 0x00234800011e7983 */ /* 0x000f260000300a00 */
[----:B--2---:R-:W-:-:S15]  /*42c10*/  HMMA.16816.F32 R24, R52, R38, R24 ;  /* 0x000000263418723c */ /* 0x004fde0000001818 */
[----:B------:R-:W-:-:S02]  /*42c20*/  NOP ;  /* 0x0000000000007918 */ /* 0x000fc40000000000 */
[----:B------:R-:W-:Y:S04]  /*42c30*/  STL.64 [R1+0x230], R32 ;  /* 0x0002302001007387 */ /* 0x000fe80000100a00 */
[----:B------:R0:W-:Y:S04]  /*42c40*/  STL.64 [R1+0x238], R34 ;  /* 0x0002382201007387 */ /* 0x0001e80000100a00 */
[----:B0-----:R-:W2:Y:S04]  /*42c50*/  LDL.LU.64 R34, [R1+0x2340] ;  /* 0x0023400001227983 */ /* 0x001ea80000300a00 */
[----:B------:R-:W2:Y:S04]  /*42c60*/  LDL.LU.64 R32, [R1+0x2338] ;  /* 0x0023380001207983 */ /* 0x000ea80000300a00 */
[----:B------:R-:W-:Y:S04]  /*42c70*/  STL.64 [R1+0x220], R24 ;  /* 0x0002201801007387 */ /* 0x000fe80000100a00 */
[----:B------:R0:W-:Y:S04]  /*42c80*/  STL.64 [R1+0x228], R26 ;  /* 0x0002281a01007387 */ /* 0x0001e80000100a00 */
[----:B0-----:R-:W4:Y:S01]  /*42c90*/  LDL.LU.64 R26, [R1+0x2330] ;  /* 0x00233000011a7983 */ /* 0x001f220000300a00 */
[----:B------:R-:W-:-:S02]  /*42ca0*/  IMAD.MOV.U32 R25, RZ, RZ, R38 ;  /* 0x000000ffff197224 */ /* 0x000fc400078e0026 */
[----:B------:R-:W-:Y:S02]  /*42cb0*/  IMAD.MOV.U32 R24, RZ, RZ, R39 ;  /* 0x000000ffff187224 */ /* 0x000fe400078e0027 */
[----:B------:R-:W2:Y:S01]  /*42cc0*/  LDL.LU.64 R38, [R1+0x2328] ;  /* 0x0023280001267983 */ /* 0x000ea20000300a00 */
[C---:B---3--:R-:W-:Y:S06]  /*42cd0*/  HMMA.16816.F32 R44, R52.reuse, R50, R44 ;  /* 0x00000032342c723c */ /* 0x048fec000000182c */
[----:B------:R-:W-:Y:S01]  /*42ce0*/  HMMA.16816.F32 R40, R52, R58, R40 ;  /* 0x0000003a3428723c */ /* 0x000fe20000001828 */
[----:B------:R-:W-:-:S05]  /*42cf0*/  IMAD.MOV.U32 R19, RZ, RZ, R3 ;  /* 0x000000ffff137224 */ /* 0x000fca00078e0003 */
[----:B------:R-:W-:Y:S01]  /*42d00*/  IMAD.MOV.U32 R3, RZ, RZ, R59 ;  /* 0x000000ffff037224 */ /* 0x000fe200078e003b */
[----:B----4-:R0:W-:Y:S02]  /*42d10*/  STL.64 [R1+0x2240], R26 ;  /* 0x0022401a01007387 */ /* 0x0101e40000100a00 */
[----:B0-----:R-:W-:Y:S02]  /*42d20*/  IMAD.MOV.U32 R26, RZ, RZ, R2 ;  /* 0x000000ffff1a7224 */ /* 0x001fe400078e0002 */
[----:B------:R-:W-:Y:S02]  /*42d30*/  IMAD.MOV.U32 R27, RZ, RZ, R0 ;  /* 0x000000ffff1b7224 */ /* 0x000fe400078e0000 */
[----:B------:R-:W-:Y:S02]  /*42d40*/  IMAD.MOV.U32 R2, RZ, RZ, R50 ;  /* 0x000000ffff027224 */ /* 0x000fe400078e0032 */
[----:B------:R-:W-:Y:S02]  /*42d50*/  IMAD.MOV.U32 R0, RZ, RZ, R51 ;  /* 0x000000ffff007224 */ /* 0x000fe400078e0033 */
[----:B------:R-:W0:Y:S04]  /*42d60*/  LDSM.16.MT88.4 R48, [R9+UR4+0x5000] ;  /* 0x005000040930783b */ /* 0x000e280008004200 */
[----:B------:R-:W-:Y:S04]  /*42d70*/  STL.64 [R1+0x2238], R24 ;  /* 0x0022381801007387 */ /* 0x000fe80000100a00 */
[----:B------:R-:W-:Y:S04]  /*42d80*/  STL.64 [R1+0x210], R44 ;  /* 0x0002102c01007387 */ /* 0x000fe80000100a00 */
[----:B------:R1:W-:Y:S04]  /*42d90*/  STL.64 [R1+0x218], R46 ;  /* 0x0002182e01007387 */ /* 0x0003e80000100a00 */
[----:B-1----:R-:W3:Y:S04]  /*42da0*/  LDL.LU.64 R46, [R1+0x2320] ;  /* 0x00232000012e7983 */ /* 0x002ee80000300a00 */
[----:B------:R-:W3:Y:S04]  /*42db0*/  LDL.LU.64 R44, [R1+0x2318] ;  /* 0x00231800012c7983 */ /* 0x000ee80000300a00 */
[----:B0-----:R-:W-:Y:S04]  /*42dc0*/  STL.64 [R1+0x2250], R50 ;  /* 0x0022503201007387 */ /* 0x001fe80000100a00 */
[----:B------:R0:W-:Y:S04]  /*42dd0*/  STL.64 [R1+0x2248], R48 ;  /* 0x0022483001007387 */ /* 0x0001e80000100a00 */
[----:B0-----:R-:W4:Y:S04]  /*42de0*/  LDL.LU R48, [R1+0x6a0] ;  /* 0x0006a00001307983 */ /* 0x001f280000300800 */
[----:B------:R-:W4:Y:S04]  /*42df0*/  LDL.LU R49, [R1+0x6a4] ;  /* 0x0006a40001317983 */ /* 0x000f280000300800 */
[----:B------:R-:W4:Y:S04]  /*42e00*/  LDL.LU R50, [R1+0x6a8] ;  /* 0x0006a80001327983 */ /* 0x000f280000300800 */
[----:B------:R-:W4:Y:S04]  /*42e10*/  LDL.LU R51, [R1+0x6ac] ;  /* 0x0006ac0001337983 */ /* 0x000f280000300800 */
[----:B------:R-:W-:Y:S04]  /*42e20*/  STL.64 [R1+0x21b0], R10 ;  /* 0x0021b00a01007387 */ /* 0x000fe80000100a00 */
[----:B------:R-:W-:Y:S04]  /*42e30*/  STL [R1+0x21a8], R9 ;  /* 0x0021a80901007387 */ /* 0x000fe80000100800 */
[----:B------:R-:W-:Y:S04]  /*42e40*/  STL.64 [R1+0x200], R40 ;  /* 0x0002002801007387 */ /* 0x000fe80000100a00 */
[----:B------:R0:W-:Y:S04]  /*42e50*/  STL.64 [R1+0x208], R42 ;  /* 0x0002082a01007387 */ /* 0x0001e80000100a00 */
[----:B0-----:R-:W3:Y:S04]  /*42e60*/  LDL.LU.64 R42, [R1+0x2310] ;  /* 0x00231000012a7983 */ /* 0x001ee80000300a00 */
[----:B------:R-:W3:Y:S01]  /*42e70*/  LDL.LU R41, [R1+0x2308] ;  /* 0x0023080001297983 */ /* 0x000ee20000300800 */
[----:B------:R-:W-:-:S03]  /*42e80*/  IMAD.MOV.U32 R40, RZ, RZ, R58 ;  /* 0x000000ffff287224 */ /* 0x000fc600078e003a */
[----:B------:R-:W3:Y:S01]  /*42e90*/  LDL.LU.64 R58, [R1+0x2300] ;  /* 0x00230000013a7983 */ /* 0x000ee20000300a00 */
[C---:B------:R-:W-:Y:S06]  /*42ea0*/  HMMA.16816.F32 R12, R52.reuse, R18, R12 ;  /* 0x00000012340c723c */ /* 0x040fec000000180c */
[C---:B------:R-:W-:Y:S06]  /*42eb0*/  HMMA.16816.F32 R20, R52.reuse, R30, R20 ;  /* 0x0000001e3414723c */ /* 0x040fec0000001814 */
[C---:B--2---:R-:W-:Y:S06]  /*42ec0*/  HMMA.16816.F32 R16, R52.reuse, R38, R32 ;  /* 0x000000263410723c */ /* 0x044fec0000001820 */
[----:B----4-:R-:W-:Y:S01]  /*42ed0*/  HMMA.16816.F32 R24, R52, R26, R48 ;  /* 0x0000001a3418723c */ /* 0x010fe20000001830 */
[----:B---3--:R-:W-:Y:S04]  /*42ee0*/  STL.64 [R1+0x2260], R42 ;  /* 0x0022602a01007387 */ /* 0x008fe80000100a00 */
[----:B------:R-:W-:-:S15]  /*42ef0*/  STL [R1+0x2258], R40 ;  /* 0x0022582801007387 */ /* 0x000fde0000100800 */
[----:B------:R-:W-:-:S03]  /*42f00*/  NOP ;  /* 0x0000000000007918 */ /* 0x000fc60000000000 */
[----:B------:R-:W-:Y:S04]  /*42f10*/  STL.64 [R1+0x6a0], R24 ;  /* 0x0006a01801007387 */ /* 0x000fe80000100a00 */
[----:B------:R-:W-:Y:S04]  /*42f20*/  STL.64 [R1+0x6a8], R26 ;  /* 0x0006a81a01007387 */ /* 0x000fe80000100a00 */
[----:B------:R-:W-:Y:S04]  /*42f30*/  STL.64 [R1+0x690], R12 ;  /* 0x0006900c01007387 */ /* 0x000fe80000100a00 */
[----:B------:R0:W-:Y:S02]  /*42f40*/  STL.64 [R1+0x698], R14 ;  /* 0x0006980e01007387 */ /* 0x0001e40000100a00 */
[----:B0-----:R-:W-:Y:S02]  /*42f50*/  HMMA.16816.F32 R12, R52, R58, R44 ;  /* 0x0000003a340c723c */ /* 0x001fe4000000182c */
[----:B------:R0:W-:Y:S04]  /*42f60*/  STL.64 [R1+0x680], R20 ;  /* 0x0006801401007387 */ /* 0x0001e80000100a00 */
[----:B------:R1:W-:Y:S04]  /*42f70*/  STL.64 [R1+0x688], R22 ;  /* 0x0006881601007387 */ /* 0x0003e80000100a00 */
[----:B------:R-:W-:Y:S04]  /*42f80*/  STL.64 [R1+0x670], R16 ;  /* 0x0006701001007387 */ /* 0x000fe80000100a00 */
[----:B------:R2:W-:Y:S01]  /*42f90*/  STL.64 [R1+0x678], R18 ;  /* 0x0006781201007387 */ /* 0x0005e20000100a00 */
[----:B------:R-:W-:-:S02]  /*42fa0*/  IMAD.MOV.U32 R58, RZ, RZ, R61 ;  /* 0x000000ffff3a7224 */ /* 0x000fc400078e003d */
[----:B------:R-:W-:Y:S01]  /*42fb0*/  IMAD.MOV.U32 R59, RZ, RZ, R41 ;  /* 0x000000ffff3b7224 */ /* 0x000fe200078e0029 */
[----:B------:R-:W3:Y:S05]  /*42fc0*/  LDL.LU R61, [R1+0x22fc] ;  /* 0x0022fc00013d7983 */ /* 0x000eea0000300800 */
[----:B------:R4:W-:Y:S04]  /*42fd0*/  STL.64 [R1+0x660], R12 ;  /* 0x0006600c01007387 */ /* 0x0009e80000100a00 */
[----:B------:R4:W-:Y:S04]  /*42fe0*/  STL.64 [R1+0x668], R14 ;  /* 0x0006680e01007387 */ /* 0x0009e80000100a00 */
[----:B------:R-:W3:Y:S04]  /*42ff0*/  LDL.LU R41, [R1+0x22f8] ;  /* 0x0022f80001297983 */ /* 0x000ee80000300800 */
[----:B------:R-:W-:Y:S04]  /*43000*/  STL.64 [R1+0x2268], R58 ;  /* 0x0022683a01007387 */ /* 0x000fe80000100a00 */
[----:B0-----:R-:W4:Y:S04]  /*43010*/  LDL.LU R20, [R1+0x5c0] ;  /* 0x0005c00001147983 */ /* 0x001f280000300800 */
[----:B------:R-:W4:Y:S04]  /*43020*/  LDL.LU R21, [R1+0x5c4] ;  /* 0x0005c40001157983 */ /* 0x000f280000300800 */
[----:B-1----:R-:W3:Y:S04]  /*43030*/  LDL.LU R22, [R1+0x5c8] ;  /* 0x0005c80001167983 */ /* 0x002ee80000300800 */
[----:B------:R-:W3:Y:S01]  /*43040*/  LDL.LU R23, [R1+0x5cc] ;  /* 0x0005cc0001177983 */ /* 0x000ee20000300800 */
[----:B--2---:R-:W-:-:S02]  /*43050*/  IMAD.MOV.U32 R18, RZ, RZ, R5 ;  /* 0x000000ffff127224 */ /* 0x004fc400078e0005 */
[----:B------:R-:W-:Y:S01]  /*43060*/  IMAD.MOV.U32 R19, RZ, RZ, R4 ;  /* 0x000000ffff137224 */ /* 0x000fe200078e0004 */
[----:B---3--:R0:W-:Y:S04]  /*43070*/  STL.64 [R1+0x2278], R22 ;  /* 0x0022781601007387 */ /* 0x0081e80000100a00 */
[----:B----4-:R-:W-:Y:S04]  /*43080*/  STL.64 [R1+0x2270], R20 ;  /* 0x0022701401007387 */ /* 0x010fe80000100a00 */
[----:B------:R-:W2:Y:S04]  /*43090*/  LDL.LU R5, [R1+0x22f4] ;  /* 0x0022f40001057983 */ /* 0x000ea80000300800 */
[----:B------:R-:W0:Y:S04]  /*430a0*/  LDL.LU R4, [R1+0x22f0] ;  /* 0x0022f00001047983 */ /* 0x000e280000300800 */
[----:B------:R1:W-:Y:S04]  /*430b0*/  STL.64 [R1+0x2280], R18 ;  /* 0x0022801201007387 */ /* 0x0003e80000100a00 */
[----:B------:R-:W3:Y:S04]  /*430c0*/  LDL.LU R12, [R1+0x5d0] ;  /* 0x0005d000010c7983 */ /* 0x000ee80000300800 */
[----:B------:R-:W3:Y:S04]  /*430d0*/  LDL.LU R13, [R1+0x5d4] ;  /* 0x0005d400010d7983 */ /* 0x000ee80000300800 */
[----:B------:R-:W4:Y:S04]  /*430e0*/  LDL.LU R14, [R1+0x5d8] ;  /* 0x0005d800010e7983 */ /* 0x000f280000300800 */
[----:B------:R-:W4:Y:S01]  /*430f0*/  LDL.LU R15, [R1+0x5dc] ;  /* 0x0005dc00010f7983 */ /* 0x000f220000300800 */
[----:B------:R-:W-:-:S02]  /*43100*/  IMAD.MOV.U32 R26, RZ, RZ, R60 ;  /* 0x000000ffff1a7224 */ /* 0x000fc400078e003c */
[----:B------:R-:W-:Y:S01]  /*43110*/  IMAD.MOV.U32 R27, RZ, RZ, R8 ;  /* 0x000000ffff1b7224 */ /* 0x000fe200078e0008 */
[----:B----4-:R4:W-:Y:S04]  /*43120*/  STL.64 [R1+0x2290], R14 ;  /* 0x0022900e01007387 */ /* 0x0109e80000100a00 */
[----:B---3--:R-:W-:Y:S04]  /*43130*/  STL.64 [R1+0x2288], R12 ;  /* 0x0022880c01007387 */ /* 0x008fe80000100a00 */
[----:B------:R-:W3:Y:S04]  /*43140*/  LDL.LU R60, [R1+0x22ec] ;  /* 0x0022ec00013c7983 */ /* 0x000ee80000300800 */
[----:B------:R-:W4:Y:S04]  /*43150*/  LDL.LU R8, [R1+0x22e8] ;  /* 0x0022e80001087983 */ /* 0x000f280000300800 */
[----:B------:R-:W-:Y:S04]  /*43160*/  STL.64 [R1+0x2298], R26 ;  /* 0x0022981a01007387 */ /* 0x000fe80000100a00 */
[----:B------:R-:W3:Y:S04]  /*43170*/  LDL.LU R48, [R1+0x5e0] ;  /* 0x0005e00001307983 */ /* 0x000ee80000300800 */
[----:B------:R-:W3:Y:S04]  /*43180*/  LDL.LU R49, [R1+0x5e4] ;  /* 0x0005e40001317983 */ /* 0x000ee80000300800 */
[----:B------:R-:W4:Y:S04]  /*43190*/  LDL.LU R50, [R1+0x5e8] ;  /* 0x0005e80001327983 */ /* 0x000f280000300800 */
[----:B------:R-:W4:Y:S01]  /*431a0*/  LDL.LU R51, [R1+0x5ec] ;  /* 0x0005ec0001337983 */ /* 0x000f220000300800 */
[----:B------:R-:W-:-:S02]  /*431b0*/  IMAD.MOV.U32 R42, RZ, RZ, R41 ;  /* 0x000000ffff2a7224 */ /* 0x000fc400078e0029 */
[----:B------:R-:W-:Y:S02]  /*431c0*/  IMAD.MOV.U32 R43, RZ, RZ, R61 ;  /* 0x000000ffff2b7224 */ /* 0x000fe400078e003d */
[----:B0-----:R-:W-:Y:S02]  /*431d0*/  IMAD.MOV.U32 R22, RZ, RZ, R4 ;  /* 0x000000ffff167224 */ /* 0x001fe400078e0004 */
[----:B--2---:R-:W-:Y:S01]  /*431e0*/  IMAD.MOV.U32 R23, RZ, RZ, R5 ;  /* 0x000000ffff177224 */ /* 0x004fe200078e0005 */
[----:B----4-:R0:W-:Y:S04]  /*431f0*/  STL.64 [R1+0x22a8], R50 ;  /* 0x0022a83201007387 */ /* 0x0101e80000100a00 */
[----:B---3--:R-:W-:Y:S04]  /*43200*/  STL.64 [R1+0x22a0], R48 ;  /* 0x0022a03001007387 */ /* 0x008fe80000100a00 */
[----:B------:R-:W0:Y:S04]  /*43210*/  LDL.LU R41, [R1+0x22e4] ;  /* 0x0022e40001297983 */ /* 0x000e280000300800 */
[----:B------:R-:W2:Y:S04]  /*43220*/  LDL.LU R61, [R1+0x22e0] ;  /* 0x0022e000013d7983 */ /* 0x000ea80000300800 */
[----:B------:R3:W-:Y:S04]  /*43230*/  STL.64 [R1+0x22b0], R42 ;  /* 0x0022b02a01007387 */ /* 0x0007e80000100a00 */
[----:B------:R-:W4:Y:S04]  /*43240*/  LDL.LU R4, [R1+0x22dc] ;  /* 0x0022dc0001047983 */ /* 0x000f280000300800 */
[----:B------:R-:W3:Y:S04]  /*43250*/  LDL.LU R5, [R1+0x22d8] ;  /* 0x0022d80001057983 */ /* 0x000ee80000300800 */
[----:B------:R-:W2:Y:S04]  /*43260*/  LDL R38, [R1+0x88] ;  /* 0x0000880001267983 */ /* 0x000ea80000100800 */
[----:B------:R-:W2:Y:S04]  /*43270*/  LDL R39, [R1+0x8c] ;  /* 0x00008c0001277983 */ /* 0x000ea80000100800 */
[----:B------:R-:W2:Y:S04]  /*43280*/  LDL.LU R32, [R1+0x640] ;  /* 0x0006400001207983 */ /* 0x000ea80000300800 */
[----:B------:R-:W2:Y:S04]  /*43290*/  LDL.LU R33, [R1+0x644] ;  /* 0x0006440001217983 */ /* 0x000ea80000300800 */
[----:B------:R-:W2:Y:S04]  /*432a0*/  LDL.LU R34, [R1+0x648] ;  /* 0x0006480001227983 */ /* 0x000ea80000300800 */
[----:B------:R-:W2:Y:S01]  /*432b0*/  LDL.LU R35, [R1+0x64c] ;  /* 0x00064c0001237983 */ /* 0x000ea20000300800 */
[----:B----4-:R-:W-:-:S02]  /*432c0*/  IMAD.MOV.U32 R31, RZ, RZ, R4 ;  /* 0x000000ffff1f7224 */ /* 0x010fc400078e0004 */
[----:B---3--:R-:W-:Y:S01]  /*432d0*/  IMAD.MOV.U32 R30, RZ, RZ, R5 ;  /* 0x000000ffff1e7224 */ /* 0x008fe200078e0005 */
[----:B------:R-:W3:Y:S04]  /*432e0*/  LDL.LU R4, [R1+0x650] ;  /* 0x0006500001047983 */ /* 0x000ee80000300800 */
[----:B------:R-:W3:Y:S04]  /*432f0*/  LDL.LU R5, [R1+0x654] ;  /* 0x0006540001057983 */ /* 0x000ee80000300800 */
[----:B------:R-:W3:Y:S04]  /*43300*/  LDL.LU R6, [R1+0x658] ;  /* 0x0006580001067983 */ /* 0x000ee80000300800 */
[----:B------:R-:W3:Y:S04]  /*43310*/  LDL.LU R7, [R1+0x65c] ;  /* 0x00065c0001077983 */ /* 0x000ee80000300800 */
[----:B------:R-:W-:Y:S04]  /*43320*/  STL.64 [R1+0x22b8], R22 ;  /* 0x0022b81601007387 */ /* 0x000fe80000100a00 */
[----:B------:R-:W4:Y:S04]  /*43330*/  LDL.LU R16, [R1+0x600] ;  /* 0x0006000001107983 */ /* 0x000f280000300800 */
[----:B------:R-:W4:Y:S04]  /*43340*/  LDL.LU R17, [R1+0x604] ;  /* 0x0006040001117983 */ /* 0x000f280000300800 */
[----:B-1----:R-:W2:Y:S04]  /*43350*/  LDL.LU R18, [R1+0x608] ;  /* 0x0006080001127983 */ /* 0x002ea80000300800 */
[----:B------:R-:W2:Y:S01]  /*43360*/  LDL.LU R19, [R1+0x60c] ;  /* 0x00060c0001137983 */ /* 0x000ea20000300800 */
[----:B------:R-:W-:-:S02]  /*43370*/  IMAD.MOV.U32 R14, RZ, RZ, R8 ;  /* 0x000000ffff0e7224 */ /* 0x000fc400078e0008 */
[----:B------:R-:W-:Y:S02]  /*43380*/  IMAD.MOV.U32 R15, RZ, RZ, R60 ;  /* 0x000000ffff0f7224 */ /* 0x000fe400078e003c */
[----:B0-----:R-:W-:Y:S01]  /*43390*/  IMAD.MOV.U32 R51, RZ, RZ, R41 ;  /* 0x000000ffff337224 */ /* 0x001fe200078e0029 */
[----:B--2---:R-:W-:Y:S04]  /*433a0*/  STL.64 [R1+0x22c8], R18 ;  /* 0x0022c81201007387 */ /* 0x004fe80000100a00 */
[----:B----4-:R0:W-:Y:S04]  /*433b0*/  STL.64 [R1+0x22c0], R16 ;  /* 0x0022c01001007387 */ /* 0x0101e80000100a00 */
[----:B------:R-:W2:Y:S04]  /*433c0*/  LDL.LU R8, [R1+0x22d4] ;  /* 0x0022d40001087983 */ /* 0x000ea80000300800 */
        /* <DEDUP_REMOVED lines=22> */
[----:B------:R-:W-:-:S02]  /*43530*/  IMAD.MOV.U32 R50, RZ, RZ, R61 ;  /* 0x000000ffff327224 */ /* 0x000fc400078e003d */
[----:B--2---:R-:W-:Y:S02]  /*43540*/  IMAD.MOV.U32 R23, RZ, RZ, R8 ;  /* 0x000000ffff177224 */ /* 0x004fe400078e0008 */
[C---:B---3--:R-:W-:Y:S06]  /*43550*/  HMMA.16816.F32 R8, R52.reuse, R30, R4 ;  /* 0x0000001e3408723c */ /* 0x048fec0000001804 */
[----:B------:R-:W-:Y:S01]  /*43560*/  HMMA.16816.F32 R4, R52, R38, R32 ;  /* 0x000000263404723c */ /* 0x000fe20000001820 */
[----:B----4-:R-:W-:-:S07]  /*43570*/  IMAD.MOV.U32 R22, RZ, RZ, R60 ;  /* 0x000000ffff167224 */ /* 0x010fce00078e003c */
[C---:B------:R-:W-:Y:S09]  /*43580*/  HMMA.16816.F32 R20, R52.reuse, R22, R16 ;  /* 0x000000163414723c */ /* 0x040ff20000001810 */
[----:B------:R0:W-:Y:S04]  /*43590*/  STL.64 [R1+0x650], R8 ;  /* 0x0006500801007387 */ /* 0x0001e80000100a00 */
[----:B------:R1:W-:Y:S04]  /*435a0*/  STL.64 [R1+0x658], R10 ;  /* 0x0006580a01007387 */ /* 0x0003e80000100a00 */
        /* <DEDUP_REMOVED lines=17> */
[----:B--2---:R-:W2:Y:S04]  /*436c0*/  LDL.LU R4, [R1+0x530] ;  /* 0x0005300001047983 */ /* 0x004ea80000300800 */
[----:B------:R-:W2:Y:S04]  /*436d0*/  LDL.LU R5, [R1+0x534] ;  /* 0x0005340001057983 */ /* 0x000ea80000300800 */
[----:B---3--:R-:W2:Y:S04]  /*436e0*/  LDL.LU R6, [R1+0x538] ;  /* 0x0005380001067983 */ /* 0x008ea80000300800 */
[----:B------:R-:W2:Y:S04]  /*436f0*/  LDL.LU R7, [R1+0x53c] ;  /* 0x00053c0001077983 */ /* 0x000ea80000300800 */
[----:B------:R-:W3:Y:S04]  /*43700*/  LDL.LU.64 R18, [R1+0x22c8] ;  /* 0x0022c80001127983 */ /* 0x000ee80000300a00 */
[----:B------:R-:W3:Y:S04]  /*43710*/  LDL.LU.64 R16, [R1+0x22c0] ;  /* 0x0022c00001107983 */ /* 0x000ee80000300a00 */
[----:B------:R-:W-:Y:S04]  /*43720*/  STL.64 [R1+0x630], R20 ;  /* 0x0006301401007387 */ /* 0x000fe80000100a00 */
[----:B------:R0:W-:Y:S04]  /*43730*/  STL.64 [R1+0x638], R22 ;  /* 0x0006381601007387 */ /* 0x0001e80000100a00 */
[----:B0-----:R-:W3:Y:S01]  /*43740*/  LDL.LU.64 R22, [R1+0x22b8] ;  /* 0x0022b80001167983 */ /* 0x001ee20000300a00 */
[C---:B------:R-:W-:Y:S03]  /*43750*/  HMMA.16816.F32 R48, R52.reuse, R50, R40 ;  /* 0x000000323430723c */ /* 0x040fe60000001828 */
[----:B------:R-:W4:Y:S03]  /*43760*/  LDL.LU.64 R42, [R1+0x22b0] ;  /* 0x0022b000012a7983 */ /* 0x000f260000300a00 */
[----:B------:R-:W-:-:S15]  /*43770*/  HMMA.16816.F32 R12, R52, R14, R24 ;  /* 0x0000000e340c723c */ /* 0x000fde0000001818 */
[----:B------:R-:W-:-:S02]  /*43780*/  NOP ;  /* 0x0000000000007918 */ /* 0x000fc40000000000 */
[----:B------:R-:W-:Y:S04]  /*43790*/  STL.64 [R1+0x620], R48 ;  /* 0x0006203001007387 */ /* 0x000fe80000100a00 */
[----:B------:R0:W-:Y:S04]  /*437a0*/  STL.64 [R1+0x628], R50 ;  /* 0x0006283201007387 */ /* 0x0001e80000100a00 */
[----:B0-----:R-:W2:Y:S04]  /*437b0*/  LDL.LU.64 R50, [R1+0x22a8] ;  /* 0x0022a80001327983 */ /* 0x001ea80000300a00 */
[----:B------:R-:W2:Y:S04]  /*437c0*/  LDL.LU.64 R48, [R1+0x22a0] ;  /* 0x0022a00001307983 */ /* 0x000ea80000300a00 */
[----:B------:R-:W2:Y:S04]  /*437d0*/  LDL.LU.64 R26, [R1+0x2298] ;  /* 0x00229800011a7983 */ /* 0x000ea80000300a00 */
[----:B------:R-:W-:Y:S04]  /*437e0*/  STL.64 [R1+0x610], R12 ;  /* 0x0006100c01007387 */ /* 0x000fe80000100a00 */
[----:B------:R0:W-:Y:S04]  /*437f0*/  STL.64 [R1+0x618], R14 ;  /* 0x0006180e01007387 */ /* 0x0001e80000100a00 */
[----:B0-----:R-:W2:Y:S04]  /*43800*/  LDL.LU.64 R14, [R1+0x2290] ;  /* 0x00229000010e7983 */ /* 0x001ea80000300a00 */
[----:B------:R-:W2:Y:S01]  /*43810*/  LDL.LU.64 R12, [R1+0x2288] ;  /* 0x00228800010c7983 */ /* 0x000ea20000300a00 */
[C---:B---3--:R-:W-:Y:S03]  /*43820*/  HMMA.16816.F32 R20, R52.reuse, R22, R16 ;  /* 0x000000163414723c */ /* 0x048fe60000001810 */
[----:B------:R-:W3:Y:S03]  /*43830*/  LDL.LU.64 R18, [R1+0x2280] ;  /* 0x0022800001127983 */ /* 0x000ee60000300a00 */
[----:B----4-:R-:W-:-:S15]  /*43840*/  HMMA.16816.F32 R40, R52, R42, R56 ;  /* 0x0000002a3428723c */ /* 0x010fde0000001838 */
[----:B------:R-:W-:-:S02]  /*43850*/  NOP ;  /* 0x0000000000007918 */ /* 0x000fc40000000000 */
[----:B------:R-:W-:Y:S04]  /*43860*/  STL.64 [R1+0x600], R20 ;  /* 0x0006001401007387 */ /* 0x000fe80000100a00 */
[----:B------:R0:W-:Y:S04]  /*43870*/  STL.64 [R1+0x608], R22 ;  /* 0x0006081601007387 */ /* 0x0001e80000100a00 */
[----:B0-----:R-:W4:Y:S04]  /*43880*/  LDL.LU.64 R22, [R1+0x2278] ;  /* 0x0022780001167983 */ /* 0x001f280000300a00 */
[----:B------:R-:W4:Y:S04]  /*43890*/  LDL.LU.64 R20, [R1+0x2270] ;  /* 0x0022700001147983 */ /* 0x000f280000300a00 */
[----:B------:R-:W4:Y:S01]  /*438a0*/  LDL.LU.64 R58, [R1+0x2268] ;  /* 0x00226800013a7983 */ /* 0x000f220000300a00 */
[C---:B--2---:R-:W-:Y:S03]  /*438b0*/  HMMA.16816.F32 R24, R52.reuse, R26, R48 ;  /* 0x0000001a3418723c */ /* 0x044fe60000001830 */
[----:B------:R-:W-:Y:S04]  /*438c0*/  STL.64 [R1+0x5f0], R40 ;  /* 0x0005f02801007387 */ /* 0x000fe80000100a00 */
[----:B------:R0:W-:Y:S04]  /*438d0*/  STL.64 [R1+0x5f8], R42 ;  /* 0x0005f82a01007387 */ /* 0x0001e80000100a00 */
[----:B0-----:R-:W2:Y:S04]  /*438e0*/  LDL.LU.64 R42, [R1+0x2260] ;  /* 0x00226000012a7983 */ /* 0x001ea80000300a00 */
[----:B------:R-:W2:Y:S04]  /*438f0*/  LDL.LU R40, [R1+0x2258] ;  /* 0x0022580001287983 */ /* 0x000ea80000300800 */
[----:B------:R-:W2:Y:S04]  /*43900*/  LDL.LU.64 R50, [R1+0x2250] ;  /* 0x0022500001327983 */ /* 0x000ea80000300a00 */
[----:B------:R-:W2:Y:S04]  /*43910*/  LDL.LU.64 R48, [R1+0x2248] ;  /* 0x0022480001307983 */ /* 0x000ea80000300a00 */
[----:B------:R-:W-:Y:S04]  /*43920*/  STL.64 [R1+0x5e0], R24 ;  /* 0x0005e01801007387 */ /* 0x000fe80000100a00 */
[----:B------:R0:W-:Y:S04]  /*43930*/  STL.64 [R1+0x5e8], R26 ;  /* 0x0005e81a01007387 */ /* 0x0001e80000100a00 */
[----:B0-----:R-:W2:Y:S04]  /*43940*/  LDL.LU.64 R26, [R1+0x2240] ;  /* 0x00224000011a7983 */ /* 0x001ea80000300a00 */
[----:B------:R-:W2:Y:S01]  /*43950*/  LDL.LU.64 R24, [R1+0x2238] ;  /* 0x0022380001187983 */ /* 0x000ea20000300a00 */
[C---:B---3--:R-:W-:Y:S03]  /*43960*/  HMMA.16816.F32 R16, R52.reuse, R18, R12 ;  /* 0x000000123410723c */ /* 0x048fe6000000180c */
[----:B------:R-:W3:Y:S04]  /*43970*/  LDL.LU.64 R14, [R1+0x2230] ;  /* 0x00223000010e7983 */ /* 0x000ee80000300a00 */
[----:B------:R-:W3:Y:S01]  /*43980*/  LDL.LU.64 R12, [R1+0x2228] ;  /* 0x00222800010c7983 */ /* 0x000ee20000300a00 */
[----:B----4-:R-:W-:-:S15]  /*43990*/  HMMA.16816.F32 R56, R52, R58, R20 ;  /* 0x0000003a3438723c */ /* 0x010fde0000001814 */
[----:B------:R-:W-:Y:S04]  /*439a0*/  STL.64 [R1+0x5d0], R16 ;  /* 0x0005d01001007387 */ /* 0x000fe80000100a00 */
[----:B------:R0:W-:Y:S04]  /*439b0*/  STL.64 [R1+0x5d8], R18 ;  /* 0x0005d81201007387 */ /* 0x0001e80000100a00 */
[----:B0-----:R-:W4:Y:S04]  /*439c0*/  LDL.LU.64 R18, [R1+0x2220] ;  /* 0x0022200001127983 */ /* 0x001f280000300a00 */
[----:B------:R-:W3:Y:S04]  /*439d0*/  LDL.LU.64 R16, [R1+0x2218] ;  /* 0x0022180001107983 */ /* 0x000ee80000300a00 */
[----:B------:R-:W4:Y:S04]  /*439e0*/  LDL.LU.64 R22, [R1+0x2210] ;  /* 0x0022100001167983 */ /* 0x000f280000300a00 */
[----:B------:R-:W3:Y:S04]  /*439f0*/  LDL.LU.64 R20, [R1+0x2208] ;  /* 0x0022080001147983 */ /* 0x000ee80000300a00 */
[----:B------:R-:W-:Y:S04]  /*43a00*/  STL.64 [R1+0x5c0], R56 ;  /* 0x0005c03801007387 */ /* 0x000fe80000100a00 */
[----:B------:R0:W-:Y:S04]  /*43a10*/  STL.64 [R1+0x5c8], R58 ;  /* 0x0005c83a01007387 */ /* 0x0001e80000100a00 */
[----:B0-----:R-:W2:Y:S04]  /*43a20*/  LDL.LU.64 R58, [R1+0x2200] ;  /* 0x00220000013a7983 */ /* 0x001ea80000300a00 */
[----:B------:R-:W4:Y:S01]  /*43a30*/  LDL.LU.64 R56, [R1+0x21f8] ;  /* 0x0021f80001387983 */ /* 0x000f220000300a00 */
[----:B--2---:R-:W-:-:S15]  /*43a40*/  HMMA.16816.F32 R44, R52, R58, R44 ;  /* 0x0000003a342c723c */ /* 0x004fde000000182c */
[----:B------:R-:W-:-:S08]  /*43a50*/  NOP ;  /* 0x0000000000007918 */ /* 0x000fd00000000000 */
[----:B------:R-:W-:Y:S04]  /*43a60*/  STL.64 [R1+0x5b0], R44 ;  /* 0x0005b02c01007387 */ /* 0x000fe80000100a00 */
[----:B------:R0:W-:Y:S04]  /*43a70*/  STL.64 [R1+0x5b8], R46 ;  /* 0x0005b82e01007387 */ /* 0x0001e80000100a00 */
[----:B0-----:R-:W2:Y:S04]  /*43a80*/  LDL.LU.64 R46, [R1+0x21f0] ;  /* 0x0021f000012e7983 */ /* 0x001ea80000300a00 */
[----:B------:R-:W3:Y:S01]  /*43a90*/  LDL.LU.64 R44, [R1+0x21e8] ;  /* 0x0021e800012c7983 */ /* 0x000ee20000300a00 */
[C---:B------:R-:W-:Y:S03]  /*43aa0*/  HMMA.16816.F32 R36, R52.reuse, R42, R36 ;  /* 0x0000002a3424723c */ /* 0x040fe60000001824 */
[----:B------:R-:W-:Y:S04]  /*43ab0*/  STL.64 [R1+0x20f0], R58 ;  /* 0x0020f03a01007387 */ /* 0x000fe80000100a00 */
[----:B----4-:R0:W-:Y:S04]  /*43ac0*/  STL.64 [R1+0x20e8], R56 ;  /* 0x0020e83801007387 */ /* 0x0101e80000100a00 */
        /* <DEDUP_REMOVED lines=8> */
[----:B0-----:R-:W2:Y:S04]  /*43b50*/  LDL.LU.64 R30, [R1+0x21e0] ;  /* 0x0021e000011e7983 */ /* 0x001ea80000300a00 */
[----:B------:R-:W4:Y:S04]  /*43b60*/  LDL.LU.64 R28, [R1+0x21d8] ;  /* 0x0021d800011c7983 */ /* 0x000f280000300a00 */
[----:B------:R-:W-:Y:S04]  /*43b70*/  STL.64 [R1+0x20e0], R46 ;  /* 0x0020e02e01007387 */ /* 0x000fe80000100a00 */
[----:B---3--:R0:W-:Y:S04]  /*43b80*/  STL.64 [R1+0x20d8], R44 ;  /* 0x0020d82c01007387 */ /* 0x0081e80000100a00 */
        /* <DEDUP_REMOVED lines=15> */
[----:B------:R-:W-:Y:S04]  /*43c80*/  STL.64 [R1+0x2100], R38 ;  /* 0x0021002601007387 */ /* 0x000fe80000100a00 */
[----:B----4-:R0:W-:Y:S04]  /*43c90*/  STL.64 [R1+0x20f8], R36 ;  /* 0x0020f82401007387 */ /* 0x0101e80000100a00 */
[----:B0-----:R-:W3:Y:S04]  /*43ca0*/  LDL.LU R36, [R1+0x570] ;  /* 0x0005700001247983 */ /* 0x001ee80000300800 */
[----:B------:R-:W3:Y:S04]  /*43cb0*/  LDL.LU R37, [R1+0x574] ;  /* 0x0005740001257983 */ /* 0x000ee80000300800 */
[----:B------:R-:W3:Y:S04]  /*43cc0*/  LDL.LU R38, [R1+0x578] ;  /* 0x0005780001267983 */ /* 0x000ee80000300800 */
[----:B------:R-:W3:Y:S01]  /*43cd0*/  LDL.LU R39, [R1+0x57c] ;  /* 0x00057c0001277983 */ /* 0x000ee20000300800 */
[C---:B------:R-:W-:Y:S06]  /*43ce0*/  HMMA.16816.F32 R8, R52.reuse, R22, R8 ;  /* 0x000000163408723c */ /* 0x040fec0000001808 */
[C---:B------:R-:W-:Y:S06]  /*43cf0*/  HMMA.16816.F32 R4, R52.reuse, R18, R4 ;  /* 0x000000123404723c */ /* 0x040fec0000001804 */
[C---:B---3--:R-:W-:Y:S06]  /*43d00*/  HMMA.16816.F32 R36, R52.reuse, R34, R36 ;  /* 0x000000223424723c */ /* 0x048fec0000001824 */
[----:B------:R-:W-:Y:S04]  /*43d10*/  STL.64 [R1+0x2110], R34 ;  /* 0x0021102201007387 */ /* 0x000fe80000100a00 */
[----:B--2---:R0:W-:Y:S02]  /*43d20*/  STL.64 [R1+0x2108], R32 ;  /* 0x0021082001007387 */ /* 0x0041e40000100a00 */
[C---:B0-----:R-:W-:Y:S11]  /*43d30*/  HMMA.16816.F32 R32, R52.reuse, R30, R44 ;  /* 0x0000001e3420723c */ /* 0x041ff6000000182c */
[----:B------:R-:W-:Y:S04]  /*43d40*/  STL.64 [R1+0x570], R36 ;  /* 0x0005702401007387 */ /* 0x000fe80000100a00 */
[----:B------:R-:W-:Y:S04]  /*43d50*/  STL.64 [R1+0x578], R38 ;  /* 0x0005782601007387 */ /* 0x000fe80000100a00 */
[----:B------:R-:W-:Y:S04]  /*43d60*/  STL.64 [R1+0x2120], R30 ;  /* 0x0021201e01007387 */ /* 0x000fe80000100a00 */
[----:B------:R0:W-:Y:S02]  /*43d70*/  STL.64 [R1+0x2118], R28 ;  /* 0x0021181c01007387 */ /* 0x0001e40000100a00 */
[----:B0-----:R-:W-:Y:S02]  /*43d80*/  HMMA.16816.F32 R28, R52, R26, R56 ;  /* 0x0000001a341c723c */ /* 0x001fe40000001838 */
[----:B------:R-:W-:Y:S04]  /*43d90*/  STL.64 [R1+0x560], R32 ;  /* 0x0005602001007387 */ /* 0x000fe80000100a00 */
[----:B------:R-:W-:Y:S04]  /*43da0*/  STL.64 [R1+0x568], R34 ;  /* 0x0005682201007387 */ /* 0x000fe80000100a00 */
[----:B------:R-:W-:-:S13]  /*43db0*/  STL.64 [R1+0x2180], R26 ;  /* 0x0021801a01007387 */ /* 0x000fda0000100a00 */
[----:B------:R-:W-:Y:S04]  /*43dc0*/  STL.64 [R1+0x550], R28 ;  /* 0x0005501c01007387 */ /* 0x000fe80000100a00 */
[----:B------:R-:W-:Y:S04]  /*43dd0*/  STL.64 [R1+0x558], R30 ;  /* 0x0005581e01007387 */ /* 0x000fe80000100a00 */
[----:B------:R-:W-:Y:S04]  /*43de0*/  STL.64 [R1+0x2130], R22 ;  /* 0x0021301601007387 */ /* 0x000fe80000100a00 */
[----:B------:R0:W-:Y:S04]  /*43df0*/  STL.64 [R1+0x2128], R20 ;  /* 0x0021281401007387 */ /* 0x0001e80000100a00 */
[----:B------:R1:W-:Y:S04]  /*43e00*/  STL.64 [R1+0x540], R8 ;  /* 0x0005400801007387 */ /* 0x0003e80000100a00 */
[----:B------:R2:W-:Y:S04]  /*43e10*/  STL.64 [R1+0x548], R10 ;  /* 0x0005480a01007387 */ /* 0x0005e80000100a00 */
[----:B0-----:R-:W3:Y:S04]  /*43e20*/  LDL.LU R20, [R1+0xb80] ;  /* 0x000b800001147983 */ /* 0x001ee80000300800 */
[----:B------:R0:W-:Y:S04]  /*43e30*/  STL.64 [R1+0x530], R4 ;  /* 0x0005300401007387 */ /* 0x0001e80000100a00 */
[----:B------:R4:W-:Y:S04]  /*43e40*/  STL.64 [R1+0x538], R6 ;  /* 0x0005380601007387 */ /* 0x0009e80000100a00 */
[----:B------:R-:W3:Y:S04]  /*43e50*/  LDL.LU R21, [R1+0xb84] ;  /* 0x000b840001157983 */ /* 0x000ee80000300800 */
[----:B------:R-:W3:Y:S04]  /*43e60*/  LDL.LU R22, [R1+0xb88] ;  /* 0x000b880001167983 */ /* 0x000ee80000300800 */
[----:B------:R-:W3:Y:S04]  /*43e70*/  LDL.LU R23, [R1+0xb8c] ;  /* 0x000b8c0001177983 */ /* 0x000ee80000300800 */
[----:B-1----:R-:W3:Y:S04]  /*43e80*/  LDL.LU R8, [R1+0x520] ;  /* 0x0005200001087983 */ /* 0x002ee80000300800 */
[----:B------:R-:W3:Y:S04]  /*43e90*/  LDL.LU R9, [R1+0x524] ;  /* 0x0005240001097983 */ /* 0x000ee80000300800 */
[----:B--2---:R-:W2:Y:S04]  /*43ea0*/  LDL.LU R10, [R1+0x528] ;  /* 0x00052800010a7983 */ /* 0x004ea80000300800 */
[----:B------:R-:W2:Y:S04]  /*43eb0*/  LDL.LU R11, [R1+0x52c] ;  /* 0x00052c00010b7983 */ /* 0x000ea80000300800 */
[----:B------:R-:W2:Y:S04]  /*43ec0*/  LDL.LU R32, [R1+0x1100] ;  /* 0x0011000001207983 */ /* 0x000ea80000300800 */
[----:B------:R-:W2:Y:S04]  /*43ed0*/  LDL.LU R33, [R1+0x1104] ;  /* 0x0011040001217983 */ /* 0x000ea80000300800 */
[----:B------:R-:W2:Y:S04]  /*43ee0*/  LDL.LU R34, [R1+0x1108] ;  /* 0x0011080001227983 */ /* 0x000ea80000300800 */
[----:B------:R-:W2:Y:S04]  /*43ef0*/  LDL.LU R35, [R1+0x110c] ;  /* 0x00110c0001237983 */ /* 0x000ea80000300800 */
[----:B0-----:R-:W2:Y:S04]  /*43f00*/  LDL.LU R4, [R1+0x510] ;  /* 0x0005100001047983 */ /* 0x001ea80000300800 */
[----:B------:R-:W2:Y:S04]  /*43f10*/  LDL.LU R5, [R1+0x514] ;  /* 0x0005140001057983 */ /* 0x000ea80000300800 */
[----:B----4-:R-:W4:Y:S04]  /*43f20*/  LDL.LU R6, [R1+0x518] ;  /* 0x0005180001067983 */ /* 0x010f280000300800 */
[----:B------:R-:W4:Y:S04]  /*43f30*/  LDL.LU R7, [R1+0x51c] ;  /* 0x00051c0001077983 */ /* 0x000f280000300800 */
[----:B------:R-:W4:Y:S04]  /*43f40*/  LDL.LU.64 R38, [R1+0x138] ;  /* 0x0001380001267983 */ /* 0x000f280000300a00 */
[----:B---3--:R-:W-:Y:S04]  /*43f50*/  STL.64 [R1+0x2190], R22 ;  /* 0x0021901601007387 */ /* 0x008fe80000100a00 */
[----:B------:R-:W-:Y:S04]  /*43f60*/  STL.64 [R1+0x2188], R20 ;  /* 0x0021881401007387 */ /* 0x000fe80000100a00 */
[----:B------:R-:W3:Y:S01]  /*43f70*/  LDL.LU.64 R30, [R1+0xe8] ;  /* 0x0000e800011e7983 */ /* 0x000ee20000300a00 */
[----:B--2---:R-:W-:Y:S01]  /*43f80*/  HMMA.16816.F32 R8, R52, R14, R8 ;  /* 0x0000000e3408723c */ /* 0x004fe20000001808 */
[----:B------:R-:W-:-:S02]  /*43f90*/  IMAD.MOV.U32 R43, RZ, RZ, R24 ;  /* 0x000000ffff2b7224 */ /* 0x000fc400078e0018 */
[----:B------:R-:W-:Y:S01]  /*43fa0*/  IMAD.MOV.U32 R42, RZ, RZ, R25 ;  /* 0x000000ffff2a7224 */ /* 0x000fe200078e0019 */
[----:B---3--:R0:W-:Y:S04]  /*43fb0*/  STL.64 [R1+0x2198], R30 ;  /* 0x0021981e01007387 */ /* 0x0081e80000100a00 */
        /* <DEDUP_REMOVED lines=8> */
[----:B------:R-:W3:Y:S04]  /*44040*/  LDL.LU.64 R22, [R1+0x128] ;  /* 0x0001280001167983 */ /* 0x000ee80000300a00 */
[----:B------:R-:W2:Y:S04]  /*44050*/  LDL.LU R24, [R1+0x1070] ;  /* 0x0010700001187983 */ /* 0x000ea80000300800 */
[----:B------:R-:W2:Y:S04]  /*44060*/  LDL.LU R25, [R1+0x1074] ;  /* 0x0010740001197983 */ /* 0x000ea80000300800 */
[----:B------:R-:W2:Y:S04]  /*44070*/  LDL.LU R26, [R1+0x1078] ;  /* 0x00107800011a7983 */ /* 0x000ea80000300800 */
[----:B------:R-:W2:Y:S04]  /*44080*/  LDL.LU R27, [R1+0x107c] ;  /* 0x00107c00011b7983 */ /* 0x000ea80000300800 */
[----:B------:R-:W2:Y:S04]  /*44090*/  LDL.LU.64 R58, [R1+0xd8] ;  /* 0x0000d800013a7983 */ /* 0x000ea80000300a00 */
[----:B------:R-:W-:Y:S04]  /*440a0*/  STL.64 [R1+0x20c8], R18 ;  /* 0x0020c81201007387 */ /* 0x000fe80000100a00 */
[----:B------:R-:W-:Y:S04]  /*440b0*/  STL.64 [R1+0x20c0], R16 ;  /* 0x0020c01001007387 */ /* 0x000fe80000100a00 */
[----:B------:R-:W-:Y:S04]  /*440c0*/  STL.64 [R1+0x520], R8 ;  /* 0x0005200801007387 */ /* 0x000fe80000100a00 */
[----:B------:R0:W-:Y:S04]  /*440d0*/  STL.64 [R1+0x528], R10 ;  /* 0x0005280a01007387 */ /* 0x0001e80000100a00 */
[----:B0-----:R-:W4:Y:S04]  /*440e0*/  LDL.LU.64 R10, [R1+0x21b0] ;  /* 0x0021b000010a7983 */ /* 0x001f280000300a00 */
[----:B------:R-:W2:Y:S04]  /*440f0*/  LDL.LU R9, [R1+0x21a8] ;  /* 0x0021a80001097983 */ /* 0x000ea80000300800 */
        /* <DEDUP_REMOVED lines=10> */
[----:B0-----:R-:W4:Y:S01]  /*441a0*/  LDL.LU.64 R6, [R1+0x21a0] ;  /* 0x0021a00001067983 */ /* 0x001f220000300a00 */
[C---:B------:R-:W-:Y:S06]  /*441b0*/  HMMA.16816.F32 R32, R48.reuse, R38, R32 ;  /* 0x000000263020723c */ /* 0x040fec0000001820 */
[----:B---3--:R-:W-:Y:S01]  /*441c0*/  HMMA.16816.F32 R28, R48, R22, R28 ;  /* 0x00000016301c723c */ /* 0x008fe2000000181c */
[----:B------:R-:W-:-:S05]  /*441d0*/  IMAD.MOV.U32 R18, RZ, RZ, R40 ;  /* 0x000000ffff127224 */ /* 0x000fca00078e0028 */
[----:B--2---:R-:W-:Y:S06]  /*441e0*/  HMMA.16816.F32 R40, R48, R42, R24 ;  /* 0x0000002a3028723c */ /* 0x004fec0000001818 */
[----:B----4-:R-:W-:-:S15]  /*441f0*/  HMMA.16816.F32 R12, R52, R6, R12 ;  /* 0x00000006340c723c */ /* 0x010fde000000180c */
[----:B------:R-:W-:-:S08]  /*44200*/  NOP ;  /* 0x0000000000007918 */ /* 0x000fd00000000000 */
[----:B------:R-:W-:Y:S04]  /*44210*/  STL.64 [R1+0x1f0], R12 ;  /* 0x0001f00c01007387 */ /* 0x000fe80000100a00 */
[----:B------:R-:W-:Y:S04]  /*44220*/  STL.64 [R1+0x1f8], R14 ;  /* 0x0001f80e01007387 */ /* 0x000fe80000100a00 */
[----:B------:R0:W-:Y:S04]  /*44230*/  STL.64 [R1+0x2138], R6 ;  /* 0x0021380601007387 */ /* 0x0001e80000100a00 */
[----:B------:R-:W2:Y:S04]  /*44240*/  LDL.LU R4, [R1+0x310] ;  /* 0x0003100001047983 */ /* 0x000ea80000300800 */
[----:B------:R-:W2:Y:S04]  /*44250*/  LDL.LU R5, [R1+0x314] ;  /* 0x0003140001057983 */ /* 0x000ea80000300800 */
[----:B0-----:R-:W2:Y:S04]  /*44260*/  LDL.LU R6, [R1+0x318] ;  /* 0x0003180001067983 */ /* 0x001ea80000300800 */
[----:B------:R-:W2:Y:S04]  /*44270*/  LDL.LU R7, [R1+0x31c] ;  /* 0x00031c0001077983 */ /* 0x000ea80000300800 */
[----:B------:R0:W-:Y:S04]  /*44280*/  STL.64 [R1+0x1100], R32 ;  /* 0x0011002001007387 */ /* 0x0001e80000100a00 */
[----:B------:R1:W-:Y:S01]  /*44290*/  STL.64 [R1+0x1108], R34 ;  /* 0x0011082201007387 */ /* 0x0003e20000100a00 */
[----:B------:R-:W-:-:S02]  /*442a0*/  IMAD.MOV.U32 R13, RZ, RZ, R38 ;  /* 0x000000ffff0d7224 */ /* 0x000fc400078e0026 */
[----:B------:R-:W-:Y:S02]  /*442b0*/  IMAD.MOV.U32 R12, RZ, RZ, R39 ;  /* 0x000000ffff0c7224 */ /* 0x000fe400078e0027 */
[----:B------:R-:W-:Y:S02]  /*442c0*/  IMAD.MOV.U32 R15, RZ, RZ, R22 ;  /* 0x000000ffff0f7224 */ /* 0x000fe400078e0016 */
[----:B------:R-:W-:Y:S01]  /*442d0*/  IMAD.MOV.U32 R14, RZ, RZ, R23 ;  /* 0x000000ffff0e7224 */ /* 0x000fe200078e0017 */
[----:B0-----:R-:W3:Y:S04]  /*442e0*/  LDL.LU R32, [R1+0xb60] ;  /* 0x000b600001207983 */ /* 0x001ee80000300800 */
[----:B------:R-:W3:Y:S04]  /*442f0*/  LDL.LU R33, [R1+0xb64] ;  /* 0x000b640001217983 */ /* 0x000ee80000300800 */
[----:B-1----:R-:W3:Y:S04]  /*44300*/  LDL.LU R34, [R1+0xb68] ;  /* 0x000b680001227983 */ /* 0x002ee80000300800 */
[----:B------:R-:W3:Y:S04]  /*44310*/  LDL.LU R35, [R1+0xb6c] ;  /* 0x000b6c0001237983 */ /* 0x000ee80000300800 */
[----:B------:R-:W3:Y:S04]  /*44320*/  LDL.LU.64 R38, [R1+0xc8] ;  /* 0x0000c80001267983 */ /* 0x000ee80000300a00 */
[----:B------:R-:W-:Y:S04]  /*44330*/  STL.64 [R1+0x10b0], R28 ;  /* 0x0010b01c01007387 */ /* 0x000fe80000100a00 */
[----:B------:R0:W-:Y:S04]  /*44340*/  STL.64 [R1+0x10b8], R30 ;  /* 0x0010b81e01007387 */ /* 0x0001e80000100a00 */
[----:B0-----:R-:W4:Y:S04]  /*44350*/  LDL.LU.64 R30, [R1+0x2198] ;  /* 0x00219800011e7983 */ /* 0x001f280000300a00 */
[----:B------:R-:W4:Y:S04]  /*44360*/  LDL.LU.64 R22, [R1+0x2190] ;  /* 0x0021900001167983 */ /* 0x000f280000300a00 */
[----:B------:R-:W4:Y:S04]  /*44370*/  LDL.LU.64 R20, [R1+0x2188] ;  /* 0x0021880001147983 */ /* 0x000f280000300a00 */
[----:B------:R-:W-:Y:S04]  /*44380*/  STL.64 [R1+0x2148], R14 ;  /* 0x0021480e01007387 */ /* 0x000fe80000100a00 */
[----:B------:R0:W-:Y:S04]  /*44390*/  STL.64 [R1+0x2140], R12 ;  /* 0x0021400c01007387 */ /* 0x0001e80000100a00 */
[----:B0-----:R-:W2:Y:S04]  /*443a0*/  LDL.LU R12, [R1+0x320] ;  /* 0x00032000010c7983 */ /* 0x001ea80000300800 */
[----:B------:R-:W2:Y:S04]  /*443b0*/  LDL.LU R13, [R1+0x324] ;  /* 0x00032400010d7983 */ /* 0x000ea80000300800 */
[----:B------:R-:W2:Y:S04]  /*443c0*/  LDL.LU R14, [R1+0x328] ;  /* 0x00032800010e7983 */ /* 0x000ea80000300800 */
[----:B------:R-:W2:Y:S04]  /*443d0*/  LDL.LU R15, [R1+0x32c] ;  /* 0x00032c00010f7983 */ /* 0x000ea80000300800 */
[----:B------:R-:W3:Y:S04]  /*443e0*/  LDL.LU.64 R26, [R1+0x2180] ;  /* 0x00218000011a7983 */ /* 0x000ee80000300a00 */
[----:B------:R-:W-:Y:S04]  /*443f0*/  STL.64 [R1+0x1070], R40 ;  /* 0x0010702801007387 */ /* 0x000fe80000100a00 */
[----:B------:R0:W-:Y:S04]  /*44400*/  STL.64 [R1+0x1078], R42 ;  /* 0x0010782a01007387 */ /* 0x0001e80000100a00 */
[----:B0-----:R-:W3:Y:S01]  /*44410*/  LDL.LU.64 R42, [R1+0x2178] ;  /* 0x00217800012a7983 */ /* 0x001ee20000300a00 */
[----:B------:R-:W-:-:S02]  /*44420*/  IMAD.MOV.U32 R54, RZ, RZ, R2 ;  /* 0x000000ffff367224 */ /* 0x000fc400078e0002 */
[----:B------:R-:W-:Y:S02]  /*44430*/  IMAD.MOV.U32 R55, RZ, RZ, R0 ;  /* 0x000000ffff377224 */ /* 0x000fe400078e0000 */
[----:B------:R-:W-:Y:S02]  /*44440*/  IMAD.MOV.U32 R19, RZ, RZ, R3 ;  /* 0x000000ffff137224 */ /* 0x000fe400078e0003 */
[----:B------:R-:W-:Y:S02]  /*44450*/  IMAD.MOV.U32 R24, RZ, RZ, R58 ;  /* 0x000000ffff187224 */ /* 0x000fe400078e003a */
[----:B------:R-:W-:Y:S01]  /*44460*/  IMAD.MOV.U32 R25, RZ, RZ, R59 ;  /* 0x000000ffff197224 */ /* 0x000fe200078e003b */
[----:B--2---:R-:W-:Y:S01]  /*44470*/  HMMA.16816.F32 R12, R48, R54, R12 ;  /* 0x00000036300c723c */ /* 0x004fe2000000180c */
[----:B------:R-:W0:Y:S05]  /*44480*/  LDSM.16.MT88.4 R52, [R9+UR4+0x5080] ;  /* 0x005080040934783b */ /* 0x000e2a0008004200 */
[----:B0-----:R-:W-:-:S15]  /*44490*/  STL.64 [R1+0x2088], R54 ;  /* 0x0020883601007387 */ /* 0x001fde0000100a00 */
[----:B------:R-:W-:-:S02]  /*444a0*/  NOP ;  /* 0x0000000000007918 */ /* 0x000fc40000000000 */
[----:B------:R-:W-:Y:S04]  /*444b0*/  STL.64 [R1+0x320], R12 ;  /* 0x0003200c01007387 */ /* 0x000fe80000100a00 */
[----:B------:R0:W-:Y:S02]  /*444c0*/  STL.64 [R1+0x328], R14 ;  /* 0x0003280e01007387 */ /* 0x0001e40000100a00 */
[C---:B0-----:R-:W-:Y:S06]  /*444d0*/  HMMA.16816.F32 R12, R48.reuse, R18, R4 ;  /* 0x00000012300c723c */ /* 0x041fec0000001804 */
[----:B----4-:R-:W-:Y:S01]  /*444e0*/  HMMA.16816.F32 R4, R48, R30, R20 ;  /* 0x0000001e3004723c */ /* 0x010fe20000001814 */
[----:B------:R-:W-:-:S15]  /*444f0*/  STL.64 [R1+0x2080], R52 ;  /* 0x0020803401007387 */ /* 0x000fde0000100a00 */
[----:B------:R-:W-:-:S01]  /*44500*/  NOP ;  /* 0x0000000000007918 */ /* 0x000fc20000000000 */
[----:B------:R-:W-:Y:S04]  /*44510*/  STL.64 [R1+0x310], R12 ;  /* 0x0003100c01007387 */ /* 0x000fe80000100a00 */
[----:B------:R-:W-:Y:S04]  /*44520*/  STL.64 [R1+0x318], R14 ;  /* 0x0003180e01007387 */ /* 0x000fe80000100a00 */
[----:B------:R-:W-:Y:S04]  /*44530*/  STL.64 [R1+0xb80], R4 ;  /* 0x000b800401007387 */ /* 0x000fe80000100a00 */
[----:B------:R0:W-:Y:S02]  /*44540*/  STL.64 [R1+0xb88], R6 ;  /* 0x000b880601007387 */ /* 0x0001e40000100a00 */
[----:B0-----:R-:W-:Y:S01]  /*44550*/  HMMA.16816.F32 R4, R48, R58, R44 ;  /* 0x0000003a3004723c */ /* 0x001fe2000000182c */
[----:B------:R-:W-:-:S02]  /*44560*/  IMAD.MOV.U32 R41, RZ, RZ, R30 ;  /* 0x000000ffff297224 */ /* 0x000fc400078e001e */
[----:B------:R-:W-:Y:S01]  /*44570*/  IMAD.MOV.U32 R40, RZ, RZ, R31 ;  /* 0x000000ffff287224 */ /* 0x000fe200078e001f */
[----:B---3--:R-:W-:Y:S04]  /*44580*/  STL.64 [R1+0x2158], R42 ;  /* 0x0021582a01007387 */ /* 0x008fe80000100a00 */
[----:B------:R0:W-:-:S15]  /*44590*/  STL.64 [R1+0x2150], R40 ;  /* 0x0021502801007387 */ /* 0x0001de0000100a00 */
[----:B------:R-:W-:Y:S04]  /*445a0*/  STL.64 [R1+0xb70], R4 ;  /* 0x000b700401007387 */ /* 0x000fe80000100a00 */
[----:B------:R1:W-:Y:S04]  /*445b0*/  STL.64 [R1+0xb78], R6 ;  /* 0x000b780601007387 */ /* 0x0003e80000100a00 */
[----:B0-----:R-:W2:Y:S04]  /*445c0*/  LDL.LU R40, [R1+0xb40] ;  /* 0x000b400001287983 */ /* 0x001ea80000300800 */
[----:B------:R-:W2:Y:S04]  /*445d0*/  LDL.LU R41, [R1+0xb44] ;  /* 0x000b440001297983 */ /* 0x000ea80000300800 */
[----:B------:R-:W2:Y:S04]  /*445e0*/  LDL.LU R42, [R1+0xb48] ;  /* 0x000b4800012a7983 */ /* 0x000ea80000300800 */
[----:B------:R-:W2:Y:S04]  /*445f0*/  LDL.LU R43, [R1+0xb4c] ;  /* 0x000b4c00012b7983 */ /* 0x000ea80000300800 */
[----:B------:R-:W3:Y:S04]  /*44600*/  LDL.LU.64 R54, [R1+0xa8] ;  /* 0x0000a80001367983 */ /* 0x000ee80000300a00 */
[----:B------:R-:W4:Y:S04]  /*44610*/  LDL.LU R44, [R1+0xb30] ;  /* 0x000b3000012c7983 */ /* 0x000f280000300800 */
[----:B------:R-:W4:Y:S04]  /*44620*/  LDL.LU R45, [R1+0xb34] ;  /* 0x000b3400012d7983 */ /* 0x000f280000300800 */
[----:B------:R-:W4:Y:S04]  /*44630*/  LDL.LU R46, [R1+0xb38] ;  /* 0x000b3800012e7983 */ /* 0x000f280000300800 */
[----:B------:R-:W4:Y:S04]  /*44640*/  LDL.LU R47, [R1+0xb3c] ;  /* 0x000b3c00012f7983 */ /* 0x000f280000300800 */
[----:B------:R-:W4:Y:S01]  /*44650*/  LDL.LU.64 R58, [R1+0x98] ;  /* 0x00009800013a7983 */ /* 0x000f220000300a00 */
[----:B-1----:R-:W-:Y:S03]  /*44660*/  HMMA.16816.F32 R4, R48, R38, R32 ;  /* 0x000000263004723c */ /* 0x002fe60000001820 */
[----:B------:R0:W-:Y:S04]  /*44670*/  STL.64 [R1+0x2168], R26 ;  /* 0x0021681a01007387 */ /* 0x0001e80000100a00 */
[----:B------:R-:W-:Y:S04]  /*44680*/  STL.64 [R1+0x2160], R24 ;  /* 0x0021601801007387 */ /* 0x000fe80000100a00 */
[----:B0-----:R-:W2:-:S12]  /*44690*/  LDL.LU.64 R26, [R1+0xb8] ;  /* 0x0000b800011a7983 */ /* 0x001e980000300a00 */
[----:B------:R-:W-:Y:S04]  /*446a0*/  STL.64 [R1+0xb60], R4 ;  /* 0x000b600401007387 */ /* 0x000fe80000100a00 */
[----:B------:R0:W-:Y:S04]  /*446b0*/  STL.64 [R1+0xb68], R6 ;  /* 0x000b680601007387 */ /* 0x0001e80000100a00 */
[----:B------:R-:W4:Y:S04]  /*446c0*/  LDL.LU R12, [R1+0xb20] ;  /* 0x000b2000010c7983 */ /* 0x000f280000300800 */
[----:B------:R-:W4:Y:S04]  /*446d0*/  LDL.LU R13, [R1+0xb24] ;  /* 0x000b2400010d7983 */ /* 0x000f280000300800 */
[----:B------:R-:W4:Y:S04]  /*446e0*/  LDL.LU R14, [R1+0xb28] ;  /* 0x000b2800010e7983 */ /* 0x000f280000300800 */
[----:B------:R-:W4:Y:S01]  /*446f0*/  LDL.LU R15, [R1+0xb2c] ;  /* 0x000b2c00010f7983 */ /* 0x000f220000300800 */
[----:B------:R-:W-:-:S02]  /*44700*/  IMAD.MOV.U32 R17, RZ, RZ, R38 ;  /* 0x000000ffff117224 */ /* 0x000fc400078e0026 */
[----:B------:R-:W-:Y:S01]  /*44710*/  IMAD.MOV.U32 R16, RZ, RZ, R39 ;  /* 0x000000ffff107224 */ /* 0x000fe200078e0027 */
[----:B0-----:R-:W4:Y:S04]  /*44720*/  LDL.LU.64 R6, [R1+0x88] ;  /* 0x0000880001067983 */ /* 0x001f280000300a00 */
[----:B------:R-:W4:Y:S04]  /*44730*/  LDL.LU R20, [R1+0xb10] ;  /* 0x000b100001147983 */ /* 0x000f280000300800 */
[----:B------:R-:W4:Y:S04]  /*44740*/  LDL.LU R21, [R1+0xb14] ;  /* 0x000b140001157983 */ /* 0x000f280000300800 */
[----:B------:R-:W4:Y:S04]  /*44750*/  LDL.LU R22, [R1+0xb18] ;  /* 0x000b180001167983 */ /* 0x000f280000300800 */
[----:B------:R-:W4:Y:S04]  /*44760*/  LDL.LU R23, [R1+0xb1c] ;  /* 0x000b1c0001177983 */ /* 0x000f280000300800 */
[----:B------:R-:W4:Y:S04]  /*44770*/  LDL.LU.64 R30, [R1+0x78] ;  /* 0x00007800011e7983 */ /* 0x000f280000300a00 */
[----:B------:R-:W4:Y:S04]  /*44780*/  LDL.LU R32, [R1+0xb00] ;  /* 0x000b000001207983 */ /* 0x000f280000300800 */
[----:B------:R-:W4:Y:S04]  /*44790*/  LDL.LU R33, [R1+0xb04] ;  /* 0x000b040001217983 */ /* 0x000f280000300800 */
[----:B------:R-:W4:Y:S04]  /*447a0*/  LDL.LU R34, [R1+0xb08] ;  /* 0x000b080001227983 */ /* 0x000f280000300800 */
[----:B------:R-:W4:Y:S04]  /*447b0*/  LDL.LU R35, [R1+0xb0c] ;  /* 0x000b0c0001237983 */ /* 0x000f280000300800 */
[----:B------:R-:W4:Y:S04]  /*447c0*/  LDL.LU.64 R38, [R1+0x68] ;  /* 0x0000680001267983 */ /* 0x000f280000300a00 */
[----:B------:R0:W-:Y:S04]  /*447d0*/  STL.64 [R1+0x2170], R16 ;  /* 0x0021701001007387 */ /* 0x0001e80000100a00 */
[----:B0-----:R-:W4:Y:S04]  /*447e0*/  LDL.LU R16, [R1+0xb50] ;  /* 0x000b500001107983 */ /* 0x001f280000300800 */
[----:B------:R-:W4:Y:S04]  /*447f0*/  LDL.LU R17, [R1+0xb54] ;  /* 0x000b540001117983 */ /* 0x000f280000300800 */
[----:B------:R-:W4:Y:S04]  /*44800*/  LDL.LU R18, [R1+0xb58] ;  /* 0x000b580001127983 */ /* 0x000f280000300800 */
[----:B------:R-:W4:Y:S01]  /*44810*/  LDL.LU R19, [R1+0xb5c] ;  /* 0x000b5c0001137983 */ /* 0x000f220000300800 */
[----:B---3--:R-:W-:-:S02]  /*44820*/  IMAD.MOV.U32 R8, RZ, RZ, R55 ;  /* 0x000000ffff087224 */ /* 0x008fc400078e0037 */
[----:B------:R-:W-:Y:S02]  /*44830*/  IMAD.MOV.U32 R9, RZ, RZ, R54 ;  /* 0x000000ffff097224 */ /* 0x000fe400078e0036 */
[----:B--2---:R-:W-:Y:S02]  /*44840*/  IMAD.MOV.U32 R0, RZ, RZ, R27 ;  /* 0x000000ffff007224 */ /* 0x004fe400078e001b */
[----:B------:R-:W-:Y:S01]  /*44850*/  IMAD.MOV.U32 R61, RZ, RZ, R26 ;  /* 0x000000ffff3d7224 */ /* 0x000fe200078e001a */
[----:B----4-:R-:W-:-:S15]  /*44860*/  HMMA.16816.F32 R16, R48, R26, R16 ;  /* 0x0000001a3010723c */ /* 0x010fde0000001810 */
[----:B------:R-:W-:-:S08]  /*44870*/  NOP ;  /* 0x0000000000007918 */ /* 0x000fd00000000000 */
[----:B------:R-:W-:Y:S04]  /*44880*/  STL.64 [R1+0xb50], R16 ;  /* 0x000b501001007387 */ /* 0x000fe80000100a00 */
[----:B------:R0:W-:Y:S02]  /*44890*/  STL.64 [R1+0xb58], R18 ;  /* 0x000b581201007387 */ /* 0x0001e40000100a00 */
[C---:B0-----:R-:W-:Y:S02]  /*448a0*/  HMMA.16816.F32 R16, R48.reuse, R54, R40 ;  /* 0x000000363010723c */ /* 0x041fe40000001828 */
[----:B------:R-:W-:Y:S04]  /*448b0*/  STL [R1+0x2014], R0 ;  /* 0x0020140001007387 */ /* 0x000fe80000100800 */
[----:B------:R-:W-:Y:S01]  /*448c0*/  STL [R1+0x2010], R61 ;  /* 0x0020103d01007387 */ /* 0x000fe20000100800 */
[----:B------:R-:W-:Y:S06]  /*448d0*/  HMMA.16816.F32 R12, R48, R6, R12 ;  /* 0x00000006300c723c */ /* 0x000fec000000180c */
[----:B------:R-:W-:-:S10]  /*448e0*/  IMAD.MOV.U32 R2, RZ, RZ, R7 ;  /* 0x000000ffff027224 */ /* 0x000fd400078e0007 */
[----:B------:R-:W-:Y:S04]  /*448f0*/  STL.64 [R1+0xb40], R16 ;  /* 0x000b401001007387 */ /* 0x000fe80000100a00 */
[----:B------:R0:W-:Y:S04]  /*44900*/  STL.64 [R1+0xb48], R18 ;  /* 0x000b481201007387 */ /* 0x0001e80000100a00 */
[----:B------:R-:W-:Y:S01]  /*44910*/  STL [R1+0x2018], R8 ;  /* 0x0020180801007387 */ /* 0x000fe20000100800 */
[----:B0-----:R-:W-:Y:S03]  /*44920*/  HMMA.16816.F32 R16, R48, R58, R44 ;  /* 0x0000003a3010723c */ /* 0x001fe6000000182c */
[----:B------:R0:W-:Y:S02]  /*44930*/  STL [R1+0x200c], R9 ;  /* 0x00200c0901007387 */ /* 0x0001e40000100800 */
[----:B0-----:R-:W-:-:S02]  /*44940*/  IMAD.MOV.U32 R9, RZ, RZ, R6 ;  /* 0x000000ffff097224 */ /* 0x001fc400078e0006 */
[----:B------:R-:W-:Y:S01]  /*44950*/  HMMA.16816.F32 R4, R48, R30, R20 ;  /* 0x0000001e3004723c */ /* 0x000fe20000001814 */
[----:B------:R-:W-:Y:S02]  /*44960*/  IMAD.MOV.U32 R60, RZ, RZ, R59 ;  /* 0x000000ffff3c7224 */ /* 0x000fe400078e003b */
[----:B------:R-:W-:-:S13]  /*44970*/  IMAD.MOV.U32 R3, RZ, RZ, R58 ;  /* 0x000000ffff037224 */ /* 0x000fda00078e003a */
[----:B------:R-:W-:Y:S04]  /*44980*/  STL.64 [R1+0xb30], R16 ;  /* 0x000b301001007387 */ /* 0x000fe80000100a00 */
[----:B------:R-:W-:Y:S04]  /*44990*/  STL.64 [R1+0xb38], R18 ;  /* 0x000b381201007387 */ /* 0x000fe80000100a00 */
[----:B------:R-:W2:Y:S04]  /*449a0*/  LDL.LU R44, [R1+0xaf0] ;  /* 0x000af000012c7983 */ /* 0x000ea80000300800 */
[----:B------:R-:W2:Y:S04]  /*449b0*/  LDL.LU R45, [R1+0xaf4] ;  /* 0x000af400012d7983 */ /* 0x000ea80000300800 */
[----:B------:R-:W2:Y:S04]  /*449c0*/  LDL.LU R46, [R1+0xaf8] ;  /* 0x000af800012e7983 */ /* 0x000ea80000300800 */
[----:B------:R-:W2:Y:S04]  /*449d0*/  LDL.LU R47, [R1+0xafc] ;  /* 0x000afc00012f7983 */ /* 0x000ea80000300800 */
[----:B------:R-:W2:Y:S04]  /*449e0*/  LDL.LU.64 R58, [R1+0x58] ;  /* 0x00005800013a7983 */ /* 0x000ea80000300a00 */
[----:B------:R-:W-:Y:S04]  /*449f0*/  STL [R1+0x2020], R60 ;  /* 0x0020203c01007387 */ /* 0x000fe80000100800 */
[----:B------:R-:W-:Y:S04]  /*44a00*/  STL [R1+0x201c], R3 ;  /* 0x00201c0301007387 */ /* 0x000fe80000100800 */
[----:B------:R-:W-:Y:S04]  /*44a10*/  STL.64 [R1+0xb20], R12 ;  /* 0x000b200c01007387 */ /* 0x000fe80000100a00 */
[----:B------:R-:W-:Y:S04]  /*44a20*/  STL.64 [R1+0xb28], R14 ;  /* 0x000b280e01007387 */ /* 0x000fe80000100a00 */
[----:B------:R-:W-:Y:S04]  /*44a30*/  STL [R1+0x2028], R2 ;  /* 0x0020280201007387 */ /* 0x000fe80000100800 */
[----:B------:R-:W-:Y:S04]  /*44a40*/  STL [R1+0x2024], R9 ;  /* 0x0020240901007387 */ /* 0x000fe80000100800 */
[----:B------:R-:W-:Y:S04]  /*44a50*/  STL.64 [R1+0xb10], R4 ;  /* 0x000b100401007387 */ /* 0x000fe80000100a00 */
[----:B------:R0:W-:Y:S02]  /*44a60*/  STL.64 [R1+0xb18], R6 ;  /* 0x000b180601007387 */ /* 0x0001e40000100a00 */
[----:B0-----:R-:W-:Y:S01]  /*44a70*/  HMMA.16816.F32 R4, R48, R38, R32 ;  /* 0x000000263004723c */ /* 0x001fe20000001820 */
[----:B------:R-:W-:-:S02]  /*44a80*/  IMAD.MOV.U32 R61, RZ, RZ, R31 ;  /* 0x000000ffff3d7224 */ /* 0x000fc400078e001f */
[----:B------:R-:W-:-:S03]  /*44a90*/  IMAD.MOV.U32 R0, RZ, RZ, R30 ;  /* 0x000000ffff007224 */ /* 0x000fc600078e001e */
[----:B------:R-:W-:Y:S04]  /*44aa0*/  STL [R1+0x2030], R61 ;  /* 0x0020303d01007387 */ /* 0x000fe80000100800 */
[----:B------:R-:W-:-:S13]  /*44ab0*/  STL [R1+0x202c], R0 ;  /* 0x00202c0001007387 */ /* 0x000fda0000100800 */
[----:B------:R0:W-:Y:S04]  /*44ac0*/  STL.64 [R1+0xb00], R4 ;  /* 0x000b000401007387 */ /* 0x0001e80000100a00 */
[----:B------:R1:W-:Y:S04]  /*44ad0*/  STL.64 [R1+0xb08], R6 ;  /* 0x000b080601007387 */ /* 0x0003e80000100a00 */
[----:B0-----:R-:W3:Y:S04]  /*44ae0*/  LDL.LU R4, [R1+0xac0] ;  /* 0x000ac00001047983 */ /* 0x001ee80000300800 */
[----:B------:R-:W3:Y:S04]  /*44af0*/  LDL.LU R5, [R1+0xac4] ;  /* 0x000ac40001057983 */ /* 0x000ee80000300800 */
[----:B-1----:R-:W3:Y:S04]  /*44b00*/  LDL.LU R6, [R1+0xac8] ;  /* 0x000ac80001067983 */ /* 0x002ee80000300800 */
[----:B------:R-:W3:Y:S04]  /*44b10*/  LDL.LU R7, [R1+0xacc] ;  /* 0x000acc0001077983 */ /* 0x000ee80000300800 */
[----:B------:R-:W4:Y:S04]  /*44b20*/  LDL.LU R16, [R1+0xae0] ;  /* 0x000ae00001107983 */ /* 0x000f280000300800 */
[----:B------:R-:W4:Y:S04]  /*44b30*/  LDL.LU R17, [R1+0xae4] ;  /* 0x000ae40001117983 */ /* 0x000f280000300800 */
[----:B------:R-:W4:Y:S04]  /*44b40*/  LDL.LU R18, [R1+0xae8] ;  /* 0x000ae80001127983 */ /* 0x000f280000300800 */
[----:B------:R-:W4:Y:S04]  /*44b50*/  LDL.LU R19, [R1+0xaec] ;  /* 0x000aec0001137983 */ /* 0x000f280000300800 */
[----:B------:R-:W4:Y:S04]  /*44b60*/  LDL.LU.64 R26, [R1+0x48] ;  /* 0x00004800011a7983 */ /* 0x000f280000300a00 */
[----:B------:R-:W3:Y:S04]  /*44b70*/  LDL.LU R40, [R1+0xad0] ;  /* 0x000ad00001287983 */ /* 0x000ee80000300800 */
[----:B------:R-:W3:Y:S04]  /*44b80*/  LDL.LU R41, [R1+0xad4] ;  /* 0x000ad40001297983 */ /* 0x000ee80000300800 */
[----:B------:R-:W3:Y:S04]  /*44b90*/  LDL.LU R42, [R1+0xad8] ;  /* 0x000ad800012a7983 */ /* 0x000ee80000300800 */
[----:B------:R-:W3:Y:S04]  /*44ba0*/  LDL.LU R43, [R1+0xadc] ;  /* 0x000adc00012b7983 */ /* 0x000ee80000300800 */
[----:B------:R-:W3:Y:S04]  /*44bb0*/  LDL.LU.64 R14, [R1+0x38] ;  /* 0x00003800010e7983 */ /* 0x000ee80000300a00 */
[----:B------:R-:W3:Y:S01]  /*44bc0*/  LDL.LU.64 R22, [R1+0x28] ;  /* 0x0000280001167983 */ /* 0x000ee20000300a00 */
[----:B------:R-:W-:-:S02]  /*44bd0*/  IMAD.MOV.U32 R8, RZ, RZ, R39 ;  /* 0x000000ffff087224 */ /* 0x000fc400078e0027 */
[----:B------:R-:W-:-:S03]  /*44be0*/  IMAD.MOV.U32 R3, RZ, RZ, R38 ;  /* 0x000000ffff037224 */ /* 0x000fc600078e0026 */
[----:B------:R-:W-:Y:S04]  /*44bf0*/  STL [R1+0x2038], R8 ;  /* 0x0020380801007387 */ /* 0x000fe80000100800 */
[----:B------:R-:W-:Y:S01]  /*44c00*/  STL [R1+0x2034], R3 ;  /* 0x0020340301007387 */ /* 0x000fe20000100800 */
[----:B--2---:R-:W-:Y:S06]  /*44c10*/  HMMA.16816.F32 R28, R48, R58, R44 ;  /* 0x0000003a301c723c */ /* 0x004fec000000182c */
[----:B------:R-:W-:-:S02]  /*44c20*/  IMAD.MOV.U32 R9, RZ, RZ, R58 ;  /* 0x000000ffff097224 */ /* 0x000fc400078e003a */
[----:B------:R-:W-:-:S15]  /*44c30*/  IMAD.MOV.U32 R60, RZ, RZ, R59 ;  /* 0x000000ffff3c7224 */ /* 0x000fde00078e003b */
[----:B------:R0:W-:Y:S04]  /*44c40*/  STL.64 [R1+0xaf0], R28 ;  /* 0x000af01c01007387 */ /* 0x0001e80000100a00 */
[----:B------:R1:W-:Y:S04]  /*44c50*/  STL.64 [R1+0xaf8], R30 ;  /* 0x000af81e01007387 */ /* 0x0003e80000100a00 */
[----:B0-----:R-:W2:Y:S04]  /*44c60*/  LDL.LU R28, [R1+0xab0] ;  /* 0x000ab000011c7983 */ /* 0x001ea80000300800 */
[----:B------:R-:W2:Y:S04]  /*44c70*/  LDL.LU R29, [R1+0xab4] ;  /* 0x000ab400011d7983 */ /* 0x000ea80000300800 */
[----:B-1----:R-:W2:Y:S04]  /*44c80*/  LDL.LU R30, [R1+0xab8] ;  /* 0x000ab800011e7983 */ /* 0x002ea80000300800 */
[----:B------:R-:W2:Y:S04]  /*44c90*/  LDL.LU R31, [R1+0xabc] ;  /* 0x000abc00011f7983 */ /* 0x000ea80000300800 */
[----:B------:R-:W2:Y:S04]  /*44ca0*/  LDL.LU.64 R34, [R1+0x18] ;  /* 0x0000180001227983 */ /* 0x000ea80000300a00 */
        /* <DEDUP_REMOVED lines=8> */
[----:B------:R-:W2:Y:S04]  /*44d30*/  LDL.LU.64 R58, [R1+0x8] ;  /* 0x00000800013a7983 */ /* 0x000ea80000300a00 */
[----:B------:R-:W2:Y:S04]  /*44d40*/  LDL.LU R44, [R1+0xa90] ;  /* 0x000a9000012c7983 */ /* 0x000ea80000300800 */
[----:B------:R-:W2:Y:S04]  /*44d50*/  LDL.LU R45, [R1+0xa94] ;  /* 0x000a9400012d7983 */ /* 0x000ea80000300800 */
[----:B------:R-:W2:Y:S04]  /*44d60*/  LDL.LU R46, [R1+0xa98] ;  /* 0x000a9800012e7983 */ /* 0x000ea80000300800 */
[----:B------:R-:W2:Y:S01]  /*44d70*/  LDL.LU R47, [R1+0xa9c] ;  /* 0x000a9c00012f7983 */ /* 0x000ea20000300800 */
[C---:B----4-:R-:W-:Y:S06]  /*44d80*/  HMMA.16816.F32 R16, R48.reuse, R26, R16 ;  /* 0x0000001a3010723c */ /* 0x050fec0000001810 */
[C---:B---3--:R-:W-:Y:S06]  /*44d90*/  HMMA.16816.F32 R40, R48.reuse, R14, R40 ;  /* 0x0000000e3028723c */ /* 0x048fec0000001828 */
[----:B------:R-:W-:Y:S01]  /*44da0*/  HMMA.16816.F32 R4, R48, R22, R4 ;  /* 0x000000163004723c */ /* 0x000fe20000001804 */
[----:B------:R-:W-:Y:S04]  /*44db0*/  STL [R1+0x2040], R60 ;  /* 0x0020403c01007387 */ /* 0x000fe80000100800 */
[----:B------:R-:W-:Y:S01]  /*44dc0*/  STL [R1+0x203c], R9 ;  /* 0x00203c0901007387 */ /* 0x000fe20000100800 */
[----:B------:R-:W-:-:S02]  /*44dd0*/  IMAD.MOV.U32 R0, RZ, RZ, R26 ;  /* 0x000000ffff007224 */ /* 0x000fc400078e001a */
[----:B------:R-:W-:Y:S02]  /*44de0*/  IMAD.MOV.U32 R2, RZ, RZ, R27 ;  /* 0x000000ffff027224 */ /* 0x000fe400078e001b */
[----:B------:R-:W-:Y:S02]  /*44df0*/  IMAD.MOV.U32 R3, RZ, RZ, R14 ;  /* 0x000000ffff037224 */ /* 0x000fe400078e000e */
[----:B------:R-:W-:Y:S01]  /*44e00*/  IMAD.MOV.U32 R61, RZ, RZ, R15 ;  /* 0x000000ffff3d7224 */ /* 0x000fe200078e000f */
[----:B------:R0:W-:Y:S04]  /*44e10*/  STL.64 [R1+0xae0], R16 ;  /* 0x000ae01001007387 */ /* 0x0001e80000100a00 */
[----:B------:R-:W-:Y:S04]  /*44e20*/  STL.64 [R1+0xae8], R18 ;  /* 0x000ae81201007387 */ /* 0x000fe80000100a00 */
[----:B0-----:R-:W3:Y:S04]  /*44e30*/  LDL.LU.64 R16, [R1+0x2170] ;  /* 0x0021700001107983 */ /* 0x001ee80000300a00 */
[----:B------:R-:W4:Y:S04]  /*44e40*/  LDL.LU.64 R26, [R1+0x2168] ;  /* 0x00216800011a7983 */ /* 0x000f280000300a00 */
[----:B------:R-:W4:Y:S04]  /*44e50*/  LDL.LU.64 R24, [R1+0x2160] ;  /* 0x0021600001187983 */ /* 0x000f280000300a00 */
[----:B------:R-:W-:Y:S04]  /*44e60*/  STL [R1+0x2044], R0 ;  /* 0x0020440001007387 */ /* 0x000fe80000100800 */
[----:B------:R-:W-:Y:S04]  /*44e70*/  STL.64 [R1+0xad0], R40 ;  /* 0x000ad02801007387 */ /* 0x000fe80000100a00 */
[----:B------:R0:W-:Y:S04]  /*44e80*/  STL.64 [R1+0xad8], R42 ;  /* 0x000ad82a01007387 */ /* 0x0001e80000100a00 */
[----:B0-----:R-:W4:Y:S04]  /*44e90*/  LDL.LU.64 R42, [R1+0x2158] ;  /* 0x00215800012a7983 */ /* 0x001f280000300a00 */
[----:B------:R-:W4:Y:S04]  /*44ea0*/  LDL.LU.64 R40, [R1+0x2150] ;  /* 0x0021500001287983 */ /* 0x000f280000300a00 */
[----:B------:R-:W4:Y:S04]  /*44eb0*/  LDL.LU.64 R14, [R1+0x2148] ;  /* 0x00214800010e7983 */ /* 0x000f280000300a00 */
[----:B------:R-:W4:Y:S04]  /*44ec0*/  LDL.LU.64 R12, [R1+0x2140] ;  /* 0x00214000010c7983 */ /* 0x000f280000300a00 */
[----:B------:R-:W-:Y:S04]  /*44ed0*/  STL.64 [R1+0xac0], R4 ;  /* 0x000ac00401007387 */ /* 0x000fe80000100a00 */
[----:B------:R0:W-:Y:S04]  /*44ee0*/  STL.64 [R1+0xac8], R6 ;  /* 0x000ac80601007387 */ /* 0x0001e80000100a00 */
[----:B0-----:R-:W3:Y:S01]  /*44ef0*/  LDL.LU.64 R6, [R1+0x2138] ;  /* 0x0021380001067983 */ /* 0x001ee20000300a00 */
[----:B------:R-:W-:-:S02]  /*44f00*/  IMAD.MOV.U32 R5, RZ, RZ, R22 ;  /* 0x000000ffff057224 */ /* 0x000fc400078e0016 */
[----:B------:R-:W-:Y:S02]  /*44f10*/  IMAD.MOV.U32 R4, RZ, RZ, R23 ;  /* 0x000000ffff047224 */ /* 0x000fe400078e0017 */
[----:B------:R-:W4:Y:S04]  /*44f20*/  LDL.LU.64 R22, [R1+0x2130] ;  /* 0x0021300001167983 */ /* 0x000f280000300a00 */
[----:B------:R-:W4:Y:S01]  /*44f30*/  LDL.LU.64 R20, [R1+0x2128] ;  /* 0x0021280001147983 */ /* 0x000f220000300a00 */
[C---:B--2---:R-:W-:Y:S06]  /*44f40*/  HMMA.16816.F32 R28, R48.reuse, R34, R28 ;  /* 0x00000022301c723c */ /* 0x044fec000000181c */
[----:B------:R-:W-:Y:S01]  /*44f50*/  HMMA.16816.F32 R36, R48, R58, R36 ;  /* 0x0000003a3024723c */ /* 0x000fe20000001824 */
[----:B------:R-:W-:-:S02]  /*44f60*/  IMAD.MOV.U32 R9, RZ, RZ, R34 ;  /* 0x000000ffff097224 */ /* 0x000fc400078e0022 */
[----:B------:R-:W-:-:S03]  /*44f70*/  IMAD.MOV.U32 R8, RZ, RZ, R35 ;  /* 0x000000ffff087224 */ /* 0x000fc600078e0023 */
[----:B------:R-:W-:Y:S02]  /*44f80*/  IMAD.MOV.U32 R0, RZ, RZ, R58 ;  /* 0x000000ffff007224 */ /* 0x000fe400078e003a */
[----:B------:R-:W-:Y:S01]  /*44f90*/  IMAD.MOV.U32 R60, RZ, RZ, R59 ;  /* 0x000000ffff3c7224 */ /* 0x000fe200078e003b */
[----:B---3--:R-:W-:Y:S04]  /*44fa0*/  STL.64 [R1+0x2098], R6 ;  /* 0x0020980601007387 */ /* 0x008fe80000100a00 */
[----:B------:R0:W-:Y:S04]  /*44fb0*/  STL.64 [R1+0x2090], R4 ;  /* 0x0020900401007387 */ /* 0x0001e80000100a00 */
[----:B0-----:R-:W4:Y:S04]  /*44fc0*/  LDL.LU R4, [R1+0xa70] ;  /* 0x000a700001047983 */ /* 0x001f280000300800 */
[----:B------:R-:W4:Y:S04]  /*44fd0*/  LDL.LU R5, [R1+0xa74] ;  /* 0x000a740001057983 */ /* 0x000f280000300800 */
[----:B------:R-:W4:Y:S04]  /*44fe0*/  LDL.LU R6, [R1+0xa78] ;  /* 0x000a780001067983 */ /* 0x000f280000300800 */
[----:B------:R-:W4:Y:S04]  /*44ff0*/  LDL.LU R7, [R1+0xa7c] ;  /* 0x000a7c0001077983 */ /* 0x000f280000300800 */
[----:B------:R-:W-:Y:S04]  /*45000*/  STL.64 [R1+0xab0], R28 ;  /* 0x000ab01c01007387 */ /* 0x000fe80000100a00 */
[----:B------:R0:W-:Y:S04]  /*45010*/  STL.64 [R1+0xab8], R30 ;  /* 0x000ab81e01007387 */ /* 0x0001e80000100a00 */
[----:B0-----:R-:W2:Y:S04]  /*45020*/  LDL.LU.64 R30, [R1+0x2120] ;  /* 0x00212000011e7983 */ /* 0x001ea80000300a00 */
[----:B------:R-:W3:Y:S04]  /*45030*/  LDL.LU.64 R28, [R1+0x2118] ;  /* 0x00211800011c7983 */ /* 0x000ee80000300a00 */
[----:B------:R-:W2:Y:S04]  /*45040*/  LDL.LU.64 R34, [R1+0x2110] ;  /* 0x0021100001227983 */ /* 0x000ea80000300a00 */
[----:B------:R-:W3:Y:S04]  /*45050*/  LDL.LU.64 R32, [R1+0x2108] ;  /* 0x0021080001207983 */ /* 0x000ee80000300a00 */
        /* <DEDUP_REMOVED lines=10> */
[----:B------:R-:W4:Y:S04]  /*45100*/  LDL.LU.64 R58, [R1+0x20f0] ;  /* 0x0020f000013a7983 */ /* 0x000f280000300a00 */
[----:B------:R-:W2:Y:S01]  /*45110*/  LDL.LU.64 R56, [R1+0x20e8] ;  /* 0x0020e80001387983 */ /* 0x000ea20000300a00 */
[----:B----4-:R-:W-:-:S15]  /*45120*/  HMMA.16816.F32 R44, R48, R58, R44 ;  /* 0x0000003a302c723c */ /* 0x010fde000000182c */
[----:B------:R-:W-:-:S08]  /*45130*/  NOP ;  /* 0x0000000000007918 */ /* 0x000fd00000000000 */
[----:B------:R-:W-:Y:S04]  /*45140*/  STL.64 [R1+0xa90], R44 ;  /* 0x000a902c01007387 */ /* 0x000fe80000100a00 */
[----:B------:R0:W-:Y:S04]  /*45150*/  STL.64 [R1+0xa98], R46 ;  /* 0x000a982e01007387 */ /* 0x0001e80000100a00 */
[----:B0-----:R-:W4:Y:S04]  /*45160*/  LDL.LU.64 R46, [R1+0x20e0] ;  /* 0x0020e000012e7983 */ /* 0x001f280000300a00 */
[----:B------:R-:W3:Y:S04]  /*45170*/  LDL.LU.64 R44, [R1+0x20d8] ;  /* 0x0020d800012c7983 */ /* 0x000ee80000300a00 */
[----:B------:R0:W-:Y:S04]  /*45180*/  STL.64 [R1+0x1f08], R58 ;  /* 0x001f083a01007387 */ /* 0x0001e80000100a00 */
[----:B--2---:R-:W-:Y:S01]  /*45190*/  STL.64 [R1+0x1f00], R56 ;  /* 0x001f003801007387 */ /* 0x004fe20000100a00 */
[----:B0-----:R-:W-:-:S02]  /*451a0*/  IMAD.MOV.U32 R58, RZ, RZ, R17 ;  /* 0x000000ffff3a7224 */ /* 0x001fc400078e0011 */
[----:B------:R-:W-:Y:S01]  /*451b0*/  IMAD.MOV.U32 R59, RZ, RZ, R16 ;  /* 0x000000ffff3b7224 */ /* 0x000fe200078e0010 */
[----:B----4-:R-:W-:Y:S06]  /*451c0*/  HMMA.16816.F32 R8, R48, R46, R8 ;  /* 0x0000002e3008723c */ /* 0x010fec0000001808 */
[----:B------:R-:W-:Y:S04]  /*451d0*/  STL.64 [R1+0x1ef8], R46 ;  /* 0x001ef82e01007387 */ /* 0x000fe80000100a00 */
[----:B---3--:R-:W-:-:S13]  /*451e0*/  STL.64 [R1+0x1ef0], R44 ;  /* 0x001ef02c01007387 */ /* 0x008fda0000100a00 */
[----:B------:R-:W-:Y:S04]  /*451f0*/  STL.64 [R1+0xa80], R8 ;  /* 0x000a800801007387 */ /* 0x000fe80000100a00 */
[----:B------:R0:W-:Y:S02]  /*45200*/  STL.64 [R1+0xa88], R10 ;  /* 0x000a880a01007387 */ /* 0x0001e40000100a00 */
[----:B0-----:R-:W-:Y:S02]  /*45210*/  HMMA.16816.F32 R8, R48, R42, R4 ;  /* 0x0000002a3008723c */ /* 0x001fe40000001804 */
[----:B------:R-:W2:-:S15]  /*45220*/  LDL.LU R4, [R1+0xa50] ;  /* 0x000a500001047983 */ /* 0x000e9e0000300800 */
[----:B------:R-:W-:-:S06]  /*45230*/  NOP ;  /* 0x0000000000007918 */ /* 0x000fcc0000000000 */
[----:B------:R-:W-:Y:S04]  /*45240*/  STL.64 [R1+0xa70], R8 ;  /* 0x000a700801007387 */ /* 0x000fe80000100a00 */
[----:B------:R0:W-:Y:S04]  /*45250*/  STL.64 [R1+0xa78], R10 ;  /* 0x000a780a01007387 */ /* 0x0001e80000100a00 */
[----:B------:R-:W2:Y:S04]  /*45260*/  LDL.LU R5, [R1+0xa54] ;  /* 0x000a540001057983 */ /* 0x000ea80000300800 */
[----:B------:R-:W2:Y:S04]  /*45270*/  LDL.LU R6, [R1+0xa58] ;  /* 0x000a580001067983 */ /* 0x000ea80000300800 */
[----:B------:R-:W2:Y:S01]  /*45280*/  LDL.LU R7, [R1+0xa5c] ;  /* 0x000a5c0001077983 */ /* 0x000ea20000300800 */
[----:B0-----:R-:W-:Y:S03]  /*45290*/  HMMA.16816.F32 R8, R48, R38, R52 ;  /* 0x000000263008723c */ /* 0x001fe60000001834 */
[----:B------:R0:W-:Y:S04]  /*452a0*/  STL.64 [R1+0x1ee8], R42 ;  /* 0x001ee82a01007387 */ /* 0x0001e80000100a00 */
[----:B------:R-:W3:-:S15]  /*452b0*/  LDL.LU R52, [R1+0xa40] ;  /* 0x000a400001347983 */ /* 0x000ede0000300800 */
[----:B------:R-:W-:-:S01]  /*452c0*/  NOP ;  /* 0x0000000000007918 */ /* 0x000fc20000000000 */
[----:B------:R-:W-:Y:S04]  /*452d0*/  STL.64 [R1+0xa60], R8 ;  /* 0x000a600801007387 */ /* 0x000fe80000100a00 */
[----:B------:R-:W-:Y:S04]  /*452e0*/  STL.64 [R1+0xa68], R10 ;  /* 0x000a680a01007387 */ /* 0x000fe80000100a00 */
[----:B------:R-:W3:Y:S04]  /*452f0*/  LDL.LU R53, [R1+0xa44] ;  /* 0x000a440001357983 */ /* 0x000ee80000300800 */
[----:B------:R-:W3:Y:S04]  /*45300*/  LDL.LU R54, [R1+0xa48] ;  /* 0x000a480001367983 */ /* 0x000ee80000300800 */
[----:B------:R-:W3:Y:S04]  /*45310*/  LDL.LU R55, [R1+0xa4c] ;  /* 0x000a4c0001377983 */ /* 0x000ee80000300800 */
[----:B------:R-:W4:Y:S04]  /*45320*/  LDL.LU R16, [R1+0xa30] ;  /* 0x000a300001107983 */ /* 0x000f280000300800 */
[----:B------:R-:W4:Y:S04]  /*45330*/  LDL.LU R17, [R1+0xa34] ;  /* 0x000a340001117983 */ /* 0x000f280000300800 */
[----:B------:R-:W4:Y:S04]  /*45340*/  LDL.LU R18, [R1+0xa38] ;  /* 0x000a380001127983 */ /* 0x000f280000300800 */
[----:B------:R-:W4:Y:S04]  /*45350*/  LDL.LU R19, [R1+0xa3c] ;  /* 0x000a3c0001137983 */ /* 0x000f280000300800 */
[----:B------:R-:W-:Y:S04]  /*45360*/  STL.64 [R1+0x2048], R58 ;  /* 0x0020483a01007387 */ /* 0x000fe80000100a00 */
[----:B------:R-:W2:Y:S04]  /*45370*/  LDL.LU R44, [R1+0x170] ;  /* 0x00017000012c7983 */ /* 0x000ea80000300800 */
[----:B------:R-:W2:Y:S04]  /*45380*/  LDL.LU R45, [R1+0x174] ;  /* 0x00017400012d7983 */ /* 0x000ea80000300800 */
[----:B------:R-:W3:Y:S04]  /*45390*/  LDL.LU R46, [R1+0x178] ;  /* 0x00017800012e7983 */ /* 0x000ee80000300800 */
[----:B------:R-:W3:Y:S01]  /*453a0*/  LDL.LU R47, [R1+0x17c] ;  /* 0x00017c00012f7983 */ /* 0x000ee20000300800 */
[----:B0-----:R-:W-:-:S02]  /*453b0*/  IMAD.MOV.U32 R42, RZ, RZ, R24 ;  /* 0x000000ffff2a7224 */ /* 0x001fc400078e0018 */
[----:B------:R-:W-:Y:S01]  /*453c0*/  IMAD.MOV.U32 R43, RZ, RZ, R25 ;  /* 0x000000ffff2b7224 */ /* 0x000fe200078e0019 */
[----:B---3--:R-:W-:Y:S04]  /*453d0*/  STL.64 [R1+0x2058], R46 ;  /* 0x0020582e01007387 */ /* 0x008fe80000100a00 */
[----:B--2---:R-:W-:Y:S04]  /*453e0*/  STL.64 [R1+0x2050], R44 ;  /* 0x0020502c01007387 */ /* 0x004fe80000100a00 */
[----:B------:R-:W2:Y:S04]  /*453f0*/  LDL.LU R24, [R1+0x20d4] ;  /* 0x0020d40001187983 */ /* 0x000ea80000300800 */
[----:B------:R-:W2:Y:S04]  /*45400*/  LDL.LU R25, [R1+0x20d0] ;  /* 0x0020d00001197983 */ /* 0x000ea80000300800 */
[----:B------:R-:W-:Y:S04]  /*45410*/  STL.64 [R1+0x2060], R42 ;  /* 0x0020602a01007387 */ /* 0x000fe80000100a00 */
[----:B------:R-:W-:Y:S04]  /*45420*/  STL.64 [R1+0x1ee0], R38 ;  /* 0x001ee02601007387 */ /* 0x000fe80000100a00 */
[----:B------:R0:W-:Y:S04]  /*45430*/  STL.64 [R1+0x1ed8], R36 ;  /* 0x001ed82401007387 */ /* 0x0001e80000100a00 */
[----:B0-----:R-:W3:Y:S04]  /*45440*/  LDL.LU R36, [R1+0x180] ;  /* 0x0001800001247983 */ /* 0x001ee80000300800 */
[----:B------:R-:W3:Y:S04]  /*45450*/  LDL.LU R37, [R1+0x184] ;  /* 0x0001840001257983 */ /* 0x000ee80000300800 */
[----:B------:R-:W4:Y:S04]  /*45460*/  LDL.LU R38, [R1+0x188] ;  /* 0x0001880001267983 */ /* 0x000f280000300800 */
[----:B------:R-:W4:Y:S01]  /*45470*/  LDL.LU R39, [R1+0x18c] ;  /* 0x00018c0001277983 */ /* 0x000f220000300800 */
[C---:B------:R-:W-:Y:S03]  /*45480*/  HMMA.16816.F32 R4, R48.reuse, R34, R4 ;  /* 0x000000223004723c */ /* 0x040fe60000001804 */
[----:B----4-:R-:W-:Y:S04]  /*45490*/  STL.64 [R1+0x2070], R38 ;  /* 0x0020702601007387 */ /* 0x010fe80000100a00 */
[----:B---3--:R-:W-:Y:S04]  /*454a0*/  STL.64 [R1+0x2068], R36 ;  /* 0x0020682401007387 */ /* 0x008fe80000100a00 */
[----:B------:R-:W-:Y:S04]  /*454b0*/  STL.64 [R1+0x1ed0], R34 ;  /* 0x001ed02201007387 */ /* 0x000fe80000100a00 */
[----:B------:R-:W-:Y:S08]  /*454c0*/  STL.64 [R1+0x1ec8], R32 ;  /* 0x001ec82001007387 */ /* 0x000ff00000100a00 */
[----:B------:R-:W-:Y:S04]  /*454d0*/  STL.64 [R1+0xa50], R4 ;  /* 0x000a500401007387 */ /* 0x000fe80000100a00 */
[----:B------:R0:W-:Y:S02]  /*454e0*/  STL.64 [R1+0xa58], R6 ;  /* 0x000a580601007387 */ /* 0x0001e40000100a00 */
[----:B0-----:R-:W-:Y:S01]  /*454f0*/  HMMA.16816.F32 R4, R48, R30, R52 ;  /* 0x0000001e3004723c */ /* 0x001fe20000001834 */
[----:B------:R-:W-:-:S02]  /*45500*/  IMAD.MOV.U32 R34, RZ, RZ, R41 ;  /* 0x000000ffff227224 */ /* 0x000fc400078e0029 */
[----:B------:R-:W-:-:S05]  /*45510*/  IMAD.MOV.U32 R35, RZ, RZ, R40 ;  /* 0x000000ffff237224 */ /* 0x000fca00078e0028 */
[----:B------:R-:W-:Y:S04]  /*45520*/  STL.64 [R1+0x2078], R34 ;  /* 0x0020782201007387 */ /* 0x000fe80000100a00 */
[----:B------:R-:W-:Y:S04]  /*45530*/  STL.64 [R1+0x1f18], R30 ;  /* 0x001f181e01007387 */ /* 0x000fe80000100a00 */
[----:B------:R0:W-:Y:S07]  /*45540*/  STL.64 [R1+0x1f10], R28 ;  /* 0x001f101c01007387 */ /* 0x0001ee0000100a00 */
[----:B------:R-:W-:Y:S04]  /*45550*/  STL.64 [R1+0xa40], R4 ;  /* 0x000a400401007387 */ /* 0x000fe80000100a00 */
[----:B------:R1:W-:Y:S04]  /*45560*/  STL.64 [R1+0xa48], R6 ;  /* 0x000a480601007387 */ /* 0x0003e80000100a00 */
[----:B0-----:R-:W3:Y:S04]  /*45570*/  LDL.LU R28, [R1+0x190] ;  /* 0x00019000011c7983 */ /* 0x001ee80000300800 */
[----:B------:R-:W3:Y:S04]  /*45580*/  LDL.LU R29, [R1+0x194] ;  /* 0x00019400011d7983 */ /* 0x000ee80000300800 */
[----:B------:R-:W3:Y:S04]  /*45590*/  LDL.LU R30, [R1+0x198] ;  /* 0x00019800011e7983 */ /* 0x000ee80000300800 */
[----:B------:R-:W3:Y:S04]  /*455a0*/  LDL.LU R31, [R1+0x19c] ;  /* 0x00019c00011f7983 */ /* 0x000ee80000300800 */
[----:B------:R-:W4:Y:S01]  /*455b0*/  LDL.LU R56, [R1+0x1c0] ;  /* 0x0001c00001387983 */ /* 0x000f220000300800 */
[----:B-1----:R-:W-:-:S15]  /*455c0*/  HMMA.16816.F32 R4, R48, R26, R16 ;  /* 0x0000001a3004723c */ /* 0x002fde0000001810 */
[----:B------:R-:W-:-:S08]  /*455d0*/  NOP ;  /* 0x0000000000007918 */ /* 0x000fd00000000000 */
[----:B------:R0:W-:Y:S04]  /*455e0*/  STL.64 [R1+0xa30], R4 ;  /* 0x000a300401007387 */ /* 0x0001e80000100a00 */
[----:B------:R1:W-:Y:S04]  /*455f0*/  STL.64 [R1+0xa38], R6 ;  /* 0x000a380601007387 */ /* 0x0003e80000100a00 */
[----:B------:R-:W4:Y:S04]  /*45600*/  LDL.LU R57, [R1+0x1c4] ;  /* 0x0001c40001397983 */ /* 0x000f280000300800 */
[----:B------:R-:W4:Y:S04]  /*45610*/  LDL.LU R58, [R1+0x1c8] ;  /* 0x0001c800013a7983 */ /* 0x000f280000300800 */
[----:B------:R-:W4:Y:S04]  /*45620*/  LDL.LU R59, [R1+0x1cc] ;  /* 0x0001cc00013b7983 */ /* 0x000f280000300800 */
[----:B------:R-:W3:Y:S04]  /*45630*/  LDL.LU R16, [R1+0xa20] ;  /* 0x000a200001107983 */ /* 0x000ee80000300800 */
[----:B------:R-:W3:Y:S04]  /*45640*/  LDL.LU R17, [R1+0xa24] ;  /* 0x000a240001117983 */ /* 0x000ee80000300800 */
[----:B------:R-:W3:Y:S04]  /*45650*/  LDL.LU R18, [R1+0xa28] ;  /* 0x000a280001127983 */ /* 0x000ee80000300800 */
[----:B------:R-:W3:Y:S01]  /*45660*/  LDL.LU R19, [R1+0xa2c] ;  /* 0x000a2c0001137983 */ /* 0x000ee20000300800 */
[----:B------:R-:W-:-:S02]  /*45670*/  IMAD.MOV.U32 R39, RZ, RZ, R12 ;  /* 0x000000ffff277224 */ /* 0x000fc400078e000c */
[----:B------:R-:W-:Y:S01]  /*45680*/  IMAD.MOV.U32 R38, RZ, RZ, R13 ;  /* 0x000000ffff267224 */ /* 0x000fe200078e000d */
[----:B------:R-:W4:Y:S01]  /*45690*/  LDL.LU R12, [R1+0xa10] ;  /* 0x000a1000010c7983 */ /* 0x000f220000300800 */
[----:B------:R-:W-:-:S03]  /*456a0*/  IMAD.MOV.U32 R47, RZ, RZ, R14 ;  /* 0x000000ffff2f7224 */ /* 0x000fc600078e000e */
[----:B------:R-:W4:Y:S01]  /*456b0*/  LDL.LU R13, [R1+0xa14] ;  /* 0x000a1400010d7983 */ /* 0x000f220000300800 */
[----:B------:R-:W-:-:S03]  /*456c0*/  IMAD.MOV.U32 R46, RZ, RZ, R15 ;  /* 0x000000ffff2e7224 */ /* 0x000fc600078e000f */
        /* <DEDUP_REMOVED lines=22> */
[----:B------:R0:W-:Y:S04]  /*45830*/  STL.64 [R1+0x1ec0], R26 ;  /* 0x001ec01a01007387 */ /* 0x0001e80000100a00 */
[----:B--2---:R-:W-:Y:S04]  /*45840*/  STL.64 [R1+0x1eb8], R24 ;  /* 0x001eb81801007387 */ /* 0x004fe80000100a00 */
[----:B0-----:R-:W2:Y:S04]  /*45850*/  LDL.LU R26, [R1+0xf8] ;  /* 0x0000f800011a7983 */ /* 0x001ea80000300800 */
[----:B------:R-:W2:Y:S01]  /*45860*/  LDL.LU R27, [R1+0xfc] ;  /* 0x0000fc00011b7983 */ /* 0x000ea20000300800 */
[----:B---3--:R-:W-:-:S15]  /*45870*/  HMMA.16816.F32 R16, R48, R22, R16 ;  /* 0x000000163010723c */ /* 0x008fde0000001810 */
[----:B------:R-:W-:-:S08]  /*45880*/  NOP ;  /* 0x0000000000007918 */ /* 0x000fd00000000000 */
[----:B------:R-:W-:Y:S04]  /*45890*/  STL.64 [R1+0xa20], R16 ;  /* 0x000a201001007387 */ /* 0x000fe80000100a00 */
[----:B------:R0:W-:Y:S04]  /*458a0*/  STL.64 [R1+0xa28], R18 ;  /* 0x000a281201007387 */ /* 0x0001e80000100a00 */
[----:B0-----:R-:W4:Y:S04]  /*458b0*/  LDL.LU.64 R18, [R1+0x20c8] ;  /* 0x0020c80001127983 */ /* 0x001f280000300a00 */
[----:B------:R-:W3:Y:S04]  /*458c0*/  LDL.LU.64 R16, [R1+0x20c0] ;  /* 0x0020c00001107983 */ /* 0x000ee80000300a00 */
        /* <DEDUP_REMOVED lines=10> */
[----:B0-----:R-:W4:Y:S04]  /*45970*/  LDL.LU.64 R14, [R1+0x20b8] ;  /* 0x0020b800010e7983 */ /* 0x001f280000300a00 */
[----:B------:R-:W2:Y:S04]  /*45980*/  LDL.LU.64 R12, [R1+0x20b0] ;  /* 0x0020b000010c7983 */ /* 0x000ea80000300a00 */
[----:B------:R0:W-:Y:S04]  /*45990*/  STL.64 [R1+0x1f38], R18 ;  /* 0x001f381201007387 */ /* 0x0001e80000100a00 */
[----:B---3--:R-:W-:Y:S04]  /*459a0*/  STL.64 [R1+0x1f30], R16 ;  /* 0x001f301001007387 */ /* 0x008fe80000100a00 */
[----:B0-----:R-:W3:Y:S04]  /*459b0*/  LDL.LU R18, [R1+0x108] ;  /* 0x0001080001127983 */ /* 0x001ee80000300800 */
[----:B------:R-:W3:Y:S01]  /*459c0*/  LDL.LU R19, [R1+0x10c] ;  /* 0x00010c0001137983 */ /* 0x000ee20000300800 */
[----:B----4-:R-:W-:-:S15]  /*459d0*/  HMMA.16816.F32 R8, R48, R14, R8 ;  /* 0x0000000e3008723c */ /* 0x010fde0000001808 */
[----:B------:R-:W-:-:S08]  /*459e0*/  NOP ;  /* 0x0000000000007918 */ /* 0x000fd00000000000 */
[----:B------:R-:W-:Y:S04]  /*459f0*/  STL.64 [R1+0xa00], R8 ;  /* 0x000a000801007387 */ /* 0x000fe80000100a00 */
[----:B------:R0:W-:Y:S04]  /*45a00*/  STL.64 [R1+0xa08], R10 ;  /* 0x000a080a01007387 */ /* 0x0001e80000100a00 */
[----:B0-----:R-:W4:Y:S04]  /*45a10*/  LDL.LU.64 R10, [R1+0x20a8] ;  /* 0x0020a800010a7983 */ /* 0x001f280000300a00 */
[----:B------:R-:W3:Y:S04]  /*45a20*/  LDL.LU.64 R8, [R1+0x20a0] ;  /* 0x0020a00001087983 */ /* 0x000ee80000300a00 */
[----:B------:R-:W-:Y:S04]  /*45a30*/  STL.64 [R1+0x1f48], R14 ;  /* 0x001f480e01007387 */ /* 0x000fe80000100a00 */
[----:B--2---:R0:W-:Y:S04]  /*45a40*/  STL.64 [R1+0x1f40], R12 ;  /* 0x001f400c01007387 */ /* 0x0041e80000100a00 */
[----:B0-----:R-:W3:Y:S04]  /*45a50*/  LDL.LU R12, [R1+0x1b0] ;  /* 0x0001b000010c7983 */ /* 0x001ee80000300800 */
[----:B------:R-:W3:Y:S04]  /*45a60*/  LDL.LU R13, [R1+0x1b4] ;  /* 0x0001b400010d7983 */ /* 0x000ee80000300800 */
[----:B------:R-:W3:Y:S04]  /*45a70*/  LDL.LU R14, [R1+0x1b8] ;  /* 0x0001b800010e7983 */ /* 0x000ee80000300800 */
[----:B------:R-:W3:Y:S01]  /*45a80*/  LDL.LU R15, [R1+0x1bc] ;  /* 0x0001bc00010f7983 */ /* 0x000ee20000300800 */
[----:B----4-:R-:W-:-:S15]  /*45a90*/  HMMA.16816.F32 R4, R48, R10, R4 ;  /* 0x0000000a3004723c */ /* 0x010fde0000001804 */
[----:B------:R-:W-:-:S08]  /*45aa0*/  NOP ;  /* 0x0000000000007918 */ /* 0x000fd00000000000 */
[----:B------:R-:W-:Y:S04]  /*45ab0*/  STL.64 [R1+0x9f0], R4 ;  /* 0x0009f00401007387 */ /* 0x000fe80000100a00 */
[----:B------:R0:W-:Y:S04]  /*45ac0*/  STL.64 [R1+0x9f8], R6 ;  /* 0x0009f80601007387 */ /* 0x0001e80000100a00 */
[----:B0-----:R-:W2:Y:S04]  /*45ad0*/  LDL.LU.64 R6, [R1+0x2098] ;  /* 0x0020980001067983 */ /* 0x001ea80000300a00 */
[----:B------:R-:W4:Y:S04]  /*45ae0*/  LDL.LU.64 R4, [R1+0x2090] ;  /* 0x0020900001047983 */ /* 0x000f280000300a00 */
[----:B------:R-:W-:Y:S01]  /*45af0*/  STL.64 [R1+0x1ea8], R10 ;  /* 0x001ea80a01007387 */ /* 0x000fe20000100a00 */
[----:B--2---:R-:W-:Y:S03]  /*45b00*/  HMMA.16816.F32 R48, R48, R6, R52 ;  /* 0x000000063030723c */ /* 0x004fe60000001834 */
[----:B------:R-:W2:Y:S04]  /*45b10*/  LDL.LU.64 R54, [R1+0x2088] ;  /* 0x0020880001367983 */ /* 0x000ea80000300a00 */
[----:B------:R-:W2:-:S15]  /*45b20*/  LDL.LU.64 R52, [R1+0x2080] ;  /* 0x0020800001347983 */ /* 0x000e9e0000300a00 */
[----:B------:R-:W-:-:S01]  /*45b30*/  NOP ;  /* 0x0000000000007918 */ /* 0x000fc20000000000 */
[----:B------:R-:W-:Y:S04]  /*45b40*/  STL.64 [R1+0x300], R48 ;  /* 0x0003003001007387 */ /* 0x000fe80000100a00 */
[----:B------:R0:W-:Y:S04]  /*45b50*/  STL.64 [R1+0x308], R50 ;  /* 0x0003083201007387 */ /* 0x0001e80000100a00 */
[----:B0-----:R-:W3:Y:S04]  /*45b60*/  LDL.LU R50, [R1+0x118] ;  /* 0x0001180001327983 */ /* 0x001ee80000300800 */
[----:B------:R-:W3:Y:S04]  /*45b70*/  LDL.LU R51, [R1+0x11c] ;  /* 0x00011c0001337983 */ /* 0x000ee80000300800 */
[----:B------:R-:W-:Y:S01]  /*45b80*/  STL.64 [R1+0x1f50], R6 ;  /* 0x001f500601007387 */ /* 0x000fe20000100a00 */
[C---:B--2---:R-:W-:Y:S06]  /*45b90*/  HMMA.16816.F32 R36, R52.reuse, R38, R32 ;  /* 0x000000263424723c */ /* 0x044fec0000001820 */
[----:B------:R-:W-:Y:S01]  /*45ba0*/  HMMA.16816.F32 R44, R52, R46, R40 ;  /* 0x0000002e342c723c */ /* 0x000fe20000001828 */
[----:B------:R-:W2:-:S15]  /*45bb0*/  LDL.LU.64 R34, [R1+0x2078] ;  /* 0x0020780001227983 */ /* 0x000e9e0000300a00 */
[----:B------:R-:W-:-:S01]  /*45bc0*/  NOP ;  /* 0x0000000000007918 */ /* 0x000fc20000000000 */
[----:B------:R-:W-:Y:S04]  /*45bd0*/  STL.64 [R1+0x1e0], R36 ;  /* 0x0001e02401007387 */ /* 0x000fe80000100a00 */
[----:B------:R0:W-:Y:S04]  /*45be0*/  STL.64 [R1+0x1e8], R38 ;  /* 0x0001e82601007387 */ /* 0x0001e80000100a00 */
[----:B0-----:R-:W4:Y:S04]  /*45bf0*/  LDL.LU.64 R38, [R1+0x2070] ;  /* 0x0020700001267983 */ /* 0x001f280000300a00 */
[----:B------:R-:W4:Y:S04]  /*45c00*/  LDL.LU.64 R36, [R1+0x2068] ;  /* 0x0020680001247983 */ /* 0x000f280000300a00 */
[----:B------:R-:W4:Y:S04]  /*45c10*/  LDL.LU.64 R42, [R1+0x2060] ;  /* 0x00206000012a7983 */ /* 0x000f280000300a00 */
[----:B------:R-:W-:Y:S04]  /*45c20*/  STL.64 [R1+0x1d0], R44 ;  /* 0x0001d02c01007387 */ /* 0x000fe80000100a00 */
[----:B------:R0:W-:Y:S01]  /*45c30*/  STL.64 [R1+0x1d8], R46 ;  /* 0x0001d82e01007387 */ /* 0x0001e20000100a00 */
[C---:B---3--:R-:W-:Y:S03]  /*45c40*/  HMMA.16816.F32 R48, R52.reuse, R50, R56 ;  /* 0x000000323430723c */ /* 0x048fe60000001838 */
[----:B0-----:R-:W3:Y:S04]  /*45c50*/  LDL.LU.64 R46, [R1+0x2058] ;  /* 0x00205800012e7983 */ /* 0x001ee80000300a00 */
[----:B------:R-:W3:Y:S04]  /*45c60*/  LDL.LU.64 R44, [R1+0x2050] ;  /* 0x00205000012c7983 */ /* 0x000ee80000300a00 */
[----:B------:R-:W3:Y:S01]  /*45c70*/  LDL.LU.64 R58, [R1+0x2048] ;  /* 0x00204800013a7983 */ /* 0x000ee20000300a00 */
[C---:B------:R-:W-:Y:S06]  /*45c80*/  HMMA.16816.F32 R16, R52.reuse, R18, R12 ;  /* 0x000000123410723c */ /* 0x040fec000000180c */
[C---:B------:R-:W-:Y:S05]  /*45c90*/  HMMA.16816.F32 R12, R52.reuse, R26, R20 ;  /* 0x0000001a340c723c */ /* 0x040fea0000001814 */
[----:B------:R-:W-:Y:S04]  /*45ca0*/  STL.64 [R1+0x1c0], R48 ;  /* 0x0001c03001007387 */ /* 0x000fe80000100a00 */
[----:B------:R-:W-:Y:S08]  /*45cb0*/  STL.64 [R1+0x1c8], R50 ;  /* 0x0001c83201007387 */ /* 0x000ff00000100a00 */
[----:B------:R-:W-:Y:S04]  /*45cc0*/  STL.64 [R1+0x1b0], R16 ;  /* 0x0001b01001007387 */ /* 0x000fe80000100a00 */
[----:B------:R4:W-:Y:S04]  /*45cd0*/  STL.64 [R1+0x1b8], R18 ;  /* 0x0001b81201007387 */ /* 0x0009e80000100a00 */
[----:B------:R-:W-:Y:S04]  /*45ce0*/  STL.64 [R1+0x1a0], R12 ;  /* 0x0001a00c01007387 */ /* 0x000fe80000100a00 */
[----:B------:R3:W-:Y:S01]  /*45cf0*/  STL.64 [R1+0x1a8], R14 ;  /* 0x0001a80e01007387 */ /* 0x0007e20000100a00 */
[C---:B--2---:R-:W-:Y:S06]  /*45d00*/  HMMA.16816.F32 R20, R52.reuse, R34, R28 ;  /* 0x000000223414723c */ /* 0x044fec000000181c */
[C---:B----4-:R-:W-:Y:S06]  /*45d10*/  HMMA.16816.F32 R16, R52.reuse, R42, R36 ;  /* 0x0000002a3410723c */ /* 0x050fec0000001824 */
[----:B---3--:R-:W-:Y:S11]  /*45d20*/  HMMA.16816.F32 R12, R52, R58, R44 ;  /* 0x0000003a340c723c */ /* 0x008ff6000000182c */
[----:B------:R-:W-:Y:S04]  /*45d30*/  STL.64 [R1+0x190], R20 ;  /* 0x0001901401007387 */ /* 0x000fe80000100a00 */
[----:B------:R0:W-:Y:S04]  /*45d40*/  STL.64 [R1+0x198], R22 ;  /* 0x0001981601007387 */ /* 0x0001e80000100a00 */
[----:B------:R-:W2:Y:S04]  /*45d50*/  LDL.LU R40, [R1+0x450] ;  /* 0x0004500001287983 */ /* 0x000ea80000300800 */
[----:B------:R-:W-:Y:S04]  /*45d60*/  STL.64 [R1+0x180], R16 ;  /* 0x0001801001007387 */ /* 0x000fe80000100a00 */
[----:B------:R-:W-:Y:S04]  /*45d70*/  STL.64 [R1+0x188], R18 ;  /* 0x0001881201007387 */ /* 0x000fe80000100a00 */
[----:B------:R-:W-:Y:S04]  /*45d80*/  STL.64 [R1+0x170], R12 ;  /* 0x0001700c01007387 */ /* 0x000fe80000100a00 */
[----:B------:R1:W-:Y:S04]  /*45d90*/  STL.64 [R1+0x178], R14 ;  /* 0x0001780e01007387 */ /* 0x0003e80000100a00 */
[----:B------:R-:W2:Y:S04]  /*45da0*/  LDL.LU R41, [R1+0x454] ;  /* 0x0004540001297983 */ /* 0x000ea80000300800 */
[----:B------:R-:W3:Y:S04]  /*45db0*/  LDL.LU R42, [R1+0x458] ;  /* 0x00045800012a7983 */ /* 0x000ee80000300800 */
[----:B------:R-:W3:Y:S04]  /*45dc0*/  LDL.LU R43, [R1+0x45c] ;  /* 0x00045c00012b7983 */ /* 0x000ee80000300800 */
[----:B---3--:R3:W-:Y:S04]  /*45dd0*/  STL.64 [R1+0x1f60], R42 ;  /* 0x001f602a01007387 */ /* 0x0087e80000100a00 */
[----:B--2---:R-:W-:Y:S04]  /*45de0*/  STL.64 [R1+0x1f58], R40 ;  /* 0x001f582801007387 */ /* 0x004fe80000100a00 */
[----:B------:R-:W2:Y:S04]  /*45df0*/  LDL.LU R44, [R1+0x460] ;  /* 0x00046000012c7983 */ /* 0x000ea80000300800 */
[----:B------:R-:W2:Y:S04]  /*45e00*/  LDL.LU R45, [R1+0x464] ;  /* 0x00046400012d7983 */ /* 0x000ea80000300800 */
[----:B------:R-:W4:Y:S04]  /*45e10*/  LDL.LU R46, [R1+0x468] ;  /* 0x00046800012e7983 */ /* 0x000f280000300800 */
[----:B------:R-:W4:Y:S01]  /*45e20*/  LDL.LU R47, [R1+0x46c] ;  /* 0x00046c00012f7983 */ /* 0x000f220000300800 */
[----:B------:R-:W-:-:S02]  /*45e30*/  IMAD.MOV.U32 R58, RZ, RZ, R0 ;  /* 0x000000ffff3a7224 */ /* 0x000fc400078e0000 */
[----:B------:R-:W-:Y:S01]  /*45e40*/  IMAD.MOV.U32 R59, RZ, RZ, R60 ;  /* 0x000000ffff3b7224 */ /* 0x000fe200078e003c */
[----:B----4-:R-:W-:Y:S04]  /*45e50*/  STL.64 [R1+0x1f70], R46 ;  /* 0x001f702e01007387 */ /* 0x010fe80000100a00 */
[----:B--2---:R-:W-:Y:S04]  /*45e60*/  STL.64 [R1+0x1f68], R44 ;  /* 0x001f682c01007387 */ /* 0x004fe80000100a00 */
[----:B------:R-:W2:Y:S04]  /*45e70*/  LDL.LU R0, [R1+0x2044] ;  /* 0x0020440001007983 */ /* 0x000ea80000300800 */
[----:B------:R-:W4:Y:S04]  /*45e80*/  LDL.LU R60, [R1+0x2040] ;  /* 0x00204000013c7983 */ /* 0x000f280000300800 */
[----:B------:R4:W-:Y:S04]  /*45e90*/  STL.64 [R1+0x1f78], R58 ;  /* 0x001f783a01007387 */ /* 0x0009e80000100a00 */
[----:B------:R-:W3:Y:S04]  /*45ea0*/  LDL.LU R28, [R1+0x470] ;  /* 0x00047000011c7983 */ /* 0x000ee80000300800 */
[----:B------:R-:W3:Y:S04]  /*45eb0*/  LDL.LU R29, [R1+0x474] ;  /* 0x00047400011d7983 */ /* 0x000ee80000300800 */
[----:B------:R-:W2:Y:S04]  /*45ec0*/  LDL.LU R30, [R1+0x478] ;  /* 0x00047800011e7983 */ /* 0x000ea80000300800 */
[----:B------:R-:W2:Y:S01]  /*45ed0*/  LDL.LU R31, [R1+0x47c] ;  /* 0x00047c00011f7983 */ /* 0x000ea20000300800 */
[----:B0-----:R-:W-:-:S02]  /*45ee0*/  IMAD.MOV.U32 R22, RZ, RZ, R9 ;  /* 0x000000ffff167224 */ /* 0x001fc400078e0009 */
[----:B------:R-:W-:Y:S02]  /*45ef0*/  IMAD.MOV.U32 R23, RZ, RZ, R8 ;  /* 0x000000ffff177224 */ /* 0x000fe400078e0008 */
[----:B-1----:R-:W-:Y:S02]  /*45f00*/  IMAD.MOV.U32 R14, RZ, RZ, R5 ;  /* 0x000000ffff0e7224 */ /* 0x002fe400078e0005 */
[----:B------:R-:W-:Y:S01]  /*45f10*/  IMAD.MOV.U32 R15, RZ, RZ, R4 ;  /* 0x000000ffff0f7224 */ /* 0x000fe200078e0004 */
[----:B--2---:R0:W-:Y:S04]  /*45f20*/  STL.64 [R1+0x1f88], R30 ;  /* 0x001f881e01007387 */ /* 0x0041e80000100a00 */
[----:B---3--:R-:W-:Y:S04]  /*45f30*/  STL.64 [R1+0x1f80], R28 ;  /* 0x001f801c01007387 */ /* 0x008fe80000100a00 */
[----:B------:R-:W0:Y:S04]  /*45f40*/  LDL.LU R9, [R1+0x203c] ;  /* 0x00203c0001097983 */ /* 0x000e280000300800 */
[----:B------:R-:W2:Y:S04]  /*45f50*/  LDL.LU R8, [R1+0x2038] ;  /* 0x0020380001087983 */ /* 0x000ea80000300800 */
[----:B------:R-:W-:Y:S04]  /*45f60*/  STL.64 [R1+0x1f90], R22 ;  /* 0x001f901601007387 */ /* 0x000fe80000100a00 */
        /* <DEDUP_REMOVED lines=8> */
[----:B------:R-:W-:Y:S01]  /*45ff0*/  IMAD.MOV.U32 R51, RZ, RZ, R2 ;  /* 0x000000ffff337224 */ /* 0x000fe200078e0002 */
[----:B----4-:R-:W-:Y:S04]  /*46000*/  STL.64 [R1+0x1fa8], R6 ;  /* 0x001fa80601007387 */ /* 0x010fe80000100a00 */
[----:B---3--:R1:W-:Y:S04]  /*46010*/  STL.64 [R1+0x1fa0], R4 ;  /* 0x001fa00401007387 */ /* 0x0083e80000100a00 */
[----:B------:R-:W3:Y:S04]  /*46020*/  LDL.LU R3, [R1+0x2034] ;  /* 0x0020340001037983 */ /* 0x000ee80000300800 */
[----:B------:R-:W4:Y:S04]  /*46030*/  LDL.LU R61, [R1+0x2030] ;  /* 0x00203000013d7983 */ /* 0x000f280000300800 */
[----:B------:R1:W-:Y:S04]  /*46040*/  STL.64 [R1+0x1fb0], R42 ;  /* 0x001fb02a01007387 */ /* 0x0003e80000100a00 */
[----:B------:R-:W4:Y:S04]  /*46050*/  LDL.LU R0, [R1+0x202c] ;  /* 0x00202c0001007983 */ /* 0x000f280000300800 */
[----:B------:R-:W4:Y:S04]  /*46060*/  LDL.LU R2, [R1+0x2028] ;  /* 0x0020280001027983 */ /* 0x000f280000300800 */
[----:B------:R4:W-:Y:S04]  /*46070*/  STL.64 [R1+0x1fb8], R50 ;  /* 0x001fb83201007387 */ /* 0x0009e80000100a00 */
[----:B------:R-:W4:Y:S04]  /*46080*/  LDL.LU R56, [R1+0x4b0] ;  /* 0x0004b00001387983 */ /* 0x000f280000300800 */
[----:B------:R-:W4:Y:S04]  /*46090*/  LDL.LU R57, [R1+0x4b4] ;  /* 0x0004b40001397983 */ /* 0x000f280000300800 */
[----:B------:R-:W4:Y:S04]  /*460a0*/  LDL.LU R58, [R1+0x4b8] ;  /* 0x0004b800013a7983 */ /* 0x000f280000300800 */
[----:B------:R-:W4:Y:S01]  /*460b0*/  LDL.LU R59, [R1+0x4bc] ;  /* 0x0004bc00013b7983 */ /* 0x000f220000300800 */
[----:B0-----:R-:W-:-:S02]  /*460c0*/  IMAD.MOV.U32 R30, RZ, RZ, R9 ;  /* 0x000000ffff1e7224 */ /* 0x001fc400078e0009 */
[----:B------:R-:W-:Y:S02]  /*460d0*/  IMAD.MOV.U32 R31, RZ, RZ, R60 ;  /* 0x000000ffff1f7224 */ /* 0x000fe400078e003c */
[----:B--2---:R-:W-:Y:S02]  /*460e0*/  IMAD.MOV.U32 R15, RZ, RZ, R8 ;  /* 0x000000ffff0f7224 */ /* 0x004fe400078e0008 */
[----:B---3--:R-:W-:Y:S01]  /*460f0*/  IMAD.MOV.U32 R14, RZ, RZ, R3 ;  /* 0x000000ffff0e7224 */ /* 0x008fe200078e0003 */
[----:B----4-:R0:W-:Y:S04]  /*46100*/  STL.64 [R1+0x1fc8], R58 ;  /* 0x001fc83a01007387 */ /* 0x0101e80000100a00 */
[----:B------:R-:W-:Y:S04]  /*46110*/  STL.64 [R1+0x1fc0], R56 ;  /* 0x001fc03801007387 */ /* 0x000fe80000100a00 */
[----:B------:R-:W0:Y:S04]  /*46120*/  LDL.LU R9, [R1+0x2024] ;  /* 0x0020240001097983 */ /* 0x000e280000300800 */
[----:B------:R-:W2:Y:S04]  /*46130*/  LDL.LU R60, [R1+0x2020] ;  /* 0x00202000013c7983 */ /* 0x000ea80000300800 */
[----:B------:R-:W-:Y:S04]  /*46140*/  STL.64 [R1+0x1fd0], R30 ;  /* 0x001fd01e01007387 */ /* 0x000fe80000100a00 */
[----:B------:R-:W3:Y:S04]  /*46150*/  LDL.LU R3, [R1+0x201c] ;  /* 0x00201c0001037983 */ /* 0x000ee80000300800 */
[----:B------:R-:W4:Y:S04]  /*46160*/  LDL.LU R8, [R1+0x2018] ;  /* 0x0020180001087983 */ /* 0x000f280000300800 */
[----:B------:R-:W-:Y:S04]  /*46170*/  STL.64 [R1+0x1fd8], R14 ;  /* 0x001fd80e01007387 */ /* 0x000fe80000100a00 */
[----:B-1----:R-:W2:Y:S04]  /*46180*/  LDL.LU R4, [R1+0x4d0] ;  /* 0x0004d00001047983 */ /* 0x002ea80000300800 */
        /* <DEDUP_REMOVED lines=12> */
[----:B------:R-:W4:Y:S04]  /*46250*/  LDL.LU R50, [R1+0x4e8] ;  /* 0x0004e80001327983 */ /* 0x000f280000300800 */
[----:B------:R-:W4:Y:S01]  /*46260*/  LDL.LU R51, [R1+0x4ec] ;  /* 0x0004ec0001337983 */ /* 0x000f220000300800 */
[----:B0-----:R-:W-:-:S03]  /*46270*/  IMAD.MOV.U32 R58, RZ, RZ, R9 ;  /* 0x000000ffff3a7224 */ /* 0x001fc600078e0009 */
[----:B------:R-:W4:Y:S01]  /*46280*/  LDL.LU R9, [R1+0x200c] ;  /* 0x00200c0001097983 */ /* 0x000f220000300800 */
[----:B------:R-:W-:Y:S02]  /*46290*/  IMAD.MOV.U32 R59, RZ, RZ, R2 ;  /* 0x000000ffff3b7224 */ /* 0x000fe400078e0002 */
[----:B------:R-:W-:Y:S01]  /*462a0*/  IMAD.MOV.U32 R10, RZ, RZ, R3 ;  /* 0x000000ffff0a7224 */ /* 0x000fe200078e0003 */
[----:B------:R-:W4:Y:S04]  /*462b0*/  LDL.LU R2, [R1+0x2008] ;  /* 0x0020080001027983 */ /* 0x000f280000300800 */
[----:B------:R-:W4:Y:S01]  /*462c0*/  LDL.LU R3, [R1+0x2004] ;  /* 0x0020040001037983 */ /* 0x000f220000300800 */
[----:B------:R-:W-:-:S03]  /*462d0*/  IMAD.MOV.U32 R11, RZ, RZ, R60 ;  /* 0x000000ffff0b7224 */ /* 0x000fc600078e003c */
[----:B------:R-:W4:Y:S01]  /*462e0*/  LDL.LU R60, [R1+0x2000] ;  /* 0x00200000013c7983 */ /* 0x000f220000300800 */
[----:B--2---:R-:W-:Y:S02]  /*462f0*/  IMAD.MOV.U32 R35, RZ, RZ, R0 ;  /* 0x000000ffff237224 */ /* 0x004fe400078e0000 */
[----:B---3--:R-:W-:Y:S02]  /*46300*/  IMAD.MOV.U32 R34, RZ, RZ, R61 ;  /* 0x000000ffff227224 */ /* 0x008fe400078e003d */
[----:B------:R-:W2:Y:S04]  /*46310*/  LDL.LU R61, [R1+0x1ffc] ;  /* 0x001ffc00013d7983 */ /* 0x000ea80000300800 */
[----:B------:R-:W3:Y:S04]  /*46320*/  LDL.LU R0, [R1+0x1ff8] ;  /* 0x001ff80001007983 */ /* 0x000ee80000300800 */
[----:B------:R-:W2:Y:S04]  /*46330*/  LDL.LU R24, [R1+0x160] ;  /* 0x0001600001187983 */ /* 0x000ea80000300800 */
[----:B------:R-:W2:Y:S04]  /*46340*/  LDL.LU R25, [R1+0x164] ;  /* 0x0001640001197983 */ /* 0x000ea80000300800 */
[----:B------:R-:W2:Y:S04]  /*46350*/  LDL.LU R26, [R1+0x168] ;  /* 0x00016800011a7983 */ /* 0x000ea80000300800 */
[----:B------:R-:W2:Y:S04]  /*46360*/  LDL.LU R27, [R1+0x16c] ;  /* 0x00016c00011b7983 */ /* 0x000ea80000300800 */
[----:B------:R-:W3:Y:S04]  /*46370*/  LDL.LU R40, [R1+0x150] ;  /* 0x0001500001287983 */ /* 0x000ee80000300800 */
[----:B------:R-:W3:Y:S04]  /*46380*/  LDL.LU R41, [R1+0x154] ;  /* 0x0001540001297983 */ /* 0x000ee80000300800 */
[----:B-1----:R-:W3:Y:S04]  /*46390*/  LDL.LU R42, [R1+0x158] ;  /* 0x00015800012a7983 */ /* 0x002ee80000300800 */
        /* <DEDUP_REMOVED lines=25> */
[----:B------:R-:W3:Y:S01]  /*46530*/  LDL.LU R32, [R1+0x430] ;  /* 0x0004300001207983 */ /* 0x000ee20000300800 */
[----:B----4-:R-:W-:-:S02]  /*46540*/  IMAD.MOV.U32 R6, RZ, RZ, R9 ;  /* 0x000000ffff067224 */ /* 0x010fc400078e0009 */
[----:B------:R-:W-:Y:S01]  /*46550*/  IMAD.MOV.U32 R7, RZ, RZ, R8 ;  /* 0x000000ffff077224 */ /* 0x000fe200078e0008 */
[C---:B--2---:R-:W-:Y:S06]  /*46560*/  HMMA.16816.F32 R24, R52.reuse, R34, R24 ;  /* 0x000000223418723c */ /* 0x044fec0000001818 */
[----:B---3--:R-:W-:-:S15]  /*46570*/  HMMA.16816.F32 R4, R52, R6, R40 ;  /* 0x000000063404723c */ /* 0x008fde0000001828 */
[----:B------:R-:W-:-:S02]  /*46580*/  NOP ;  /* 0x0000000000007918 */ /* 0x000fc40000000000 */
[----:B------:R0:W-:Y:S04]  /*46590*/  STL.64 [R1+0x160], R24 ;  /* 0x0001601801007387 */ /* 0x0001e80000100a00 */
[----:B------:R1:W-:Y:S04]  /*465a0*/  STL.64 [R1+0x168], R26 ;  /* 0x0001681a01007387 */ /* 0x0003e80000100a00 */
[----:B------:R-:W2:Y:S04]  /*465b0*/  LDL.LU R33, [R1+0x434] ;  /* 0x0004340001217983 */ /* 0x000ea80000300800 */
[----:B------:R-:W2:Y:S04]  /*465c0*/  LDL.LU R34, [R1+0x438] ;  /* 0x0004380001227983 */ /* 0x000ea80000300800 */
[----:B------:R-:W2:Y:S04]  /*465d0*/  LDL.LU R35, [R1+0x43c] ;  /* 0x00043c0001237983 */ /* 0x000ea80000300800 */
[----:B0-----:R-:W3:Y:S04]  /*465e0*/  LDL.LU R24, [R1+0x410] ;  /* 0x0004100001187983 */ /* 0x001ee80000300800 */
[----:B------:R-:W3:Y:S04]  /*465f0*/  LDL.LU R25, [R1+0x414] ;  /* 0x0004140001197983 */ /* 0x000ee80000300800 */
[----:B-1----:R-:W3:Y:S04]  /*46600*/  LDL.LU R26, [R1+0x418] ;  /* 0x00041800011a7983 */ /* 0x002ee80000300800 */
[----:B------:R-:W3:Y:S04]  /*46610*/  LDL.LU R27, [R1+0x41c] ;  /* 0x00041c00011b7983 */ /* 0x000ee80000300800 */
[----:B------:R-:W4:Y:S01]  /*46620*/  LDL.LU.64 R42, [R1+0x1ff0] ;  /* 0x001ff000012a7983 */ /* 0x000f220000300a00 */
[C---:B------:R-:W-:Y:S03]  /*46630*/  HMMA.16816.F32 R8, R52.reuse, R10, R12 ;  /* 0x0000000a3408723c */ /* 0x040fe6000000180c */
[----:B------:R-:W-:Y:S04]  /*46640*/  STL.64 [R1+0x150], R4 ;  /* 0x0001500401007387 */ /* 0x000fe80000100a00 */
[----:B------:R0:W-:Y:S01]  /*46650*/  STL.64 [R1+0x158], R6 ;  /* 0x0001580601007387 */ /* 0x0001e20000100a00 */
[C---:B------:R-:W-:Y:S03]  /*46660*/  HMMA.16816.F32 R56, R52.reuse, R58, R28 ;  /* 0x0000003a3438723c */ /* 0x040fe6000000181c */
[----:B0-----:R-:W2:Y:S04]  /*46670*/  LDL.LU.64 R6, [R1+0x1fe8] ;  /* 0x001fe80001067983 */ /* 0x001ea80000300a00 */
[----:B------:R-:W2:Y:S04]  /*46680*/  LDL.LU.64 R4, [R1+0x1fe0] ;  /* 0x001fe00001047983 */ /* 0x000ea80000300a00 */
[----:B------:R-:W2:Y:S04]  /*46690*/  LDL.LU.64 R14, [R1+0x1fd8] ;  /* 0x001fd800010e7983 */ /* 0x000ea80000300a00 */
[----:B------:R0:W-:Y:S04]  /*466a0*/  STL.64 [R1+0x500], R8 ;  /* 0x0005000801007387 */ /* 0x0001e80000100a00 */
[----:B------:R1:W-:Y:S04]  /*466b0*/  STL.64 [R1+0x508], R10 ;  /* 0x0005080a01007387 */ /* 0x0003e80000100a00 */
[----:B0-----:R-:W3:Y:S04]  /*466c0*/  LDL.LU R8, [R1+0x400] ;  /* 0x0004000001087983 */ /* 0x001ee80000300800 */
[----:B------:R-:W3:Y:S04]  /*466d0*/  LDL.LU R9, [R1+0x404] ;  /* 0x0004040001097983 */ /* 0x000ee80000300800 */
[----:B-1----:R-:W3:Y:S04]  /*466e0*/  LDL.LU R10, [R1+0x408] ;  /* 0x00040800010a7983 */ /* 0x002ee80000300800 */
[----:B------:R-:W3:Y:S04]  /*466f0*/  LDL.LU R11, [R1+0x40c] ;  /* 0x00040c00010b7983 */ /* 0x000ee80000300800 */
[----:B------:R-:W3:Y:S04]  /*46700*/  LDL.LU.64 R30, [R1+0x1fd0] ;  /* 0x001fd000011e7983 */ /* 0x000ee80000300a00 */
        /* <DEDUP_REMOVED lines=12> */
[----:B------:R-:W2:Y:S01]  /*467d0*/  LDL.LU.64 R4, [R1+0x1fa0] ;  /* 0x001fa00001047983 */ /* 0x000ea20000300a00 */
[C---:B---3--:R-:W-:Y:S03]  /*467e0*/  HMMA.16816.F32 R28, R52.reuse, R30, R20 ;  /* 0x0000001e341c723c */ /* 0x048fe60000001814 */
[----:B------:R-:W-:Y:S04]  /*467f0*/  STL.64 [R1+0x4d0], R12 ;  /* 0x0004d00c01007387 */ /* 0x000fe80000100a00 */
[----:B------:R0:W-:Y:S04]  /*46800*/  STL.64 [R1+0x4d8], R14 ;  /* 0x0004d80e01007387 */ /* 0x0001e80000100a00 */
[----:B0-----:R-:W3:Y:S04]  /*46810*/  LDL.LU.64 R14, [R1+0x1f98] ;  /* 0x001f9800010e7983 */ /* 0x001ee80000300a00 */
[----:B------:R-:W3:Y:S08]  /*46820*/  LDL.LU.64 R22, [R1+0x1f90] ;  /* 0x001f900001167983 */ /* 0x000ef00000300a00 */
        /* <DEDUP_REMOVED lines=10> */
[----:B0-----:R-:W2:Y:S04]  /*468d0*/  LDL.LU R48, [R1+0x3e0] ;  /* 0x0003e00001307983 */ /* 0x001ea80000300800 */
[----:B------:R-:W2:Y:S04]  /*468e0*/  LDL.LU R49, [R1+0x3e4] ;  /* 0x0003e40001317983 */ /* 0x000ea80000300800 */
[----:B-1----:R-:W2:Y:S04]  /*468f0*/  LDL.LU R50, [R1+0x3e8] ;  /* 0x0003e80001327983 */ /* 0x002ea80000300800 */
[----:B------:R-:W2:Y:S04]  /*46900*/  LDL.LU R51, [R1+0x3ec] ;  /* 0x0003ec0001337983 */ /* 0x000ea80000300800 */
[----:B------:R-:W2:Y:S01]  /*46910*/  LDL.LU.64 R46, [R1+0x1f70] ;  /* 0x001f7000012e7983 */ /* 0x000ea20000300a00 */
[C---:B---3--:R-:W-:Y:S06]  /*46920*/  HMMA.16816.F32 R12, R52.reuse, R14, R4 ;  /* 0x0000000e340c723c */ /* 0x048fec0000001804 */
[C---:B------:R-:W-:Y:S01]  /*46930*/  HMMA.16816.F32 R20, R52.reuse, R22, R16 ;  /* 0x000000163414723c */ /* 0x040fe20000001810 */
[----:B------:R-:W2:Y:S04]  /*46940*/  LDL.LU.64 R44, [R1+0x1f68] ;  /* 0x001f6800012c7983 */ /* 0x000ea80000300a00 */
[----:B------:R-:W-:Y:S04]  /*46950*/  STL.64 [R1+0x4a0], R40 ;  /* 0x0004a02801007387 */ /* 0x000fe80000100a00 */
[----:B------:R0:W-:Y:S04]  /*46960*/  STL.64 [R1+0x4a8], R42 ;  /* 0x0004a82a01007387 */ /* 0x0001e80000100a00 */
[----:B0-----:R-:W3:Y:S04]  /*46970*/  LDL.LU.64 R42, [R1+0x1f60] ;  /* 0x001f6000012a7983 */ /* 0x001ee80000300a00 */
[----:B------:R-:W3:Y:S04]  /*46980*/  LDL.LU.64 R40, [R1+0x1f58] ;  /* 0x001f580001287983 */ /* 0x000ee80000300a00 */
[----:B------:R-:W3:Y:S04]  /*46990*/  LDL.LU.64 R6, [R1+0x1f50] ;  /* 0x001f500001067983 */ /* 0x000ee80000300a00 */
[----:B------:R-:W-:Y:S04]  /*469a0*/  STL.64 [R1+0x490], R12 ;  /* 0x0004900c01007387 */ /* 0x000fe80000100a00 */
[----:B------:R0:W-:Y:S04]  /*469b0*/  STL.64 [R1+0x498], R14 ;  /* 0x0004980e01007387 */ /* 0x0001e80000100a00 */
[----:B0-----:R-:W3:Y:S04]  /*469c0*/  LDL.LU.64 R14, [R1+0x1f48] ;  /* 0x001f4800010e7983 */ /* 0x001ee80000300a00 */
[----:B------:R-:W3:Y:S04]  /*469d0*/  LDL.LU.64 R12, [R1+0x1f40] ;  /* 0x001f4000010c7983 */ /* 0x000ee80000300a00 */
[----:B------:R-:W3:Y:S04]  /*469e0*/  LDL.LU.64 R18, [R1+0x1f38] ;  /* 0x001f380001127983 */ /* 0x000ee80000300a00 */
[----:B------:R0:W5:Y:S04]  /*469f0*/  LDL.LU.64 R16, [R1+0x1f30] ;  /* 0x001f300001107983 */ /* 0x0001680000300a00 */
[----:B------:R-:W-:Y:S04]  /*46a00*/  STL.64 [R1+0x480], R20 ;  /* 0x0004801401007387 */ /* 0x000fe80000100a00 */
[----:B------:R1:W-:Y:S04]  /*46a10*/  STL.64 [R1+0x488], R22 ;  /* 0x0004881601007387 */ /* 0x0003e80000100a00 */
[----:B-1----:R-:W3:Y:S04]  /*46a20*/  LDL.LU.64 R22, [R1+0x1f28] ;  /* 0x001f280001167983 */ /* 0x002ee80000300a00 */
[----:B------:R0:W5:Y:S01]  /*46a30*/  LDL.LU.64 R20, [R1+0x1f20] ;  /* 0x001f200001147983 */ /* 0x0001620000300a00 */
[----:B----4-:R-:W-:Y:S03]  /*46a40*/  HMMA.16816.F32 R56, R52, R58, R28 ;  /* 0x0000003a3438723c */ /* 0x010fe6000000181c */
[----:B------:R-:W4:Y:S04]  /*46a50*/  LDL.LU.64 R30, [R1+0x1f18] ;  /* 0x001f1800011e7983 */ /* 0x000f280000300a00 */
[----:B------:R-:W4:-:S15]  /*46a60*/  LDL.LU.64 R28, [R1+0x1f10] ;  /* 0x001f1000011c7983 */ /* 0x000f1e0000300a00 */
[----:B------:R-:W-:-:S01]  /*46a70*/  NOP ;  /* 0x0000000000007918 */ /* 0x000fc20000000000 */
[----:B------:R-:W-:Y:S04]  /*46a80*/  STL.64 [R1+0x470], R56 ;  /* 0x0004703801007387 */ /* 0x000fe80000100a00 */
[----:B------:R1:W-:Y:S04]  /*46a90*/  STL.64 [R1+0x478], R58 ;  /* 0x0004783a01007387 */ /* 0x0003e80000100a00 */
[----:B-1----:R-:W2:Y:S04]  /*46aa0*/  LDL.LU.64 R58, [R1+0x1f08] ;  /* 0x001f0800013a7983 */ /* 0x002ea80000300a00 */
[----:B------:R0:W5:Y:S01]  /*46ab0*/  LDL.LU.64 R56, [R1+0x1f00] ;  /* 0x001f000001387983 */ /* 0x0001620000300a00 */
[----:B--2---:R-:W-:-:S15]  /*46ac0*/  HMMA.16816.F32 R44, R52, R58, R44 ;  /* 0x0000003a342c723c */ /* 0x004fde000000182c */
[----:B------:R-:W-:-:S08]  /*46ad0*/  NOP ;  /* 0x0000000000007918 */ /* 0x000fd00000000000 */
[----:B------:R-:W-:Y:S04]  /*46ae0*/  STL.64 [R1+0x460], R44 ;  /* 0x0004602c01007387 */ /* 0x000fe80000100a00 */
[----:B------:R1:W-:Y:S04]  /*46af0*/  STL.64 [R1+0x468], R46 ;  /* 0x0004682e01007387 */ /* 0x0003e80000100a00 */
[----:B-1----:R-:W3:Y:S04]  /*46b00*/  LDL.LU.64 R46, [R1+0x1ef8] ;  /* 0x001ef800012e7983 */ /* 0x002ee80000300a00 */
[----:B------:R0:W5:Y:S01]  /*46b10*/  LDL.LU.64 R44, [R1+0x1ef0] ;  /* 0x001ef000012c7983 */ /* 0x0001620000300a00 */
[----:B---3--:R-:W-:-:S15]  /*46b20*/  HMMA.16816.F32 R40, R52, R46, R40 ;  /* 0x0000002e3428723c */ /* 0x008fde0000001828 */
[----:B------:R-:W-:-:S08]  /*46b30*/  NOP ;  /* 0x0000000000007918 */ /* 0x000fd00000000000 */
[----:B------:R-:W-:Y:S04]  /*46b40*/  STL.64 [R1+0x450], R40 ;  /* 0x0004502801007387 */ /* 0x000fe80000100a00 */
[----:B------:R1:W-:Y:S04]  /*46b50*/  STL.64 [R1+0x458], R42 ;  /* 0x0004582a01007387 */ /* 0x0003e80000100a00 */
[----:B-1----:R-:W2:Y:S02]  /*46b60*/  LDL.LU.64 R42, [R1+0x1ee8] ;  /* 0x001ee800012a7983 */ /* 0x002ea40000300a00 */
[----:B--2---:R-:W-:Y:S02]  /*46b70*/  HMMA.16816.F32 R40, R52, R42, R36 ;  /* 0x0000002a3428723c */ /* 0x004fe40000001824 */
[----:B------:R-:W2:Y:S04]  /*46b80*/  LDL.LU.64 R38, [R1+0x1ee0] ;  /* 0x001ee00001267983 */ /* 0x000ea80000300a00 */
[----:B------:R-:W3:-:S15]  /*46b90*/  LDL.LU.64 R36, [R1+0x1ed8] ;  /* 0x001ed80001247983 */ /* 0x000ede0000300a00 */
[----:B------:R-:W-:-:S02]  /*46ba0*/  NOP ;  /* 0x0000000000007918 */ /* 0x000fc40000000000 */
[----:B------:R1:W-:Y:S04]  /*46bb0*/  STL.64 [R1+0x440], R40 ;  /* 0x0004402801007387 */ /* 0x0003e80000100a00 */
[----:B------:R4:W-:Y:S04]  /*46bc0*/  STL.64 [R1+0x448], R42 ;  /* 0x0004482a01007387 */ /* 0x0009e80000100a00 */
[----:B-1----:R-:W3:Y:S04]  /*46bd0*/  LDL.LU R40, [R1+0x420] ;  /* 0x0004200001287983 */ /* 0x002ee80000300800 */
[----:B------:R-:W3:Y:S04]  /*46be0*/  LDL.LU R41, [R1+0x424] ;  /* 0x0004240001297983 */ /* 0x000ee80000300800 */
[----:B----4-:R-:W4:Y:S04]  /*46bf0*/  LDL.LU R42, [R1+0x428] ;  /* 0x00042800012a7983 */ /* 0x010f280000300800 */
[----:B------:R-:W4:Y:S01]  /*46c00*/  LDL.LU R43, [R1+0x42c] ;  /* 0x00042c00012b7983 */ /* 0x000f220000300800 */
[----:B--2---:R-:W-:-:S15]  /*46c10*/  HMMA.16816.F32 R32, R52, R38, R32 ;  /* 0x000000263420723c */ /* 0x004fde0000001820 */
[----:B------:R-:W-:-:S08]  /*46c20*/  NOP ;  /* 0x0000000000007918 */ /* 0x000fd00000000000 */
[----:B------:R-:W-:Y:S04]  /*46c30*/  STL.64 [R1+0x430], R32 ;  /* 0x0004302001007387 */ /* 0x000fe80000100a00 */
[----:B------:R1:W-:Y:S04]  /*46c40*/  STL.64 [R1+0x438], R34 ;  /* 0x0004382201007387 */ /* 0x0003e80000100a00 */
[----:B-1----:R-:W4:Y:S01]  /*46c50*/  LDL.LU.64 R34, [R1+0x1ed0] ;  /* 0x001ed00001227983 */ /* 0x002f220000300a00 */
[C---:B------:R-:W-:Y:S03]  /*46c60*/  HMMA.16816.F32 R24, R52.reuse, R30, R24 ;  /* 0x0000001e3418723c */ /* 0x040fe60000001818 */
[----:B------:R0:W5:Y:S04]  /*46c70*/  LDL.LU.64 R32, [R1+0x1ec8] ;  /* 0x001ec80001207983 */ /* 0x0001680000300a00 */
[----:B---3--:R1:W-:Y:S04]  /*46c80*/  STL.64 [R1+0x1e90], R36 ;  /* 0x001e902401007387 */ /* 0x0083e80000100a00 */
[----:B-1----:R-:W2:Y:S04]  /*46c90*/  LDL.LU R36, [R1+0x3f0] ;  /* 0x0003f00001247983 */ /* 0x002ea80000300800 */
[----:B------:R-:W2:Y:S04]  /*46ca0*/  LDL.LU R37, [R1+0x3f4] ;  /* 0x0003f40001257983 */ /* 0x000ea80000300800 */
[----:B------:R-:W2:Y:S04]  /*46cb0*/  LDL.LU R38, [R1+0x3f8] ;  /* 0x0003f80001267983 */ /* 0x000ea80000300800 */
[----:B------:R-:W2:Y:S01]  /*46cc0*/  LDL.LU R39, [R1+0x3fc] ;  /* 0x0003fc0001277983 */ /* 0x000ea20000300800 */
[----:B------:R-:W-:Y:S01]  /*46cd0*/  IMAD.MOV.U32 R31, RZ, RZ, R27 ;  /* 0x000000ffff1f7224 */ /* 0x000fe200078e001b */
[----:B----4-:R-:W-:-:S15]  /*46ce0*/  HMMA.16816.F32 R40, R52, R34, R40 ;  /* 0x000000223428723c */ /* 0x010fde0000001828 */
[----:B------:R-:W-:-:S08]  /*46cf0*/  NOP ;  /* 0x0000000000007918 */ /* 0x000fd00000000000 */
[----:B------:R-:W-:Y:S04]  /*46d00*/  STL.64 [R1+0x420], R40 ;  /* 0x0004202801007387 */ /* 0x000fe80000100a00 */
[----:B------:R1:W-:Y:S04]  /*46d10*/  STL.64 [R1+0x428], R42 ;  /* 0x0004282a01007387 */ /* 0x0003e80000100a00 */
[----:B-1----:R-:W3:Y:S04]  /*46d20*/  LDL.LU R43, [R1+0x1264] ;  /* 0x00126400012b7983 */ /* 0x002ee80000300800 */
[----:B------:R-:W-:Y:S04]  /*46d30*/  STL.64 [R1+0x410], R24 ;  /* 0x0004101801007387 */ /* 0x000fe80000100a00 */
[----:B------:R1:W-:Y:S01]  /*46d40*/  STL.64 [R1+0x418], R26 ;  /* 0x0004181a01007387 */ /* 0x0003e20000100a00 */
[----:B------:R-:W-:Y:S01]  /*46d50*/  IMAD.MOV.U32 R30, RZ, RZ, R25 ;  /* 0x000000ffff1e7224 */ /* 0x000fe200078e0019 */
[C---:B--2---:R-:W-:Y:S06]  /*46d60*/  HMMA.16816.F32 R36, R52.reuse, R22, R36 ;  /* 0x000000163424723c */ /* 0x044fec0000001824 */
[C---:B------:R-:W-:Y:S01]  /*46d70*/  HMMA.16816.F32 R48, R52.reuse, R18, R48 ;  /* 0x000000123430723c */ /* 0x040fe20000001830 */
[----:B------:R-:W2:Y:S01]  /*46d80*/  LDC R42, c[0x0][0x230] ;  /* 0x00008c00ff2a7b82 */ /* 0x000ea20000000800 */
[----:B-1----:R-:W4:Y:S04]  /*46d90*/  LDL.LU.64 R26, [R1+0x1ec0] ;  /* 0x001ec000011a7983 */ /* 0x002f280000300a00 */
[----:B------:R0:W5:Y:S04]  /*46da0*/  LDL.LU.64 R24, [R1+0x1eb8] ;  /* 0x001eb80001187983 */ /* 0x0001680000300a00 */
[----:B------:R-:W-:Y:S04]  /*46db0*/  STL.64 [R1+0x1ea0], R30 ;  /* 0x001ea01e01007387 */ /* 0x000fe80000100a00 */
[----:B------:R4:W-:Y:S04]  /*46dc0*/  STL.64 [R1+0x1e98], R28 ;  /* 0x001e981c01007387 */ /* 0x0009e80000100a00 */
[----:B------:R-:W3:Y:S01]  /*46dd0*/  LDL.LU.64 R4, [R1+0x1158] ;  /* 0x0011580001047983 */ /* 0x000ee20000300a00 */
[----:B----4-:R-:W-:Y:S03]  /*46de0*/  HMMA.16816.F32 R28, R52, R26, R8 ;  /* 0x0000001a341c723c */ /* 0x010fe60000001808 */
[----:B------:R-:W4:-:S15]  /*46df0*/  LDL.LU R8, [R1+0x3d0] ;  /* 0x0003d00001087983 */ /* 0x000f1e0000300800 */
[----:B------:R-:W-:-:S05]  /*46e00*/  NOP ;  /* 0x0000000000007918 */ /* 0x000fca0000000000 */
[----:B------:R1:W-:Y:S04]  /*46e10*/  STL.64 [R1+0x400], R28 ;  /* 0x0004001c01007387 */ /* 0x0003e80000100a00 */
[----:B------:R0:W-:Y:S04]  /*46e20*/  STL.64 [R1+0x408], R30 ;  /* 0x0004081e01007387 */ /* 0x0001e80000100a00 */
[----:B------:R-:W4:Y:S04]  /*46e30*/  LDL.LU R9, [R1+0x3d4] ;  /* 0x0003d40001097983 */ /* 0x000f280000300800 */
[----:B------:R-:W4:Y:S04]  /*46e40*/  LDL.LU R10, [R1+0x3d8] ;  /* 0x0003d800010a7983 */ /* 0x000f280000300800 */
[----:B------:R-:W4:Y:S04]  /*46e50*/  LDL.LU R11, [R1+0x3dc] ;  /* 0x0003dc00010b7983 */ /* 0x000f280000300800 */
[----:B-1----:R-:W3:Y:S01]  /*46e60*/  LDL.LU R28, [R1+0x3c0] ;  /* 0x0003c000011c7983 */ /* 0x002ee20000300800 */
[----:B0-----:R-:W-:-:S03]  /*46e70*/  IMAD.MOV.U32 R31, RZ, RZ, R61 ;  /* 0x000000ffff1f7224 */ /* 0x001fc600078e003d */
[----:B------:R-:W3:Y:S01]  /*46e80*/  LDL.LU R29, [R1+0x3c4] ;  /* 0x0003c400011d7983 */ /* 0x000ee20000300800 */
[----:B------:R-:W0:Y:S01]  /*46e90*/  LDC R61, c[0x0][0x238] ;  /* 0x00008e00ff3d7b82 */ /* 0x000e220000000800 */
[----:B------:R-:W-:Y:S02]  /*46ea0*/  IMAD.MOV.U32 R30, RZ, RZ, R0 ;  /* 0x000000ffff1e7224 */ /* 0x000fe400078e0000 */
[----:B------:R-:W3:Y:S04]  /*46eb0*/  LDL.LU R0, [R1+0x1eb0] ;  /* 0x001eb00001007983 */ /* 0x000ee80000300800 */
[----:B------:R-:W3:Y:S04]  /*46ec0*/  LDL.LU.64 R34, [R1+0x1150] ;  /* 0x0011500001227983 */ /* 0x000ee80000300a00 */
[----:B------:R-:W-:Y:S04]  /*46ed0*/  STL.64 [R1+0x3f0], R36 ;  /* 0x0003f02401007387 */ /* 0x000fe80000100a00 */
[----:B------:R-:W-:Y:S04]  /*46ee0*/  STL.64 [R1+0x3f8], R38 ;  /* 0x0003f82601007387 */ /* 0x000fe80000100a00 */
[----:B------:R-:W3:Y:S04]  /*46ef0*/  LDL.LU.64 R18, [R1+0x1160] ;  /* 0x0011600001127983 */ /* 0x000ee80000300a00 */
[----:B------:R1:W-:Y:S04]  /*46f00*/  STL.64 [R1+0x3e0], R48 ;  /* 0x0003e03001007387 */ /* 0x0003e80000100a00 */
[----:B------:R2:W-:Y:S04]  /*46f10*/  STL.64 [R1+0x3e8], R50 ;  /* 0x0003e83201007387 */ /* 0x0005e80000100a00 */
[----:B------:R-:W3:Y:S04]  /*46f20*/  LDL.LU R46, [R1+0x1278] ;  /* 0x00127800012e7983 */ /* 0x000ee80000300800 */
[----:B------:R-:W3:Y:S04]  /*46f30*/  LDL.LU R47, [R1+0x165c] ;  /* 0x00165c00012f7983 */ /* 0x000ee80000300800 */
[----:B------:R-:W3:Y:S04]  /*46f40*/  LDL.LU R58, [R1+0x1654] ;  /* 0x00165400013a7983 */ /* 0x000ee80000300800 */
[----:B------:R-:W3:Y:S01]  /*46f50*/  LDL.LU R59, [R1+0x164c] ;  /* 0x00164c00013b7983 */ /* 0x000ee20000300800 */
[----:B------:R-:W-:-:S03]  /*46f60*/  IMAD.MOV.U32 R23, RZ, RZ, R39 ;  /* 0x000000ffff177224 */ /* 0x000fc600078e0027 */
[----:B-1----:R-:W3:Y:S01]  /*46f70*/  LDL.LU R48, [R1+0x1644] ;  /* 0x0016440001307983 */ /* 0x002ee20000300800 */
[----:B0-----:R-:W-:-:S03]  /*46f80*/  IMAD.SHL.U32 R27, R61, 0x20, RZ ;  /* 0x000000203d1b7824 */ /* 0x001fc600078e00ff */
[----:B------:R-:W3:Y:S04]  /*46f90*/  LDL.LU R61, [R1+0x163c] ;  /* 0x00163c00013d7983 */ /* 0x000ee80000300800 */
[----:B------:R-:W3:Y:S04]  /*46fa0*/  LDL.LU R49, [R1+0x1274] ;  /* 0x0012740001317983 */ /* 0x000ee80000300800 */
[----:B--2---:R-:W2:Y:S04]  /*46fb0*/  LDL.LU R50, [R1+0x1634] ;  /* 0x0016340001327983 */ /* 0x004ea80000300800 */
[----:B------:R-:W2:Y:S04]  /*46fc0*/  LDL.LU R51, [R1+0x1658] ;  /* 0x0016580001337983 */ /* 0x000ea80000300800 */
[----:B------:R-:W2:Y:S01]  /*46fd0*/  LDL.LU R41, [R1+0x162c] ;  /* 0x00162c0001297983 */ /* 0x000ea20000300800 */
[----:B------:R-:W-:-:S03]  /*46fe0*/  IMAD.MOV.U32 R36, RZ, RZ, R60 ;  /* 0x000000ffff247224 */ /* 0x000fc600078e003c */
[----:B------:R-:W2:Y:S01]  /*46ff0*/  LDL.LU R40, [R1+0x1650] ;  /* 0x0016500001287983 */ /* 0x000ea20000300800 */
[----:B------:R-:W-:-:S03]  /*47000*/  IMAD.MOV.U32 R39, RZ, RZ, R2 ;  /* 0x000000ffff277224 */ /* 0x000fc600078e0002 */
[----:B------:R-:W2:Y:S01]  /*47010*/  LDL.LU R60, [R1+0x1624] ;  /* 0x00162400013c7983 */ /* 0x000ea20000300800 */
[----:B------:R-:W-:-:S03]  /*47020*/  IMAD.MOV.U32 R38, RZ, RZ, R3 ;  /* 0x000000ffff267224 */ /* 0x000fc600078e0003 */
[----:B------:R-:W2:Y:S04]  /*47030*/  LDL.LU R2, [R1+0x1648] ;  /* 0x0016480001027983 */ /* 0x000ea80000300800 */
[----:B------:R-:W2:Y:S01]  /*47040*/  LDL.LU R3, [R1+0x161c] ;  /* 0x00161c0001037983 */ /* 0x000ea20000300800 */
[----:B----4-:R-:W-:-:S15]  /*47050*/  HMMA.16816.F32 R8, R52, R14, R8 ;  /* 0x0000000e3408723c */ /* 0x010fde0000001808 */
[----:B------:R-:W-:-:S08]  /*47060*/  NOP ;  /* 0x0000000000007918 */ /* 0x000fd00000000000 */
[----:B------:R-:W-:Y:S01]  /*47070*/  STL.64 [R1+0x3d0], R8 ;  /* 0x0003d00801007387 */ /* 0x000fe20000100a00 */
[----:B------:R-:W-:-:S03]  /*47080*/  IMAD.MOV.U32 R15, RZ, RZ, R11 ;  /* 0x000000ffff0f7224 */ /* 0x000fc600078e000b */
[----:B------:R0:W-:Y:S04]  /*47090*/  STL.64 [R1+0x3d8], R10 ;  /* 0x0003d80a01007387 */ /* 0x0001e80000100a00 */
[----:B0-----:R-:W4:Y:S01]  /*470a0*/  LDL.LU.64 R10, [R1+0x1ea8] ;  /* 0x001ea800010a7983 */ /* 0x001f220000300a00 */
[----:B------:R-:W-:Y:S02]  /*470b0*/  IMAD.MOV.U32 R14, RZ, RZ, R9 ;  /* 0x000000ffff0e7224 */ /* 0x000fe400078e0009 */
[----:B------:R-:W-:Y:S02]  /*470c0*/  IMAD.MOV.U32 R22, RZ, RZ, R37 ;  /* 0x000000ffff167224 */ /* 0x000fe400078e0025 */
[----:B------:R-:W-:Y:S02]  /*470d0*/  IMAD.MOV.U32 R37, RZ, RZ, R12 ;  /* 0x000000ffff257224 */ /* 0x000fe400078e000c */
[----:B------:R-:W-:-:S02]  /*470e0*/  IMAD.SHL.U32 R27, R27, 0x2, RZ ;  /* 0x000000021b1b7824 */ /* 0x000fc400078e00ff */
[----:B------:R-:W-:Y:S02]  /*470f0*/  VIADD R42, R42, 0x1f ;  /* 0x0000001f2a2a7836 */ /* 0x000fe40000000000 */
[----:B---3--:R-:W-:Y:S01]  /*47100*/  VIADD R43, R43, 0x1 ;  /* 0x000000012b2b7836 */ /* 0x008fe20000000000 */
[----:B------:R-:W-:-:S05]  /*47110*/  IADD3 R12, P0, R4, R27, RZ ;  /* 0x0000001b040c7210 */ /* 0x000fca0007f1e0ff */
[----:B------:R-:W-:Y:S01]  /*47120*/  IMAD.X R4, R5, 0x1, R0, P0 ;  /* 0x0000000105047824 */ /* 0x000fe200000e0600 */
[-C--:B------:R-:W-:Y:S02]  /*47130*/  IADD3 R46, P3, R46, R27.reuse, RZ ;  /* 0x0000001b2e2e7210 */ /* 0x080fe40007f7e0ff */
[-C--:B------:R-:W-:Y:S02]  /*47140*/  IADD3 R47, P6, R47, R27.reuse, RZ ;  /* 0x0000001b2f2f7210 */ /* 0x080fe40007fde0ff */
[-C--:B------:R-:W-:Y:S02]  /*47150*/  IADD3 R58, P5, R58, R27.reuse, RZ ;  /* 0x0000001b3a3a7210 */ /* 0x080fe40007fbe0ff */
[----:B------:R-:W-:Y:S01]  /*47160*/  IADD3 R61, P4, R61, R27, RZ ;  /* 0x0000001b3d3d7210 */ /* 0x000fe20007f9e0ff */
[C---:B----4-:R-:W-:Y:S06]  /*47170*/  HMMA.16816.F32 R8, R52.reuse, R10, R28 ;  /* 0x0000000a3408723c */ /* 0x050fec000000181c */
[----:B------:R-:W-:Y:S01]  /*47180*/  HMMA.16816.F32 R52, R52, R6, R36 ;  /* 0x000000063434723c */ /* 0x000fe20000001824 */
[----:B------:R0:W5:Y:S04]  /*47190*/  LDL.LU.64 R30, [R1+0x1ea0] ;  /* 0x001ea000011e7983 */ /* 0x0001680000300a00 */
[----:B------:R0:W5:-:S12]  /*471a0*/  LDL.LU.64 R28, [R1+0x1e98] ;  /* 0x001e9800011c7983 */ /* 0x0001580000300a00 */
[----:B------:R1:W-:Y:S02]  /*471b0*/  STL.64 [R1+0x3c0], R8 ;  /* 0x0003c00801007387 */ /* 0x0003e40000100a00 */
[----:B-1----:R-:W-:Y:S02]  /*471c0*/  IADD3 R9, P1, R18, R27, RZ ;  /* 0x0000001b12097210 */ /* 0x002fe40007f3e0ff */
[----:B------:R-:W-:-:S04]  /*471d0*/  SHF.R.S32.HI R18, RZ, 0x1f, R42 ;  /* 0x0000001fff127819 */ /* 0x000fc8000001142a */
[----:B------:R-:W-:Y:S01]  /*471e0*/  LEA.HI R18, R18, R42, RZ, 0x5 ;  /* 0x0000002a12127211 */ /* 0x000fe200078f28ff */
[----:B------:R1:W-:Y:S01]  /*471f0*/  STL.64 [R1+0x3c8], R10 ;  /* 0x0003c80a01007387 */ /* 0x0003e20000100a00 */
[----:B------:R-:W-:Y:S02]  /*47200*/  IMAD.X R5, R19, 0x1, R0, P1 ;  /* 0x0000000113057824 */ /* 0x000fe400008e0600 */
[----:B------:R-:W-:Y:S01]  /*47210*/  SHF.R.S32.HI R18, RZ, 0x5, R18 ;  /* 0x00000005ff127819 */ /* 0x000fe20000011412 */
[----:B------:R-:W-:Y:S01]  /*47220*/  IMAD.MOV.U32 R19, RZ, RZ, R4 ;  /* 0x000000ffff137224 */ /* 0x000fe200078e0004 */
[----:B------:R0:W5:Y:S02]  /*47230*/  LDL.LU.64 R36, [R1+0x1e90] ;  /* 0x001e900001247983 */ /* 0x0001640000300a00 */
[----:B------:R-:W-:Y:S01]  /*47240*/  ISETP.NE.U32.AND P0, PT, R43, R18, PT ;  /* 0x000000122b00720c */ /* 0x000fe20003f05070 */
[----:B------:R-:W-:Y:S01]  /*47250*/  IMAD.MOV.U32 R18, RZ, RZ, R12 ;  /* 0x000000ffff127224 */ /* 0x000fe200078e000c */
[----:B------:R-:W-:Y:S01]  /*47260*/  STL.64 [R1+0x140], R52 ;  /* 0x0001403401007387 */ /* 0x000fe20000100a00 */
[----:B-1----:R-:W-:-:S03]  /*47270*/  IADD3 R10, P2, R34, R27, RZ ;  /* 0x0000001b220a7210 */ /* 0x002fc60007f5e0ff */
[----:B------:R-:W-:Y:S04]  /*47280*/  STL.64 [R1+0x148], R54 ;  /* 0x0001483601007387 */ /* 0x000fe80000100a00 */
[----:B------:R-:W-:Y:S01]  /*47290*/  STL [R1+0x1264], R43 ;  /* 0x0012642b01007387 */ /* 0x000fe20000100800 */
[----:B------:R-:W-:-:S03]  /*472a0*/  IMAD.X R8, R35, 0x1, R0, P2 ;  /* 0x0000000123087824 */ /* 0x000fc600010e0600 */
[----:B------:R-:W-:Y:S01]  /*472b0*/  STL.64 [R1+0x1158], R18 ;  /* 0x0011581201007387 */ /* 0x000fe20000100a00 */
[----:B------:R-:W-:-:S03]  /*472c0*/  IADD3 R59, P2, R59, R27, RZ ;  /* 0x0000001b3b3b7210 */ /* 0x000fc60007f5e0ff */
[----:B------:R-:W-:Y:S04]  /*472d0*/  STL [R1+0x1278], R46 ;  /* 0x0012782e01007387 */ /* 0x000fe80000100800 */
[----:B------:R-:W-:Y:S04]  /*472e0*/  STL [R1+0x165c], R47 ;  /* 0x00165c2f01007387 */ /* 0x000fe80000100800 */
[----:B------:R-:W-:Y:S04]  /*472f0*/  STL [R1+0x1654], R58 ;  /* 0x0016543a01007387 */ /* 0x000fe80000100800 */
[----:B------:R1:W-:Y:S04]  /*47300*/  STL [R1+0x163c], R61 ;  /* 0x00163c3d01007387 */ /* 0x0003e80000100800 */
[----:B------:R3:W-:Y:S04]  /*47310*/  STL [R1+0x164c], R59 ;  /* 0x00164c3b01007387 */ /* 0x0007e80000100800 */
[----:B-1----:R-:W4:Y:S01]  /*47320*/  LDL.LU R61, [R1+0x1640] ;  /* 0x00164000013d7983 */ /* 0x002f220000300800 */
[-C--:B------:R-:W-:Y:S01]  /*47330*/  IADD3 R48, P1, R48, R27.reuse, RZ ;  /* 0x0000001b30307210 */ /* 0x080fe20007f3e0ff */
[--C-:B------:R-:W-:Y:S01]  /*47340*/  IMAD.X R49, R49, 0x1, R0.reuse, P3 ;  /* 0x0000000131317824 */ /* 0x100fe200018e0600 */
[-C--:B--2---:R-:W-:Y:S01]  /*47350*/  IADD3 R50, P3, R50, R27.reuse, RZ ;  /* 0x0000001b32327210 */ /* 0x084fe20007f7e0ff */
[--C-:B------:R-:W-:Y:S01]  /*47360*/  IMAD.X R51, R51, 0x1, R0.reuse, P6 ;  /* 0x0000000133337824 */ /* 0x100fe200030e0600 */
[----:B------:R-:W-:Y:S01]  /*47370*/  IADD3 R41, P6, R41, R27, RZ ;  /* 0x0000001b29297210 */ /* 0x000fe20007fde0ff */
[----:B------:R1:W-:Y:S01]  /*47380*/  STL [R1+0x1644], R48 ;  /* 0x0016443001007387 */ /* 0x0003e20000100800 */
[----:B------:R-:W-:-:S03]  /*47390*/  IMAD.X R40, R40, 0x1, R0, P5 ;  /* 0x0000000128287824 */ /* 0x000fc600028e0600 */
[----:B------:R-:W-:Y:S04]  /*473a0*/  STL [R1+0x1274], R49 ;  /* 0x0012743101007387 */ /* 0x000fe80000100800 */
[----:B------:R-:W-:Y:S01]  /*473b0*/  STL [R1+0x1634], R50 ;  /* 0x0016343201007387 */ /* 0x000fe20000100800 */
[----:B------:R-:W-:-:S03]  /*473c0*/  IADD3 R60, P5, R60, R27, RZ ;  /* 0x0000001b3c3c7210 */ /* 0x000fc60007fbe0ff */
[----:B------:R-:W-:Y:S01]  /*473d0*/  STL [R1+0x1658], R51 ;  /* 0x0016583301007387 */ /* 0x000fe20000100800 */
[----:B------:R-:W-:-:S03]  /*473e0*/  IMAD.X R2, R2, 0x1, R0, P2 ;  /* 0x0000000102027824 */ /* 0x000fc600010e0600 */
[----:B------:R-:W-:Y:S04]  /*473f0*/  STL [R1+0x162c], R41 ;  /* 0x00162c2901007387 */ /* 0x000fe80000100800 */
[----:B------:R-:W-:Y:S01]  /*47400*/  STL [R1+0x1650], R40 ;  /* 0x0016502801007387 */ /* 0x000fe20000100800 */
[----:B------:R-:W-:-:S03]  /*47410*/  IADD3 R3, P2, R3, R27, RZ ;  /* 0x0000001b03037210 */ /* 0x000fc60007f5e0ff */
[----:B------:R-:W2:Y:S04]  /*47420*/  LDL.LU R12, [R1+0x1614] ;  /* 0x00161400010c7983 */ /* 0x000ea80000300800 */
[----:B------:R-:W-:Y:S04]  /*47430*/  STL [R1+0x1624], R60 ;  /* 0x0016243c01007387 */ /* 0x000fe80000100800 */
[----:B------:R-:W2:Y:S04]  /*47440*/  LDL.LU R4, [R1+0x1638] ;  /* 0x0016380001047983 */ /* 0x000ea80000300800 */
[----:B------:R-:W-:Y:S04]  /*47450*/  STL [R1+0x1648], R2 ;  /* 0x0016480201007387 */ /* 0x000fe80000100800 */
[----:B------:R-:W2:Y:S01]  /*47460*/  LDL.LU R52, [R1+0x160c] ;  /* 0x00160c0001347983 */ /* 0x000ea20000300800 */
[----:B------:R-:W-:-:S03]  /*47470*/  IMAD.MOV.U32 R6, RZ, RZ, R53 ;  /* 0x000000ffff067224 */ /* 0x000fc600078e0035 */
[----:B------:R0:W-:Y:S04]  /*47480*/  STL [R1+0x161c], R3 ;  /* 0x00161c0301007387 */ /* 0x0001e80000100800 */
[----:B------:R-:W2:Y:S01]  /*47490*/  LDL.LU R53, [R1+0x1630] ;  /* 0x0016300001357983 */ /* 0x000ea20000300800 */
[----:B------:R-:W-:-:S03]  /*474a0*/  IMAD.MOV.U32 R7, RZ, RZ, R55 ;  /* 0x000000ffff077224 */ /* 0x000fc600078e0037 */
        /* <DEDUP_REMOVED lines=15> */
[----:B---3--:R-:W3:Y:S04]  /*475a0*/  LDL.LU R59, [R1+0x15f0] ;  /* 0x0015f000013b7983 */ /* 0x008ee80000300800 */
[----:B-1----:R-:W3:Y:S04]  /*475b0*/  LDL.LU R48, [R1+0x15c4] ;  /* 0x0015c40001307983 */ /* 0x002ee80000300800 */
[----:B0-----:R-:W3:Y:S04]  /*475c0*/  LDL.LU R3, [R1+0x15e8] ;  /* 0x0015e80001037983 */ /* 0x001ee80000300800 */
[----:B------:R-:W3:Y:S04]  /*475d0*/  LDL.LU R49, [R1+0x15bc] ;  /* 0x0015bc0001317983 */ /* 0x000ee80000300800 */
[----:B------:R-:W3:Y:S04]  /*475e0*/  LDL.LU R50, [R1+0x15e0] ;  /* 0x0015e00001327983 */ /* 0x000ee80000300800 */
[----:B------:R-:W3:Y:S01]  /*475f0*/  LDL.LU R51, [R1+0x15b4] ;  /* 0x0015b40001337983 */ /* 0x000ee20000300800 */
[----:B----4-:R-:W-:-:S05]  /*47600*/  IMAD.X R61, R61, 0x1, R0, P1 ;  /* 0x000000013d3d7824 */ /* 0x010fca00008e0600 */
[----:B------:R0:W-:Y:S04]  /*47610*/  STL [R1+0x1640], R61 ;  /* 0x0016403d01007387 */ /* 0x0001e80000100800 */
[----:B------:R-:W4:Y:S04]  /*47620*/  LDL.LU R41, [R1+0x15d8] ;  /* 0x0015d80001297983 */ /* 0x000f280000300800 */
[----:B------:R-:W4:Y:S04]  /*47630*/  LDL.LU R40, [R1+0x15ac] ;  /* 0x0015ac0001287983 */ /* 0x000f280000300800 */
[----:B------:R-:W4:Y:S04]  /*47640*/  LDL.LU R60, [R1+0x15d0] ;  /* 0x0015d000013c7983 */ /* 0x000f280000300800 */
[----:B------:R-:W4:Y:S04]  /*47650*/  LDL.LU R2, [R1+0x15a4] ;  /* 0x0015a40001027983 */ /* 0x000f280000300800 */
[----:B0-----:R-:W4:Y:S01]  /*47660*/  LDL.LU R61, [R1+0x15c8] ;  /* 0x0015c800013d7983 */ /* 0x001f220000300800 */
[-C--:B--2---:R-:W-:Y:S01]  /*47670*/  IADD3 R12, P1, R12, R27.reuse, RZ ;  /* 0x0000001b0c0c7210 */ /* 0x084fe20007f3e0ff */
[----:B------:R-:W-:Y:S01]  /*47680*/  IMAD.X R4, R4, 0x1, R0, P4 ;  /* 0x0000000104047824 */ /* 0x000fe200020e0600 */
[----:B------:R-:W-:-:S03]  /*47690*/  IADD3 R52, P4, R52, R27, RZ ;  /* 0x0000001b34347210 */ /* 0x000fc60007f9e0ff */
[----:B------:R-:W-:Y:S01]  /*476a0*/  STL [R1+0x1614], R12 ;  /* 0x0016140c01007387 */ /* 0x000fe20000100800 */
[--C-:B------:R-:W-:Y:S01]  /*476b0*/  IMAD.X R53, R53, 0x1, R0.reuse, P3 ;  /* 0x0000000135357824 */ /* 0x100fe200018e0600 */
[-C--:B------:R-:W-:Y:S01]  /*476c0*/  IADD3 R54, P3, R54, R27.reuse, RZ ;  /* 0x0000001b36367210 */ /* 0x080fe20007f7e0ff */
[----:B------:R-:W-:Y:S01]  /*476d0*/  IMAD.X R55, R55, 0x1, R0, P6 ;  /* 0x0000000137377824 */ /* 0x000fe200030e0600 */
[----:B------:R-:W-:Y:S01]  /*476e0*/  STL [R1+0x1638], R4 ;  /* 0x0016380401007387 */ /* 0x000fe20000100800 */
[----:B------:R-:W-:-:S03]  /*476f0*/  IADD3 R11, P6, R11, R27, RZ ;  /* 0x0000001b0b0b7210 */ /* 0x000fc60007fde0ff */
[----:B------:R-:W-:Y:S01]  /*47700*/  STL [R1+0x160c], R52 ;  /* 0x00160c3401007387 */ /* 0x000fe20000100800 */
[----:B------:R-:W-:-:S03]  /*47710*/  IMAD.X R18, R18, 0x1, R0, P5 ;  /* 0x0000000112127824 */ /* 0x000fc600028e0600 */
        /* <DEDUP_REMOVED lines=23> */
[----:B---3--:R-:W-:-:S03]  /*47890*/  IMAD.X R3, R3, 0x1, R0, P2 ;  /* 0x0000000103037824 */ /* 0x008fc600010e0600 */
[----:B------:R-:W-:Y:S01]  /*478a0*/  STL [R1+0x1600], R43 ;  /* 0x0016002b01007387 */ /* 0x000fe20000100800 */
[----:B------:R-:W-:-:S03]  /*478b0*/  IMAD.X R59, R59, 0x1, R0, P5 ;  /* 0x000000013b3b7824 */ /* 0x000fc600028e0600 */
[----:B------:R-:W-:Y:S01]  /*478c0*/  STL [R1+0x15d4], R46 ;  /* 0x0015d42e01007387 */ /* 0x000fe20000100800 */
[----:B------:R-:W-:-:S03]  /*478d0*/  IADD3 R48, P5, R48, R27, RZ ;  /* 0x0000001b30307210 */ /* 0x000fc60007fbe0ff */
[----:B------:R-:W-:Y:S04]  /*478e0*/  STL [R1+0x15f8], R47 ;  /* 0x0015f82f01007387 */ /* 0x000fe80000100800 */
[----:B------:R-:W-:Y:S01]  /*478f0*/  STL [R1+0x15cc], R58 ;  /* 0x0015cc3a01007387 */ /* 0x000fe20000100800 */
[----:B------:R-:W-:-:S03]  /*47900*/  IADD3 R49, P2, R49, R27, RZ ;  /* 0x0000001b31317210 */ /* 0x000fc60007f5e0ff */
[----:B------:R0:W-:Y:S01]  /*47910*/  STL [R1+0x15e8], R3 ;  /* 0x0015e80301007387 */ /* 0x0001e20000100800 */
[----:B------:R-:W-:-:S03]  /*47920*/  IMAD.X R50, R50, 0x1, R0, P1 ;  /* 0x0000000132327824 */ /* 0x000fc600008e0600 */
[----:B------:R1:W-:Y:S01]  /*47930*/  STL [R1+0x15f0], R59 ;  /* 0x0015f03b01007387 */ /* 0x0003e20000100800 */
[----:B------:R-:W-:-:S03]  /*47940*/  IADD3 R51, P1, R51, R27, RZ ;  /* 0x0000001b33337210 */ /* 0x000fc60007f3e0ff */
[----:B0-----:R-:W2:Y:S04]  /*47950*/  LDL.LU R3, [R1+0x159c] ;  /* 0x00159c0001037983 */ /* 0x001ea80000300800 */
[----:B------:R0:W-:Y:S04]  /*47960*/  STL [R1+0x15c4], R48 ;  /* 0x0015c43001007387 */ /* 0x0001e80000100800 */
[----:B------:R-:W-:Y:S04]  /*47970*/  STL [R1+0x15bc], R49 ;  /* 0x0015bc3101007387 */ /* 0x000fe80000100800 */
[----:B------:R-:W-:Y:S04]  /*47980*/  STL [R1+0x15e0], R50 ;  /* 0x0015e03201007387 */ /* 0x000fe80000100800 */
[----:B------:R-:W-:Y:S01]  /*47990*/  STL [R1+0x15b4], R51 ;  /* 0x0015b43301007387 */ /* 0x000fe20000100800 */
[--C-:B----4-:R-:W-:Y:S01]  /*479a0*/  IMAD.X R41, R41, 0x1, R0.reuse, P4 ;  /* 0x0000000129297824 */ /* 0x110fe200020e0600 */
[-C--:B------:R-:W-:Y:S01]  /*479b0*/  IADD3 R40, P4, R40, R27.reuse, RZ ;  /* 0x0000001b28287210 */ /* 0x080fe20007f9e0ff */
[----:B------:R-:W-:Y:S01]  /*479c0*/  IMAD.X R60, R60, 0x1, R0, P3 ;  /* 0x000000013c3c7824 */ /* 0x000fe200018e0600 */
[----:B------:R-:W-:-:S02]  /*479d0*/  IADD3 R2, P3, R2, R27, RZ ;  /* 0x0000001b02027210 */ /* 0x000fc40007f7e0ff */
[----:B------:R-:W-:Y:S04]  /*479e0*/  STL [R1+0x15d8], R41 ;  /* 0x0015d82901007387 */ /* 0x000fe80000100800 */
[----:B------:R-:W-:Y:S01]  /*479f0*/  STL [R1+0x15ac], R40 ;  /* 0x0015ac2801007387 */ /* 0x000fe20000100800 */
[----:B------:R-:W-:-:S03]  /*47a00*/  IMAD.X R61, R61, 0x1, R0, P6 ;  /* 0x000000013d3d7824 */ /* 0x000fc600030e0600 */
[----:B------:R-:W3:Y:S04]  /*47a10*/  LDL.LU R12, [R1+0x15c0] ;  /* 0x0015c000010c7983 */ /* 0x000ee80000300800 */
[----:B------:R-:W-:Y:S04]  /*47a20*/  STL [R1+0x15d0], R60 ;  /* 0x0015d03c01007387 */ /* 0x000fe80000100800 */
[----:B------:R-:W4:Y:S04]  /*47a30*/  LDL.LU R4, [R1+0x1594] ;  /* 0x0015940001047983 */ /* 0x000f280000300800 */
[----:B------:R-:W-:Y:S04]  /*47a40*/  STL [R1+0x15a4], R2 ;  /* 0x0015a40201007387 */ /* 0x000fe80000100800 */
        /* <DEDUP_REMOVED lines=19> */
[----:B0-----:R-:W4:Y:S04]  /*47b80*/  LDL.LU R48, [R1+0x1570] ;  /* 0x0015700001307983 */ /* 0x001f280000300800 */
[----:B------:R-:W4:Y:S04]  /*47b90*/  LDL.LU R61, [R1+0x1544] ;  /* 0x00154400013d7983 */ /* 0x000f280000300800 */
[----:B------:R-:W4:Y:S04]  /*47ba0*/  LDL.LU R49, [R1+0x1568] ;  /* 0x0015680001317983 */ /* 0x000f280000300800 */
[----:B------:R-:W4:Y:S04]  /*47bb0*/  LDL.LU R50, [R1+0x153c] ;  /* 0x00153c0001327983 */ /* 0x000f280000300800 */
[----:B------:R-:W4:Y:S01]  /*47bc0*/  LDL.LU R51, [R1+0x1560] ;  /* 0x0015600001337983 */ /* 0x000f220000300800 */
[----:B--2---:R-:W-:-:S05]  /*47bd0*/  IADD3 R3, P6, R3, R27, RZ ;  /* 0x0000001b03037210 */ /* 0x004fca0007fde0ff */
[----:B------:R0:W-:Y:S04]  /*47be0*/  STL [R1+0x159c], R3 ;  /* 0x00159c0301007387 */ /* 0x0001e80000100800 */
[----:B------:R-:W2:Y:S04]  /*47bf0*/  LDL.LU R41, [R1+0x1534] ;  /* 0x0015340001297983 */ /* 0x000ea80000300800 */
[----:B------:R-:W2:Y:S04]  /*47c00*/  LDL.LU R40, [R1+0x1558] ;  /* 0x0015580001287983 */ /* 0x000ea80000300800 */
[----:B------:R-:W2:Y:S04]  /*47c10*/  LDL.LU R60, [R1+0x152c] ;  /* 0x00152c00013c7983 */ /* 0x000ea80000300800 */
[----:B------:R-:W2:Y:S04]  /*47c20*/  LDL.LU R2, [R1+0x1550] ;  /* 0x0015500001027983 */ /* 0x000ea80000300800 */
[----:B0-----:R-:W2:Y:S01]  /*47c30*/  LDL.LU R3, [R1+0x1524] ;  /* 0x0015240001037983 */ /* 0x001ea20000300800 */
[--C-:B---3--:R-:W-:Y:S01]  /*47c40*/  IMAD.X R12, R12, 0x1, R0.reuse, P5 ;  /* 0x000000010c0c7824 */ /* 0x108fe200028e0600 */
[-C--:B----4-:R-:W-:Y:S01]  /*47c50*/  IADD3 R4, P5, R4, R27.reuse, RZ ;  /* 0x0000001b04047210 */ /* 0x090fe20007fbe0ff */
        /* <DEDUP_REMOVED lines=30> */
[--C-:B------:R-:W-:Y:S02]  /*47e40*/  IMAD.X R58, R58, 0x1, R0.reuse, P4 ;  /* 0x000000013a3a7824 */ /* 0x100fe400020e0600 */
[----:B------:R-:W-:Y:S01]  /*47e50*/  IMAD.X R48, R48, 0x1, R0, P3 ;  /* 0x0000000130307824 */ /* 0x000fe200018e0600 */
[----:B------:R-:W-:Y:S01]  /*47e60*/  STL [R1+0x1588], R42 ;  /* 0x0015882a01007387 */ /* 0x000fe20000100800 */
[----:B------:R-:W-:-:S03]  /*47e70*/  IADD3 R61, P3, R61, R27, RZ ;  /* 0x0000001b3d3d7210 */ /* 0x000fc60007f7e0ff */
[----:B------:R-:W-:Y:S01]  /*47e80*/  STL [R1+0x155c], R43 ;  /* 0x00155c2b01007387 */ /* 0x000fe20000100800 */
[----:B------:R-:W-:-:S03]  /*47e90*/  IADD3 R59, P4, R59, R27, RZ ;  /* 0x0000001b3b3b7210 */ /* 0x000fc60007f9e0ff */
[----:B------:R-:W-:Y:S04]  /*47ea0*/  STL [R1+0x1580], R46 ;  /* 0x0015802e01007387 */ /* 0x000fe80000100800 */
[----:B------:R-:W-:Y:S04]  /*47eb0*/  STL [R1+0x1554], R47 ;  /* 0x0015542f01007387 */ /* 0x000fe80000100800 */
[----:B------:R-:W-:Y:S04]  /*47ec0*/  STL [R1+0x1578], R58 ;  /* 0x0015783a01007387 */ /* 0x000fe80000100800 */
[----:B------:R0:W-:Y:S04]  /*47ed0*/  STL [R1+0x1544], R61 ;  /* 0x0015443d01007387 */ /* 0x0001e80000100800 */
[----:B------:R1:W-:Y:S04]  /*47ee0*/  STL [R1+0x154c], R59 ;  /* 0x00154c3b01007387 */ /* 0x0003e80000100800 */
[----:B0-----:R-:W3:Y:S01]  /*47ef0*/  LDL.LU R61, [R1+0x1548] ;  /* 0x00154800013d7983 */ /* 0x001ee20000300800 */
[--C-:B------:R-:W-:Y:S01]  /*47f00*/  IMAD.X R49, R49, 0x1, R0.reuse, P6 ;  /* 0x0000000131317824 */ /* 0x100fe200030e0600 */
[-C--:B------:R-:W-:Y:S01]  /*47f10*/  IADD3 R50, P6, R50, R27.reuse, RZ ;  /* 0x0000001b32327210 */ /* 0x080fe20007fde0ff */
[--C-:B------:R-:W-:Y:S01]  /*47f20*/  IMAD.X R51, R51, 0x1, R0.reuse, P5 ;  /* 0x0000000133337824 */ /* 0x100fe200028e0600 */
[----:B------:R0:W-:Y:S04]  /*47f30*/  STL [R1+0x1570], R48 ;  /* 0x0015703001007387 */ /* 0x0001e80000100800 */
[----:B------:R-:W-:Y:S04]  /*47f40*/  STL [R1+0x1568], R49 ;  /* 0x0015683101007387 */ /* 0x000fe80000100800 */
[----:B------:R-:W-:Y:S01]  /*47f50*/  STL [R1+0x153c], R50 ;  /* 0x00153c3201007387 */ /* 0x000fe20000100800 */
[-C--:B--2---:R-:W-:Y:S01]  /*47f60*/  IADD3 R41, P5, R41, R27.reuse, RZ ;  /* 0x0000001b29297210 */ /* 0x084fe20007fbe0ff */
[--C-:B------:R-:W-:Y:S01]  /*47f70*/  IMAD.X R40, R40, 0x1, R0.reuse, P2 ;  /* 0x0000000128287824 */ /* 0x100fe200010e0600 */
[----:B------:R-:W-:Y:S01]  /*47f80*/  IADD3 R60, P2, R60, R27, RZ ;  /* 0x0000001b3c3c7210 */ /* 0x000fe20007f5e0ff */
[----:B------:R-:W-:Y:S01]  /*47f90*/  STL [R1+0x1560], R51 ;  /* 0x0015603301007387 */ /* 0x000fe20000100800 */
[----:B------:R-:W-:-:S03]  /*47fa0*/  IMAD.X R2, R2, 0x1, R0, P1 ;  /* 0x0000000102027824 */ /* 0x000fc600008e0600 */
[----:B------:R-:W-:Y:S04]  /*47fb0*/  STL [R1+0x1534], R41 ;  /* 0x0015342901007387 */ /* 0x000fe80000100800 */
[----:B------:R-:W-:Y:S04]  /*47fc0*/  STL [R1+0x1558], R40 ;  /* 0x0015582801007387 */ /* 0x000fe80000100800 */
[----:B------:R-:W2:Y:S04]  /*47fd0*/  LDL.LU R12, [R1+0x151c] ;  /* 0x00151c00010c7983 */ /* 0x000ea80000300800 */
[----:B------:R-:W-:Y:S01]  /*47fe0*/  STL [R1+0x152c], R60 ;  /* 0x00152c3c01007387 */ /* 0x000fe20000100800 */
[----:B------:R-:W-:-:S03]  /*47ff0*/  IADD3 R3, P1, R3, R27, RZ ;  /* 0x0000001b03037210 */ /* 0x000fc60007f3e0ff */
        /* <DEDUP_REMOVED lines=26> */
[----:B---3--:R-:W-:-:S05]  /*481a0*/  IMAD.X R61, R61, 0x1, R0, P4 ;  /* 0x000000013d3d7824 */ /* 0x008fca00020e0600 */
[----:B------:R0:W-:Y:S04]  /*481b0*/  STL [R1+0x1548], R61 ;  /* 0x0015483d01007387 */ /* 0x0001e80000100800 */
[----:B------:R-:W3:Y:S04]  /*481c0*/  LDL.LU R41, [R1+0x14e0] ;  /* 0x0014e00001297983 */ /* 0x000ee80000300800 */
[----:B------:R-:W3:Y:S04]  /*481d0*/  LDL.LU R40, [R1+0x14b4] ;  /* 0x0014b40001287983 */ /* 0x000ee80000300800 */
[----:B------:R-:W3:Y:S04]  /*481e0*/  LDL.LU R60, [R1+0x14d8] ;  /* 0x0014d800013c7983 */ /* 0x000ee80000300800 */
[----:B------:R-:W3:Y:S04]  /*481f0*/  LDL.LU R2, [R1+0x14ac] ;  /* 0x0014ac0001027983 */ /* 0x000ee80000300800 */
[----:B0-----:R-:W3:Y:S01]  /*48200*/  LDL.LU R61, [R1+0x14d0] ;  /* 0x0014d000013d7983 */ /* 0x001ee20000300800 */
[-C--:B--2---:R-:W-:Y:S01]  /*48210*/  IADD3 R12, P4, R12, R27.reuse, RZ ;  /* 0x0000001b0c0c7210 */ /* 0x084fe20007f9e0ff */
[--C-:B----4-:R-:W-:Y:S01]  /*48220*/  IMAD.X R4, R4, 0x1, R0.reuse, P3 ;  /* 0x0000000104047824 */ /* 0x110fe200018e0600 */
[-C--:B------:R-:W-:Y:S01]  /*48230*/  IADD3 R52, P3, R52, R27.reuse, RZ ;  /* 0x0000001b34347210 */ /* 0x080fe20007f7e0ff */
[--C-:B------:R-:W-:Y:S01]  /*48240*/  IMAD.X R53, R53, 0x1, R0.reuse, P6 ;  /* 0x0000000135357824 */ /* 0x100fe200030e0600 */
[----:B------:R-:W-:Y:S01]  /*48250*/  IADD3 R54, P6, R54, R27, RZ ;  /* 0x0000001b36367210 */ /* 0x000fe20007fde0ff */
        /* <DEDUP_REMOVED lines=46> */
[--C-:B---3--:R-:W-:Y:S01]  /*48540*/  IMAD.X R41, R41, 0x1, R0.reuse, P3 ;  /* 0x0000000129297824 */ /* 0x108fe200018e0600 */
        /* <DEDUP_REMOVED lines=276> */
[----:B------:R-:W-:Y:S04]  /*49690*/  STL [R1+0x134c], R50 ;  /* 0x00134c3201007387 */ /* 0x000fe80000100800 */
[----:B------:R-:W-:Y:S01]  /*496a0*/  STL [R1+0x1370], R51 ;  /* 0x0013703301007387 */ /* 0x000fe20000100800 */
[-C--:B--2---:R-:W-:Y:S01]  /*496b0*/  IADD3 R41, P1, R41, R27.reuse, RZ ;  /* 0x0000001b29297210 */ /* 0x084fe20007f3e0ff */
[--C-:B------:R-:W-:Y:S01]  /*496c0*/  IMAD.X R40, R40, 0x1, R0.reuse, P4 ;  /* 0x0000000128287824 */ /* 0x100fe200020e0600 */
[----:B------:R-:W-:Y:S01]  /*496d0*/  IADD3 R60, P4, R60, R27, RZ ;  /* 0x0000001b3c3c7210 */ /* 0x000fe20007f9e0ff */
[----:B------:R-:W-:-:S02]  /*496e0*/  IMAD.X R2, R2, 0x1, R0, P3 ;  /* 0x0000000102027824 */ /* 0x000fc400018e0600 */
        /* <DEDUP_REMOVED lines=39> */
[----:B----4-:R-:W-:Y:S01]  /*49960*/  IMAD.X R4, R4, 0x1, R0, P5 ;  /* 0x0000000104047824 */ /* 0x010fe200028e0600 */
        /* <DEDUP_REMOVED lines=42> */
[----:B------:R-:W-:Y:S01]  /*49c10*/  STL [R1+0x1308], R59 ;  /* 0x0013083b01007387 */ /* 0x000fe20000100800 */
[----:B------:R-:W-:-:S03]  /*49c20*/  IADD3 R51, P6, R51, R27, RZ ;  /* 0x0000001b33337210 */ /* 0x000fc60007fde0ff */
[----:B0-----:R-:W2:Y:S04]  /*49c30*/  LDL.LU R3, [R1+0x12b4] ;  /* 0x0012b40001037983 */ /* 0x001ea80000300800 */
[----:B------:R-:W-:Y:S04]  /*49c40*/  STL [R1+0x12dc], R48 ;  /* 0x0012dc3001007387 */ /* 0x000fe80000100800 */
        /* <DEDUP_REMOVED lines=8> */
[----:B------:R0:W-:Y:S01]  /*49cd0*/  STL [R1+0x12c4], R40 ;  /* 0x0012c42801007387 */ /* 0x0001e20000100800 */
[----:B------:R-:W-:-:S03]  /*49ce0*/  IMAD.X R61, R61, 0x1, R0, P1 ;  /* 0x000000013d3d7824 */ /* 0x000fc600008e0600 */
[----:B0-----:R-:W3:Y:S04]  /*49cf0*/  LDL.LU R40, [R1+0x12d8] ;  /* 0x0012d80001287983 */ /* 0x001ee80000300800 */
        /* <DEDUP_REMOVED lines=35> */
[----:B----4-:R-:W-:Y:S01]  /*49f30*/  IADD3 R12, P4, R12, R27, RZ ;  /* 0x0000001b0c0c7210 */ /* 0x010fe20007f9e0ff */
[----:B------:R-:W-:-:S03]  /*49f40*/  IMAD.X R4, R4, 0x1, R0, P3 ;  /* 0x0000000104047824 */ /* 0x000fc600018e0600 */
[----:B------:R0:W-:Y:S01]  /*49f50*/  STL [R1+0x12d8], R40 ;  /* 0x0012d82801007387 */ /* 0x0001e20000100800 */
[-C--:B------:R-:W-:Y:S01]  /*49f60*/  IADD3 R52, P3, R52, R27.reuse, RZ ;  /* 0x0000001b34347210 */ /* 0x080fe20007f7e0ff */
[--C-:B------:R-:W-:Y:S01]  /*49f70*/  IMAD.X R53, R53, 0x1, R0.reuse, P6 ;  /* 0x0000000135357824 */ /* 0x100fe200030e0600 */
[-C--:B------:R-:W-:Y:S01]  /*49f80*/  IADD3 R54, P6, R54, R27.reuse, RZ ;  /* 0x0000001b36367210 */ /* 0x080fe20007fde0ff */
[--C-:B------:R-:W-:Y:S01]  /*49f90*/  IMAD.X R55, R55, 0x1, R0.reuse, P5 ;  /* 0x0000000137377824 */ /* 0x100fe200028e0600 */
[-C--:B------:R-:W-:Y:S01]  /*49fa0*/  IADD3 R11, P5, R11, R27.reuse, RZ ;  /* 0x0000001b0b0b7210 */ /* 0x080fe20007fbe0ff */
[----:B------:R-:W-:Y:S01]  /*49fb0*/  IMAD.X R18, R18, 0x1, R0, P2 ;  /* 0x0000000112127824 */ /* 0x000fe200010e0600 */
[----:B0-----:R0:W5:Y:S04]  /*49fc0*/  LDL.LU R40, [R1+0x1e8c] ;  /* 0x001e8c0001287983 */ /* 0x0011680000300800 */
[----:B------:R-:W-:Y:S04]  /*49fd0*/  STL [R1+0x12ac], R12 ;  /* 0x0012ac0c01007387 */ /* 0x000fe80000100800 */
[----:B------:R-:W-:Y:S04]  /*49fe0*/  STL [R1+0x12d0], R4 ;  /* 0x0012d00401007387 */ /* 0x000fe80000100800 */
[----:B------:R-:W-:Y:S04]  /*49ff0*/  STL [R1+0x12a4], R52 ;  /* 0x0012a43401007387 */ /* 0x000fe80000100800 */
        /* <DEDUP_REMOVED lines=9> */
[----:B------:R-:W-:-:S03]  /*4a090*/  IADD3 R38, P4, R38, UR7, RZ ;  /* 0x0000000726267c10 */ /* 0x000fc6000ff9e0ff */
        /* <DEDUP_REMOVED lines=9> */
[--C-:B------:R-:W-:Y:S02]  /*4a130*/  IMAD.X R47, R47, 0x1, R0.reuse, P5 ;  /* 0x000000012f2f7824 */ /* 0x100fe400028e0600 */
[----:B------:R-:W-:Y:S01]  /*4a140*/  IMAD.X R59, R59, 0x1, R0, P2 ;  /* 0x000000013b3b7824 */ /* 0x000fe200010e0600 */
[----:B------:R-:W-:Y:S01]  /*4a150*/  STL [R1+0x12a0], R39 ;  /* 0x0012a02701007387 */ /* 0x000fe20000100800 */
[----:B------:R-:W-:-:S03]  /*4a160*/  IADD3 R61, P2, R61, UR7, RZ ;  /* 0x000000073d3d7c10 */ /* 0x000fc6000ff5e0ff */
[----:B------:R-:W-:Y:S01]  /*4a170*/  STL [R1+0x1670], R42 ;  /* 0x0016702a01007387 */ /* 0x000fe20000100800 */
[----:B------:R-:W-:-:S03]  /*4a180*/  IADD3 R58, P5, R58, UR7, RZ ;  /* 0x000000073a3a7c10 */ /* 0x000fc6000ffbe0ff */
[----:B------:R-:W-:Y:S04]  /*4a190*/  STL [R1+0x1298], R43 ;  /* 0x0012982b01007387 */ /* 0x000fe80000100800 */
[----:B------:R-:W-:Y:S04]  /*4a1a0*/  STL [R1+0x1dd0], R46 ;  /* 0x001dd02e01007387 */ /* 0x000fe80000100800 */
[----:B------:R-:W-:Y:S04]  /*4a1b0*/  STL [R1+0x1290], R47 ;  /* 0x0012902f01007387 */ /* 0x000fe80000100800 */
[----:B------:R1:W-:Y:S04]  /*4a1c0*/  STL [R1+0x1dc8], R61 ;  /* 0x001dc83d01007387 */ /* 0x0003e80000100800 */
[----:B------:R3:W-:Y:S04]  /*4a1d0*/  STL [R1+0x1dcc], R58 ;  /* 0x001dcc3a01007387 */ /* 0x0007e80000100800 */
[----:B-1----:R-:W4:Y:S01]  /*4a1e0*/  LDL.LU R61, [R1+0x1668] ;  /* 0x00166800013d7983 */ /* 0x002f220000300800 */
[----:B------:R-:W-:Y:S01]  /*4a1f0*/  IMAD.X R48, R48, 0x1, R0, P1 ;  /* 0x0000000130307824 */ /* 0x000fe200008e0600 */
[----:B------:R-:W-:-:S02]  /*4a200*/  IADD3 R49, P1, R49, UR7, RZ ;  /* 0x0000000731317c10 */ /* 0x000fc4000ff3e0ff */
[----:B------:R-:W-:Y:S02]  /*4a210*/  IADD3.X R50, R50, UR6, RZ, P4, !PT ;  /* 0x0000000632327c10 */ /* 0x000fe4000a7fe4ff */
[----:B--2---:R-:W-:Y:S01]  /*4a220*/  IADD3 R51, P4, R51, UR7, RZ ;  /* 0x0000000733337c10 */ /* 0x004fe2000ff9e0ff */
[----:B------:R1:W-:Y:S01]  /*4a230*/  STL [R1+0x1288], R59 ;  /* 0x0012883b01007387 */ /* 0x0003e20000100800 */
[----:B------:R-:W-:-:S03]  /*4a240*/  IADD3.X R41, R41, UR6, RZ, P3, !PT ;  /* 0x0000000629297c10 */ /* 0x000fc60009ffe4ff */
[----:B------:R-:W-:Y:S04]  /*4a250*/  STL [R1+0x1280], R48 ;  /* 0x0012803001007387 */ /* 0x000fe80000100800 */
[----:B------:R-:W-:Y:S01]  /*4a260*/  STL [R1+0x1dc4], R49 ;  /* 0x001dc43101007387 */ /* 0x000fe20000100800 */
[----:B------:R-:W-:-:S03]  /*4a270*/  IADD3 R60, P3, R60, UR7, RZ ;  /* 0x000000073c3c7c10 */ /* 0x000fc6000ff7e0ff */
[----:B------:R-:W-:Y:S01]  /*4a280*/  STL [R1+0x1674], R50 ;  /* 0x0016743201007387 */ /* 0x000fe20000100800 */
[----:B------:R-:W-:-:S03]  /*4a290*/  IADD3.X R2, R2, UR6, RZ, P6, !PT ;  /* 0x0000000602027c10 */ /* 0x000fc6000b7fe4ff */
[----:B------:R-:W-:Y:S04]  /*4a2a0*/  STL [R1+0x1dc0], R51 ;  /* 0x001dc03301007387 */ /* 0x000fe80000100800 */
[----:B------:R-:W-:Y:S01]  /*4a2b0*/  STL [R1+0x127c], R41 ;  /* 0x00127c2901007387 */ /* 0x000fe20000100800 */
[----:B------:R-:W-:-:S03]  /*4a2c0*/  IADD3 R3, P6, R3, UR7, RZ ;  /* 0x0000000703037c10 */ /* 0x000fc6000ffde0ff */
[----:B------:R-:W2:Y:S04]  /*4a2d0*/  LDL.LU R12, [R1+0x1da8] ;  /* 0x001da800010c7983 */ /* 0x000ea80000300800 */
[----:B------:R-:W-:Y:S04]  /*4a2e0*/  STL [R1+0x1db8], R60 ;  /* 0x001db83c01007387 */ /* 0x000fe80000100800 */
[----:B------:R-:W2:Y:S04]  /*4a2f0*/  LDL.LU R4, [R1+0x1664] ;  /* 0x0016640001047983 */ /* 0x000ea80000300800 */
[----:B------:R-:W-:Y:S04]  /*4a300*/  STL [R1+0x166c], R2 ;  /* 0x00166c0201007387 */ /* 0x000fe80000100800 */
[----:B------:R-:W2:Y:S04]  /*4a310*/  LDL.LU R52, [R1+0x1da0] ;  /* 0x001da00001347983 */ /* 0x000ea80000300800 */
[----:B------:R0:W-:Y:S04]  /*4a320*/  STL [R1+0x1db0], R3 ;  /* 0x001db00301007387 */ /* 0x0001e80000100800 */
        /* <DEDUP_REMOVED lines=22> */
[----:B----4-:R-:W-:-:S05]  /*4a490*/  IADD3.X R61, R61, UR6, RZ, P5, !PT ;  /* 0x000000063d3d7c10 */ /* 0x010fca000affe4ff */
[----:B------:R0:W-:Y:S04]  /*4a4a0*/  STL [R1+0x1668], R61 ;  /* 0x0016683d01007387 */ /* 0x0001e80000100800 */
[----:B------:R-:W4:Y:S04]  /*4a4b0*/  LDL.LU R51, [R1+0x1d6c] ;  /* 0x001d6c0001337983 */ /* 0x000f280000300800 */
[----:B------:R-:W4:Y:S04]  /*4a4c0*/  LDL.LU R41, [R1+0x1d40] ;  /* 0x001d400001297983 */ /* 0x000f280000300800 */
[----:B------:R-:W4:Y:S04]  /*4a4d0*/  LDL.LU R60, [R1+0x1d64] ;  /* 0x001d6400013c7983 */ /* 0x000f280000300800 */
[----:B------:R-:W4:Y:S04]  /*4a4e0*/  LDL.LU R2, [R1+0x1d38] ;  /* 0x001d380001027983 */ /* 0x000f280000300800 */
[----:B0-----:R-:W4:Y:S01]  /*4a4f0*/  LDL.LU R61, [R1+0x1d5c] ;  /* 0x001d5c00013d7983 */ /* 0x001f220000300800 */
[----:B--2---:R-:W-:-:S02]  /*4a500*/  IADD3 R12, P5, R12, UR7, RZ ;  /* 0x000000070c0c7c10 */ /* 0x004fc4000ffbe0ff */
[----:B------:R-:W-:Y:S02]  /*4a510*/  IADD3.X R4, R4, UR6, RZ, P2, !PT ;  /* 0x0000000604047c10 */ /* 0x000fe400097fe4ff */
[----:B------:R-:W-:Y:S02]  /*4a520*/  IADD3 R52, P2, R52, UR7, RZ ;  /* 0x0000000734347c10 */ /* 0x000fe4000ff5e0ff */
[----:B------:R-:W-:Y:S02]  /*4a530*/  IADD3.X R53, R53, UR6, RZ, P1, !PT ;  /* 0x0000000635357c10 */ /* 0x000fe40008ffe4ff */
[----:B------:R-:W-:Y:S01]  /*4a540*/  IADD3 R54, P1, R54, UR7, RZ ;  /* 0x0000000736367c10 */ /* 0x000fe2000ff3e0ff */
[----:B------:R-:W-:Y:S01]  /*4a550*/  STL [R1+0x1da8], R12 ;  /* 0x001da80c01007387 */ /* 0x000fe20000100800 */
[----:B------:R-:W-:-:S03]  /*4a560*/  IADD3.X R55, R55, UR6, RZ, P4, !PT ;  /* 0x0000000637377c10 */ /* 0x000fc6000a7fe4ff */
[----:B------:R-:W-:Y:S01]  /*4a570*/  STL [R1+0x1664], R4 ;  /* 0x0016640401007387 */ /* 0x000fe20000100800 */
[----:B------:R-:W-:-:S03]  /*4a580*/  IADD3 R11, P4, R11, UR7, RZ ;  /* 0x000000070b0b7c10 */ /* 0x000fc6000ff9e0ff */
        /* <DEDUP_REMOVED lines=25> */
[----:B---3--:R-:W-:-:S03]  /*4a720*/  IADD3.X R3, R3, UR6, RZ, P6, !PT ;  /* 0x0000000603037c10 */ /* 0x008fc6000b7fe4ff */
[----:B------:R-:W-:Y:S01]  /*4a730*/  STL [R1+0x1d94], R42 ;  /* 0x001d942a01007387 */ /* 0x000fe20000100800 */
[----:B------:R-:W-:-:S03]  /*4a740*/  IADD3.X R58, R58, UR6, RZ, P3, !PT ;  /* 0x000000063a3a7c10 */ /* 0x000fc60009ffe4ff */
[----:B------:R-:W-:Y:S01]  /*4a750*/  STL [R1+0x1d68], R43 ;  /* 0x001d682b01007387 */ /* 0x000fe20000100800 */
[----:B------:R-:W-:-:S03]  /*4a760*/  IADD3 R59, P3, R59, UR7, RZ ;  /* 0x000000073b3b7c10 */ /* 0x000fc6000ff7e0ff */
[----:B------:R-:W-:Y:S04]  /*4a770*/  STL [R1+0x1d8c], R46 ;  /* 0x001d8c2e01007387 */ /* 0x000fe80000100800 */
[----:B------:R-:W-:Y:S01]  /*4a780*/  STL [R1+0x1d60], R47 ;  /* 0x001d602f01007387 */ /* 0x000fe20000100800 */
[----:B------:R-:W-:-:S03]  /*4a790*/  IADD3 R48, P6, R48, UR7, RZ ;  /* 0x0000000730307c10 */ /* 0x000fc6000ffde0ff */
[----:B------:R0:W-:Y:S01]  /*4a7a0*/  STL [R1+0x1d7c], R3 ;  /* 0x001d7c0301007387 */ /* 0x0001e20000100800 */
[----:B------:R-:W-:-:S03]  /*4a7b0*/  IADD3.X R49, R49, UR6, RZ, P5, !PT ;  /* 0x0000000631317c10 */ /* 0x000fc6000affe4ff */
[----:B------:R1:W-:Y:S01]  /*4a7c0*/  STL [R1+0x1d84], R58 ;  /* 0x001d843a01007387 */ /* 0x0003e20000100800 */
[----:B------:R-:W-:-:S03]  /*4a7d0*/  IADD3 R50, P5, R50, UR7, RZ ;  /* 0x0000000732327c10 */ /* 0x000fc6000ffbe0ff */
[----:B0-----:R-:W2:Y:S04]  /*4a7e0*/  LDL.LU R3, [R1+0x1d30] ;  /* 0x001d300001037983 */ /* 0x001ea80000300800 */
[----:B------:R0:W-:Y:S04]  /*4a7f0*/  STL [R1+0x1d58], R59 ;  /* 0x001d583b01007387 */ /* 0x0001e80000100800 */
[----:B------:R-:W-:Y:S04]  /*4a800*/  STL [R1+0x1d50], R48 ;  /* 0x001d503001007387 */ /* 0x000fe80000100800 */
[----:B------:R-:W-:Y:S04]  /*4a810*/  STL [R1+0x1d74], R49 ;  /* 0x001d743101007387 */ /* 0x000fe80000100800 */
[----:B------:R-:W-:Y:S01]  /*4a820*/  STL [R1+0x1d48], R50 ;  /* 0x001d483201007387 */ /* 0x000fe20000100800 */
[----:B----4-:R-:W-:-:S02]  /*4a830*/  IADD3.X R51, R51, UR6, RZ, P2, !PT ;  /* 0x0000000633337c10 */ /* 0x010fc400097fe4ff */
[----:B------:R-:W-:Y:S02]  /*4a840*/  IADD3 R41, P2, R41, UR7, RZ ;  /* 0x0000000729297c10 */ /* 0x000fe4000ff5e0ff */
[----:B------:R-:W-:Y:S02]  /*4a850*/  IADD3.X R60, R60, UR6, RZ, P1, !PT ;  /* 0x000000063c3c7c10 */ /* 0x000fe40008ffe4ff */
[----:B------:R-:W-:Y:S01]  /*4a860*/  IADD3 R2, P1, R2, UR7, RZ ;  /* 0x0000000702027c10 */ /* 0x000fe2000ff3e0ff */
[----:B------:R-:W-:Y:S04]  /*4a870*/  STL [R1+0x1d6c], R51 ;  /* 0x001d6c3301007387 */ /* 0x000fe80000100800 */
[----:B------:R-:W-:Y:S04]  /*4a880*/  STL [R1+0x1d40], R41 ;  /* 0x001d402901007387 */ /* 0x000fe80000100800 */
[----:B------:R-:W3:Y:S04]  /*4a890*/  LDL.LU R12, [R1+0x1d54] ;  /* 0x001d5400010c7983 */ /* 0x000ee80000300800 */
[----:B------:R-:W-:Y:S01]  /*4a8a0*/  STL [R1+0x1d64], R60 ;  /* 0x001d643c01007387 */ /* 0x000fe20000100800 */
[----:B------:R-:W-:-:S03]  /*4a8b0*/  IADD3.X R61, R61, UR6, RZ, P4, !PT ;  /* 0x000000063d3d7c10 */ /* 0x000fc6000a7fe4ff */
        /* <DEDUP_REMOVED lines=26> */
[----:B--2---:R-:W-:-:S05]  /*4aa60*/  IADD3 R3, P4, R3, UR7, RZ ;  /* 0x0000000703037c10 */ /* 0x004fca000ff9e0ff */
[----:B------:R0:W-:Y:S04]  /*4aa70*/  STL [R1+0x1d30], R3 ;  /* 0x001d300301007387 */ /* 0x0001e80000100800 */
[----:B------:R-:W2:Y:S04]  /*4aa80*/  LDL.LU R51, [R1+0x1cc8] ;  /* 0x001cc80001337983 */ /* 0x000ea80000300800 */
[----:B------:R-:W2:Y:S04]  /*4aa90*/  LDL.LU R41, [R1+0x1cec] ;  /* 0x001cec0001297983 */ /* 0x000ea80000300800 */
[----:B------:R-:W2:Y:S04]  /*4aaa0*/  LDL.LU R60, [R1+0x1cc0] ;  /* 0x001cc000013c7983 */ /* 0x000ea80000300800 */
[----:B------:R-:W2:Y:S04]  /*4aab0*/  LDL.LU R2, [R1+0x1ce4] ;  /* 0x001ce40001027983 */ /* 0x000ea80000300800 */
[----:B0-----:R-:W2:Y:S01]  /*4aac0*/  LDL.LU R3, [R1+0x1cb8] ;  /* 0x001cb80001037983 */ /* 0x001ea20000300800 */
[----:B---3--:R-:W-:-:S02]  /*4aad0*/  IADD3.X R12, R12, UR6, RZ, P3, !PT ;  /* 0x000000060c0c7c10 */ /* 0x008fc40009ffe4ff */
[----:B----4-:R-:W-:Y:S02]  /*4aae0*/  IADD3 R4, P3, R4, UR7, RZ ;  /* 0x0000000704047c10 */ /* 0x010fe4000ff7e0ff */
[----:B------:R-:W-:Y:S01]  /*4aaf0*/  IADD3.X R52, R52, UR6, RZ, P6, !PT ;  /* 0x0000000634347c10 */ /* 0x000fe2000b7fe4ff */
[----:B------:R-:W-:Y:S01]  /*4ab00*/  STL [R1+0x1d54], R12 ;  /* 0x001d540c01007387 */ /* 0x000fe20000100800 */
        /* <DEDUP_REMOVED lines=28> */
[----:B------:R-:W-:Y:S02]  /*4acd0*/  IADD3.X R47, R47, UR6, RZ, P2, !PT ;  /* 0x000000062f2f7c10 */ /* 0x000fe400097fe4ff */
[----:B------:R-:W-:Y:S01]  /*4ace0*/  IADD3.X R59, R59, UR6, RZ, P1, !PT ;  /* 0x000000063b3b7c10 */ /* 0x000fe20008ffe4ff */
        /* <DEDUP_REMOVED lines=9> */
[----:B0-----:R-:W3:Y:S01]  /*4ad80*/  LDL.LU R61, [R1+0x1cdc] ;  /* 0x001cdc00013d7983 */ /* 0x001ee20000300800 */
[----:B------:R-:W-:-:S02]  /*4ad90*/  IADD3.X R48, R48, UR6, RZ, P4, !PT ;  /* 0x0000000630307c10 */ /* 0x000fc4000a7fe4ff */
[----:B------:R-:W-:Y:S02]  /*4ada0*/  IADD3 R49, P4, R49, UR7, RZ ;  /* 0x0000000731317c10 */ /* 0x000fe4000ff9e0ff */
[----:B------:R-:W-:Y:S01]  /*4adb0*/  IADD3.X R50, R50, UR6, RZ, P3, !PT ;  /* 0x0000000632327c10 */ /* 0x000fe20009ffe4ff */
[----:B------:R0:W-:Y:S04]  /*4adc0*/  STL [R1+0x1d04], R59 ;  /* 0x001d043b01007387 */ /* 0x0001e80000100800 */
[----:B------:R-:W-:Y:S01]  /*4add0*/  STL [R1+0x1cfc], R48 ;  /* 0x001cfc3001007387 */ /* 0x000fe20000100800 */
[----:B--2---:R-:W-:Y:S02]  /*4ade0*/  IADD3 R51, P3, R51, UR7, RZ ;  /* 0x0000000733337c10 */ /* 0x004fe4000ff7e0ff */
[----:B------:R-:W-:Y:S01]  /*4adf0*/  IADD3.X R41, R41, UR6, RZ, P6, !PT ;  /* 0x0000000629297c10 */ /* 0x000fe2000b7fe4ff */
[----:B------:R-:W-:Y:S01]  /*4ae00*/  STL [R1+0x1cd0], R49 ;  /* 0x001cd03101007387 */ /* 0x000fe20000100800 */
[----:B------:R-:W-:-:S03]  /*4ae10*/  IADD3 R60, P6, R60, UR7, RZ ;  /* 0x000000073c3c7c10 */ /* 0x000fc6000ffde0ff */
[----:B------:R-:W-:Y:S01]  /*4ae20*/  STL [R1+0x1cf4], R50 ;  /* 0x001cf43201007387 */ /* 0x000fe20000100800 */
[----:B------:R-:W-:-:S03]  /*4ae30*/  IADD3.X R2, R2, UR6, RZ, P5, !PT ;  /* 0x0000000602027c10 */ /* 0x000fc6000affe4ff */
[----:B------:R-:W-:Y:S04]  /*4ae40*/  STL [R1+0x1cc8], R51 ;  /* 0x001cc83301007387 */ /* 0x000fe80000100800 */
[----:B------:R-:W-:Y:S04]  /*4ae50*/  STL [R1+0x1cec], R41 ;  /* 0x001cec2901007387 */ /* 0x000fe80000100800 */
[----:B------:R-:W2:Y:S01]  /*4ae60*/  LDL.LU R12, [R1+0x1cb0] ;  /* 0x001cb000010c7983 */ /* 0x000ea20000300800 */
[----:B------:R-:W-:-:S03]  /*4ae70*/  IADD3 R3, P5, R3, UR7, RZ ;  /* 0x0000000703037c10 */ /* 0x000fc6000ffbe0ff */
        /* <DEDUP_REMOVED lines=27> */
[----:B---3--:R-:W-:-:S05]  /*4b030*/  IADD3.X R61, R61, UR6, RZ, P2, !PT ;  /* 0x000000063d3d7c10 */ /* 0x008fca00097fe4ff */
[----:B------:R0:W-:Y:S04]  /*4b040*/  STL [R1+0x1cdc], R61 ;  /* 0x001cdc3d01007387 */ /* 0x0001e80000100800 */
[----:B------:R-:W3:Y:S04]  /*4b050*/  LDL.LU R51, [R1+0x1c74] ;  /* 0x001c740001337983 */ /* 0x000ee80000300800 */
[----:B------:R-:W3:Y:S04]  /*4b060*/  LDL.LU R41, [R1+0x1c48] ;  /* 0x001c480001297983 */ /* 0x000ee80000300800 */
[----:B------:R-:W3:Y:S04]  /*4b070*/  LDL.LU R60, [R1+0x1c6c] ;  /* 0x001c6c00013c7983 */ /* 0x000ee80000300800 */
[----:B------:R-:W3:Y:S04]  /*4b080*/  LDL.LU R2, [R1+0x1c40] ;  /* 0x001c400001027983 */ /* 0x000ee80000300800 */
[----:B0-----:R-:W3:Y:S01]  /*4b090*/  LDL.LU R61, [R1+0x1c64] ;  /* 0x001c6400013d7983 */ /* 0x001ee20000300800 */
[----:B--2---:R-:W-:-:S02]  /*4b0a0*/  IADD3 R12, P2, R12, UR7, RZ ;  /* 0x000000070c0c7c10 */ /* 0x004fc4000ff5e0ff */
[----:B----4-:R-:W-:Y:S02]  /*4b0b0*/  IADD3.X R4, R4, UR6, RZ, P1, !PT ;  /* 0x0000000604047c10 */ /* 0x010fe40008ffe4ff */
        /* <DEDUP_REMOVED lines=49> */
[----:B---3--:R-:W-:-:S02]  /*4b3d0*/  IADD3.X R51, R51, UR6, RZ, P1, !PT ;  /* 0x0000000633337c10 */ /* 0x008fc40008ffe4ff */
        /* <DEDUP_REMOVED lines=89> */
[----:B------:R-:W-:Y:S04]  /*4b970*/  STL [R1+0x1c04], R48 ;  /* 0x001c043001007387 */ /* 0x000fe80000100800 */
[----:B------:R-:W-:Y:S01]  /*4b980*/  STL [R1+0x1bd8], R49 ;  /* 0x001bd83101007387 */ /* 0x000fe20000100800 */
[----:B--2---:R-:W-:-:S02]  /*4b990*/  IADD3 R51, P6, R51, UR7, RZ ;  /* 0x0000000733337c10 */ /* 0x004fc4000ffde0ff */
[----:B------:R-:W-:Y:S02]  /*4b9a0*/  IADD3.X R41, R41, UR6, RZ, P5, !PT ;  /* 0x0000000629297c10 */ /* 0x000fe4000affe4ff */
[----:B------:R-:W-:Y:S01]  /*4b9b0*/  IADD3 R60, P5, R60, UR7, RZ ;  /* 0x000000073c3c7c10 */ /* 0x000fe2000ffbe0ff */
[----:B------:R-:W-:Y:S01]  /*4b9c0*/  STL [R1+0x1bfc], R50 ;  /* 0x001bfc3201007387 */ /* 0x000fe20000100800 */
[----:B------:R-:W-:-:S03]  /*4b9d0*/  IADD3.X R2, R2, UR6, RZ, P2, !PT ;  /* 0x0000000602027c10 */ /* 0x000fc600097fe4ff */
[----:B------:R-:W-:Y:S04]  /*4b9e0*/  STL [R1+0x1bd0], R51 ;  /* 0x001bd03301007387 */ /* 0x000fe80000100800 */
[----:B------:R-:W-:Y:S04]  /*4b9f0*/  STL [R1+0x1bf4], R41 ;  /* 0x001bf42901007387 */ /* 0x000fe80000100800 */
[----:B------:R-:W2:Y:S04]  /*4ba00*/  LDL.LU R12, [R1+0x1bb8] ;  /* 0x001bb800010c7983 */ /* 0x000ea80000300800 */
[----:B------:R-:W-:Y:S01]  /*4ba10*/  STL [R1+0x1bc8], R60 ;  /* 0x001bc83c01007387 */ /* 0x000fe20000100800 */
[----:B------:R-:W-:-:S03]  /*4ba20*/  IADD3 R3, P2, R3, UR7, RZ ;  /* 0x0000000703037c10 */ /* 0x000fc6000ff5e0ff */
        /* <DEDUP_REMOVED lines=361> */
[----:B------:R-:W-:Y:S04]  /*4d0c0*/  STL [R1+0x19e8], R49 ;  /* 0x0019e83101007387 */ /* 0x000fe80000100800 */
[----:B------:R-:W-:Y:S01]  /*4d0d0*/  STL [R1+0x1a0c], R50 ;  /* 0x001a0c3201007387 */ /* 0x000fe20000100800 */
[----:B--2---:R-:W-:-:S02]  /*4d0e0*/  IADD3 R51, P2, R51, UR7, RZ ;  /* 0x0000000733337c10 */ /* 0x004fc4000ff5e0ff */
[----:B------:R-:W-:Y:S02]  /*4d0f0*/  IADD3.X R41, R41, UR6, RZ, P1, !PT ;  /* 0x0000000629297c10 */ /* 0x000fe40008ffe4ff */
[----:B------:R-:W-:Y:S02]  /*4d100*/  IADD3 R60, P1, R60, UR7, RZ ;  /* 0x000000073c3c7c10 */ /* 0x000fe4000ff3e0ff */
[----:B------:R-:W-:Y:S01]  /*4d110*/  IADD3.X R2, R2, UR6, RZ, P4, !PT ;  /* 0x0000000602027c10 */ /* 0x000fe2000a7fe4ff */
        /* <DEDUP_REMOVED lines=40> */
[----:B------:R-:W-:Y:S01]  /*4d3a0*/  IADD3 R52, P6, R52, UR7, RZ ;  /* 0x0000000734347c10 */ /* 0x000fe2000ffde0ff */
[----:B------:R-:W-:Y:S01]  /*4d3b0*/  STL [R1+0x19c8], R12 ;  /* 0x0019c80c01007387 */ /* 0x000fe20000100800 */
[----:B------:R-:W-:Y:S02]  /*4d3c0*/  IADD3.X R53, R53, UR6, RZ, P5, !PT ;  /* 0x0000000635357c10 */ /* 0x000fe4000affe4ff */
[----:B------:R-:W-:Y:S02]  /*4d3d0*/  IADD3 R54, P5, R54, UR7, RZ ;  /* 0x0000000736367c10 */ /* 0x000fe4000ffbe0ff */
[----:B------:R-:W-:Y:S01]  /*4d3e0*/  IADD3.X R55, R55, UR6, RZ, P2, !PT ;  /* 0x0000000637377c10 */ /* 0x000fe200097fe4ff */
        /* <DEDUP_REMOVED lines=513> */
[----:B------:R2:W-:Y:S04]  /*4f400*/  STL [R1+0x16f8], R51 ;  /* 0x0016f83301007387 */ /* 0x0005e80000100800 */
[----:B------:R4:W-:Y:S04]  /*4f410*/  STL [R1+0x171c], R41 ;  /* 0x00171c2901007387 */ /* 0x0009e80000100800 */
[----:B------:R-:W4:Y:S04]  /*4f420*/  LDL.LU R12, [R1+0x16e0] ;  /* 0x0016e000010c7983 */ /* 0x000f280000300800 */
[----:B------:R4:W-:Y:S01]  /*4f430*/  STL [R1+0x16f0], R60 ;  /* 0x0016f03c01007387 */ /* 0x0009e20000100800 */
[----:B------:R-:W-:-:S03]  /*4f440*/  IADD3 R3, P5, R3, UR7, RZ ;  /* 0x0000000703037c10 */ /* 0x000fc6000ffbe0ff */
[----:B------:R-:W4:Y:S04]  /*4f450*/  LDL.LU R4, [R1+0x1704] ;  /* 0x0017040001047983 */ /* 0x000f280000300800 */
        /* <DEDUP_REMOVED lines=21> */
[----:B--2---:R-:W2:Y:S04]  /*4f5b0*/  LDL.LU R51, [R1+0x16b4] ;  /* 0x0016b40001337983 */ /* 0x004ea80000300800 */
[----:B------:R-:W2:Y:S04]  /*4f5c0*/  LDL.LU R48, [R1+0x1de4] ;  /* 0x001de40001307983 */ /* 0x000ea80000300800 */
[----:B------:R-:W2:Y:S04]  /*4f5d0*/  LDL.LU R49, [R1+0x16ac] ;  /* 0x0016ac0001317983 */ /* 0x000ea80000300800 */
[----:B------:R-:W2:Y:S01]  /*4f5e0*/  LDL.LU R50, [R1+0x1dec] ;  /* 0x001dec0001327983 */ /* 0x000ea20000300800 */
[----:B---3--:R-:W-:-:S05]  /*4f5f0*/  IADD3.X R61, R61, UR6, RZ, P2, !PT ;  /* 0x000000063d3d7c10 */ /* 0x008fca00097fe4ff */
[----:B------:R0:W-:Y:S04]  /*4f600*/  STL [R1+0x170c], R61 ;  /* 0x00170c3d01007387 */ /* 0x0001e80000100800 */
[----:B----4-:R-:W3:Y:S04]  /*4f610*/  LDL.LU R41, [R1+0x16a4] ;  /* 0x0016a40001297983 */ /* 0x010ee80000300800 */
[----:B------:R-:W4:Y:S04]  /*4f620*/  LDL.LU R60, [R1+0x1df4] ;  /* 0x001df400013c7983 */ /* 0x000f280000300800 */
[----:B------:R-:W4:Y:S04]  /*4f630*/  LDL.LU R2, [R1+0x169c] ;  /* 0x00169c0001027983 */ /* 0x000f280000300800 */
[----:B------:R-:W4:Y:S04]  /*4f640*/  LDL.LU R3, [R1+0x1dfc] ;  /* 0x001dfc0001037983 */ /* 0x000f280000300800 */
[----:B0-----:R-:W4:Y:S01]  /*4f650*/  LDL.LU R61, [R1+0x1694] ;  /* 0x00169400013d7983 */ /* 0x001f220000300800 */
[----:B------:R-:W-:-:S02]  /*4f660*/  IADD3 R12, P2, R12, UR7, RZ ;  /* 0x000000070c0c7c10 */ /* 0x000fc4000ff5e0ff */
[----:B------:R-:W-:Y:S02]  /*4f670*/  IADD3.X R4, R4, UR6, RZ, P1, !PT ;  /* 0x0000000604047c10 */ /* 0x000fe40008ffe4ff */
        /* <DEDUP_REMOVED lines=32> */
[----:B--2---:R-:W-:-:S03]  /*4f880*/  IADD3.X R51, R51, UR6, RZ, P5, !PT ;  /* 0x0000000633337c10 */ /* 0x004fc6000affe4ff */
        /* <DEDUP_REMOVED lines=9> */
[----:B------:R-:W-:Y:S01]  /*4f920*/  STL [R1+0x16bc], R58 ;  /* 0x0016bc3a01007387 */ /* 0x000fe20000100800 */
[----:B------:R-:W-:-:S03]  /*4f930*/  IADD3 R50, P2, R50, UR7, RZ ;  /* 0x0000000732327c10 */ /* 0x000fc6000ff5e0ff */
[----:B0-----:R-:W2:Y:S04]  /*4f940*/  LDL.LU R51, [R1+0x1e04] ;  /* 0x001e040001337983 */ /* 0x001ea80000300800 */
[----:B------:R-:W-:Y:S04]  /*4f950*/  STL [R1+0x1ddc], R59 ;  /* 0x001ddc3b01007387 */ /* 0x000fe80000100800 */
[----:B------:R-:W-:Y:S04]  /*4f960*/  STL [R1+0x1de4], R48 ;  /* 0x001de43001007387 */ /* 0x000fe80000100800 */
[----:B------:R-:W-:Y:S04]  /*4f970*/  STL [R1+0x16ac], R49 ;  /* 0x0016ac3101007387 */ /* 0x000fe80000100800 */
[----:B------:R-:W-:Y:S01]  /*4f980*/  STL [R1+0x1dec], R50 ;  /* 0x001dec3201007387 */ /* 0x000fe20000100800 */
[----:B---3--:R-:W-:-:S02]  /*4f990*/  IADD3.X R41, R41, UR6, RZ, P1, !PT ;  /* 0x0000000629297c10 */ /* 0x008fc40008ffe4ff */
[----:B----4-:R-:W-:Y:S02]  /*4f9a0*/  IADD3 R60, P1, R60, UR7, RZ ;  /* 0x000000073c3c7c10 */ /* 0x010fe4000ff3e0ff */
[----:B------:R-:W-:Y:S02]  /*4f9b0*/  IADD3.X R2, R2, UR6, RZ, P4, !PT ;  /* 0x0000000602027c10 */ /* 0x000fe4000a7fe4ff */
[----:B------:R-:W-:Y:S01]  /*4f9c0*/  IADD3 R3, P4, R3, UR7, RZ ;  /* 0x0000000703037c10 */ /* 0x000fe2000ff9e0ff */
[----:B------:R0:W-:Y:S04]  /*4f9d0*/  STL [R1+0x16a4], R41 ;  /* 0x0016a42901007387 */ /* 0x0001e80000100800 */
[----:B------:R1:W-:Y:S01]  /*4f9e0*/  STL [R1+0x1df4], R60 ;  /* 0x001df43c01007387 */ /* 0x0003e20000100800 */
[----:B------:R-:W-:-:S03]  /*4f9f0*/  IADD3.X R61, R61, UR6, RZ, P3, !PT ;  /* 0x000000063d3d7c10 */ /* 0x000fc60009ffe4ff */
[----:B0-----:R-:W3:Y:S04]  /*4fa00*/  LDL.LU R41, [R1+0x1690] ;  /* 0x0016900001297983 */ /* 0x001ee80000300800 */
[----:B------:R0:W-:Y:S04]  /*4fa10*/  STL [R1+0x169c], R2 ;  /* 0x00169c0201007387 */ /* 0x0001e80000100800 */
[----:B-1----:R-:W4:Y:S04]  /*4fa20*/  LDL.LU R60, [R1+0x1e0c] ;  /* 0x001e0c00013c7983 */ /* 0x002f280000300800 */
[----:B------:R1:W-:Y:S04]  /*4fa30*/  STL [R1+0x1dfc], R3 ;  /* 0x001dfc0301007387 */ /* 0x0003e80000100800 */
[----:B0-----:R-:W4:Y:S04]  /*4fa40*/  LDL.LU R2, [R1+0x168c] ;  /* 0x00168c0001027983 */ /* 0x001f280000300800 */
[----:B------:R0:W-:Y:S04]  /*4fa50*/  STL [R1+0x1694], R61 ;  /* 0x0016943d01007387 */ /* 0x0001e80000100800 */
[----:B-1----:R-:W4:Y:S04]  /*4fa60*/  LDL.LU R3, [R1+0x1e14] ;  /* 0x001e140001037983 */ /* 0x002f280000300800 */
        /* <DEDUP_REMOVED lines=29> */
[----:B----4-:R-:W-:-:S03]  /*4fc40*/  IADD3 R60, P6, R60, UR7, RZ ;  /* 0x000000073c3c7c10 */ /* 0x010fc6000ffde0ff */
[----:B------:R0:W-:Y:S01]  /*4fc50*/  STL [R1+0x1690], R41 ;  /* 0x0016902901007387 */ /* 0x0001e20000100800 */
[----:B------:R-:W-:Y:S02]  /*4fc60*/  IADD3.X R2, R2, UR6, RZ, P5, !PT ;  /* 0x0000000602027c10 */ /* 0x000fe4000affe4ff */
[----:B------:R-:W-:Y:S01]  /*4fc70*/  IADD3 R3, P5, R3, UR7, RZ ;  /* 0x0000000703037c10 */ /* 0x000fe2000ffbe0ff */
[----:B0-----:R0:W5:Y:S04]  /*4fc80*/  LDL.LU R41, [R1+0x1e88] ;  /* 0x001e880001297983 */ /* 0x0011680000300800 */
[----:B------:R1:W-:Y:S01]  /*4fc90*/  STL [R1+0x1e0c], R60 ;  /* 0x001e0c3c01007387 */ /* 0x0003e20000100800 */
[----:B------:R-:W-:-:S03]  /*4fca0*/  IADD3.X R61, R61, UR6, RZ, P2, !PT ;  /* 0x000000063d3d7c10 */ /* 0x000fc600097fe4ff */
[----:B-1----:R0:W5:Y:S04]  /*4fcb0*/  LDL.LU R60, [R1+0x1e84] ;  /* 0x001e8400013c7983 */ /* 0x0021680000300800 */
[----:B------:R1:W-:Y:S04]  /*4fcc0*/  STL [R1+0x168c], R2 ;  /* 0x00168c0201007387 */ /* 0x0003e80000100800 */
[----:B-1----:R-:W3:Y:S04]  /*4fcd0*/  LDL.LU R2, [R1+0x1e80] ;  /* 0x001e800001027983 */ /* 0x002ee80000300800 */
[----:B------:R1:W-:Y:S04]  /*4fce0*/  STL [R1+0x1e14], R3 ;  /* 0x001e140301007387 */ /* 0x0003e80000100800 */
[----:B-1----:R-:W4:Y:S04]  /*4fcf0*/  LDL.LU R3, [R1+0x1e7c] ;  /* 0x001e7c0001037983 */ /* 0x002f280000300800 */
[----:B------:R1:W-:Y:S04]  /*4fd00*/  STL [R1+0x1688], R61 ;  /* 0x0016883d01007387 */ /* 0x0003e80000100800 */
[----:B-1----:R-:W2:Y:S01]  /*4fd10*/  LDL.LU R61, [R1+0x1e78] ;  /* 0x001e7800013d7983 */ /* 0x002ea20000300800 */
[----:B------:R-:W-:-:S02]  /*4fd20*/  IADD3 R12, P2, R12, UR7, RZ ;  /* 0x000000070c0c7c10 */ /* 0x000fc4000ff5e0ff */
        /* <DEDUP_REMOVED lines=24> */
[----:B------:R-:W-:Y:S04]  /*4feb0*/  STL [R1+0x1e58], R27 ;  /* 0x001e581b01007387 */ /* 0x000fe80000100800 */
[----:B------:R-:W-:Y:S01]  /*4fec0*/  STL [R1+0x1de0], R34 ;  /* 0x001de02201007387 */ /* 0x000fe20000100800 */
[----:B------:R-:W-:-:S03]  /*4fed0*/  IADD3.X R42, R42, UR6, RZ, P4, !PT ;  /* 0x000000062a2a7c10 */ /* 0x000fc6000a7fe4ff */
[----:B------:R-:W-:Y:S04]  /*4fee0*/  STL [R1+0x1e54], R35 ;  /* 0x001e542301007387 */ /* 0x000fe80000100800 */
[----:B------:R-:W-:Y:S04]  /*4fef0*/  STL [R1+0x1de8], R38 ;  /* 0x001de82601007387 */ /* 0x000fe80000100800 */
[----:B------:R-:W-:Y:S01]  /*4ff00*/  STL [R1+0x1e50], R39 ;  /* 0x001e502701007387 */ /* 0x000fe20000100800 */
[----:B--2---:R-:W-:-:S05]  /*4ff10*/  IADD3.X R61, R61, UR6, RZ, P3, !PT ;  /* 0x000000063d3d7c10 */ /* 0x004fca0009ffe4ff */
[----:B------:R1:W-:Y:S04]  /*4ff20*/  STL [R1+0x1df8], R61 ;  /* 0x001df83d01007387 */ /* 0x0003e80000100800 */
[----:B------:R-:W-:Y:S04]  /*4ff30*/  STL [R1+0x1df0], R42 ;  /* 0x001df02a01007387 */ /* 0x000fe80000100800 */
[----:B-1----:R-:W2:Y:S01]  /*4ff40*/  LDL.LU R61, [R1+0x1e74] ;  /* 0x001e7400013d7983 */ /* 0x002ea20000300800 */
[----:B------:R-:W-:Y:S02]  /*4ff50*/  IADD3 R43, P4, R43, UR7, RZ ;  /* 0x000000072b2b7c10 */ /* 0x000fe4000ff9e0ff */
[----:B------:R-:W-:-:S02]  /*4ff60*/  IADD3 R46, P3, R46, UR7, RZ ;  /* 0x000000072e2e7c10 */ /* 0x000fc4000ff7e0ff */
[----:B------:R-:W-:Y:S02]  /*4ff70*/  IADD3.X R47, R47, UR6, RZ, P6, !PT ;  /* 0x000000062f2f7c10 */ /* 0x000fe4000b7fe4ff */
[----:B------:R-:W-:Y:S02]  /*4ff80*/  IADD3 R58, P6, R58, UR7, RZ ;  /* 0x000000073a3a7c10 */ /* 0x000fe4000ffde0ff */
[----:B------:R-:W-:Y:S01]  /*4ff90*/  IADD3.X R59, R59, UR6, RZ, P5, !PT ;  /* 0x000000063b3b7c10 */ /* 0x000fe2000affe4ff */
[----:B------:R-:W-:Y:S01]  /*4ffa0*/  STL [R1+0x1e4c], R43 ;  /* 0x001e4c2b01007387 */ /* 0x000fe20000100800 */
[----:B------:R-:W-:-:S03]  /*4ffb0*/  IADD3 R48, P5, R48, UR7, RZ ;  /* 0x0000000730307c10 */ /* 0x000fc6000ffbe0ff */
[----:B------:R-:W-:Y:S01]  /*4ffc0*/  STL [R1+0x1e48], R46 ;  /* 0x001e482e01007387 */ /* 0x000fe20000100800 */
[----:B------:R-:W-:-:S03]  /*4ffd0*/  IADD3.X R49, R49, UR6, RZ, P2, !PT ;  /* 0x0000000631317c10 */ /* 0x000fc600097fe4ff */
[----:B------:R-:W-:Y:S04]  /*4ffe0*/  STL [R1+0x1e00], R47 ;  /* 0x001e002f01007387 */ /* 0x000fe80000100800 */
[----:B------:R-:W-:Y:S01]  /*4fff0*/  STL [R1+0x1e44], R58 ;  /* 0x001e443a01007387 */ /* 0x000fe20000100800 */
[----:B------:R-:W-:-:S03]  /*50000*/  IADD3.X R50, R50, UR6, RZ, P1, !PT ;  /* 0x0000000632327c10 */ /* 0x000fc60008ffe4ff */
[----:B------:R-:W-:Y:S01]  /*50010*/  STL [R1+0x1e08], R59 ;  /* 0x001e083b01007387 */ /* 0x000fe20000100800 */
[----:B------:R-:W-:-:S03]  /*50020*/  IADD3.X R51, R51, UR6, RZ, P4, !PT ;  /* 0x0000000633337c10 */ /* 0x000fc6000a7fe4ff */
[----:B------:R-:W-:Y:S04]  /*50030*/  STL [R1+0x1e40], R48 ;  /* 0x001e403001007387 */ /* 0x000fe80000100800 */
[----:B------:R-:W-:Y:S01]  /*50040*/  STL [R1+0x1e10], R49 ;  /* 0x001e103101007387 */ /* 0x000fe20000100800 */
[----:B----4-:R-:W-:Y:S02]  /*50050*/  IADD3.X R3, R3, UR6, RZ, P6, !PT ;  /* 0x0000000603037c10 */ /* 0x010fe4000b7fe4ff */
[----:B---3--:R-:W-:Y:S01]  /*50060*/  IADD3.X R2, R2, UR6, RZ, P5, !PT ;  /* 0x0000000602027c10 */ /* 0x008fe2000affe4ff */
[----:B------:R-:W-:Y:S02]  /*50070*/  IMAD.MOV.U32 R19, RZ, RZ, R5 ;  /* 0x000000ffff137224 */ /* 0x000fe400078e0005 */
[----:B------:R-:W-:-:S02]  /*50080*/  IMAD.MOV.U32 R4, RZ, RZ, R10 ;  /* 0x000000ffff047224 */ /* 0x000fc400078e000a */
[----:B------:R-:W-:Y:S02]  /*50090*/  IMAD.MOV.U32 R5, RZ, RZ, R8 ;  /* 0x000000ffff057224 */ /* 0x000fe400078e0008 */
[----:B------:R-:W-:Y:S01]  /*500a0*/  IMAD.MOV.U32 R18, RZ, RZ, R9 ;  /* 0x000000ffff127224 */ /* 0x000fe200078e0009 */
[----:B--2---:R-:W-:-:S05]  /*500b0*/  IADD3.X R61, R61, UR6, RZ, P3, !PT ;  /* 0x000000063d3d7c10 */ /* 0x004fca0009ffe4ff */
[----:B------:R1:W-:Y:S04]  /*500c0*/  STL [R1+0x1e28], R61 ;  /* 0x001e283d01007387 */ /* 0x0003e80000100800 */
[----:B------:R-:W-:Y:S04]  /*500d0*/  STL [R1+0x1e18], R50 ;  /* 0x001e183201007387 */ /* 0x000fe80000100800 */
[----:B-1----:R0:W5:Y:S04]  /*500e0*/  LDL.LU R61, [R1+0x1e70] ;  /* 0x001e7000013d7983 */ /* 0x0021680000300800 */
[----:B------:R-:W-:Y:S04]  /*500f0*/  STL [R1+0x1e20], R51 ;  /* 0x001e203301007387 */ /* 0x000fe80000100800 */
[----:B------:R1:W-:Y:S04]  /*50100*/  STL [R1+0x1e30], R3 ;  /* 0x001e300301007387 */ /* 0x0003e80000100800 */
[----:B-1----:R0:W5:Y:S04]  /*50110*/  LDL.LU R3, [R1+0x1e6c] ;  /* 0x001e6c0001037983 */ /* 0x0021680000300800 */
[----:B------:R1:W-:Y:S02]  /*50120*/  STL [R1+0x1e38], R2 ;  /* 0x001e380201007387 */ /* 0x0003e40000100800 */
[----:B-1----:R-:W1:Y:S02]  /*50130*/  S2R R2, SR_TID.X ;  /* 0x0000000000027919 */ /* 0x002e640000002100 */
[----:B------:R0:W-:Y:S04]  /*50140*/  STL.64 [R1+0x1150], R4 ;  /* 0x0011500401007387 */ /* 0x0001e80000100a00 */
[----:B------:R0:W-:Y:S01]  /*50150*/  STL.64 [R1+0x1160], R18 ;  /* 0x0011601201007387 */ /* 0x0001e20000100a00 */
[----:B-1----:R-:W-:-:S05]  /*50160*/  LOP3.LUT R2, R2, 0x1f, RZ, 0xc0, !PT ;  /* 0x0000001f02027812 */ /* 0x002fca00078ec0ff */
[----:B------:R-:W-:Y:S01]  /*50170*/  IMAD.SHL.U32 R2, R2, 0x2, RZ ;  /* 0x0000000202027824 */ /* 0x000fe200078e00ff */
[----:B0-----:R-:W-:Y:S06]  /*50180*/  @P0 BRA `(.L_x_1) ;  /* 0xfffffd04003c0947 */ /* 0x001fec000383ffff */
        /* <DEDUP_REMOVED lines=40> */
[----:B------:R4:W-:Y:S01]  /*50410*/  STL [R1+0x1e6c], R3 ;  /* 0x001e6c0301007387 */ /* 0x0009e20000100800 */
[----:B--2---:R-:W-:-:S02]  /*50420*/  F2FP.F16.F32.PACK_AB R2, R7, R34 ;  /* 0x000000220702723e */ /* 0x004fc400000000ff */
[----:B---3--:R-:W-:-:S03]  /*50430*/  F2FP.F16.F32.PACK_AB R0, R6, R35 ;  /* 0x000000230600723e */ /* 0x008fc600000000ff */
[----:B------:R0:W-:Y:S04]  /*50440*/  STL [R1+0x127c], R2 ;  /* 0x00127c0201007387 */ /* 0x0001e80000100800 */
[----:B------:R1:W-:Y:S01]  /*50450*/  STL [R1+0x1278], R0 ;  /* 0x0012780001007387 */ /* 0x0003e20000100800 */
[----:B----4-:R-:W-:-:S05]  /*50460*/  F2FP.F16.F32.PACK_AB R3, R38, R39 ;  /* 0x000000272603723e */ /* 0x010fca00000000ff */
[----:B------:R2:W-:Y:S01]  /*50470*/  STL [R1+0x1274], R3 ;  /* 0x0012740301007387 */ /* 0x0005e20000100800 */
[----:B0-----:R-:W-:-:S05]  /*50480*/  F2FP.F16.F32.PACK_AB R2, R42, R43 ;  /* 0x0000002b2a02723e */ /* 0x001fca00000000ff */
[----:B------:R0:W-:Y:S01]  /*50490*/  STL [R1+0x1270], R2 ;  /* 0x0012700201007387 */ /* 0x0001e20000100800 */
[----:B-1----:R-:W-:-:S05]  /*504a0*/  F2FP.F16.F32.PACK_AB R0, R46, R47 ;  /* 0x0000002f2e00723e */ /* 0x002fca00000000ff */
[----:B------:R1:W-:Y:S01]  /*504b0*/  STL [R1+0x126c], R0 ;  /* 0x00126c0001007387 */ /* 0x0003e20000100800 */
[----:B--2---:R-:W-:-:S05]  /*504c0*/  F2FP.F16.F32.PACK_AB R3, R58, R59 ;  /* 0x0000003b3a03723e */ /* 0x004fca00000000ff */
[----:B------:R-:W-:Y:S01]  /*504d0*/  STL [R1+0x1268], R3 ;  /* 0x0012680301007387 */ /* 0x000fe20000100800 */
[----:B0-----:R-:W-:-:S03]  /*504e0*/  F2FP.F16.F32.PACK_AB R2, R48, R49 ;  /* 0x000000313002723e */ /* 0x001fc600000000ff */
[----:B------:R-:W2:Y:S04]  /*504f0*/  LDL.LU R15, [R1+0x258] ;  /* 0x00025800010f7983 */ /* 0x000ea80000300800 */
[----:B------:R-:W-:Y:S01]  /*50500*/  STL [R1+0x1264], R2 ;  /* 0x0012640201007387 */ /* 0x000fe20000100800 */
[----:B-1----:R-:W-:-:S03]  /*50510*/  F2FP.F16.F32.PACK_AB R0, R50, R51 ;  /* 0x000000333200723e */ /* 0x002fc600000000ff */
[----:B------:R-:W3:Y:S04]  /*50520*/  LDL.LU R14, [R1+0x140] ;  /* 0x00014000010e7983 */ /* 0x000ee80000300800 */
[----:B------:R-:W-:Y:S04]  /*50530*/  STL [R1+0x1260], R0 ;  /* 0x0012600001007387 */ /* 0x000fe80000100800 */
[----:B---3--:R0:W-:Y:S04]  /*50540*/  STL [R1+0x1f80], R14 ;  /* 0x001f800e01007387 */ /* 0x0081e80000100800 */
[----:B0-----:R-:W2:Y:S04]  /*50550*/  LDL.LU R14, [R1+0x148] ;  /* 0x00014800010e7983 */ /* 0x001ea80000300800 */
[----:B------:R-:W3:Y:S04]  /*50560*/  LDL.LU R3, [R1+0x250] ;  /* 0x0002500001037983 */ /* 0x000ee80000300800 */
[----:B------:R-:W4:Y:S04]  /*50570*/  LDL.LU R61, [R1+0x1f8] ;  /* 0x0001f800013d7983 */ /* 0x000f280000300800 */
[----:B------:R-:W4:Y:S04]  /*50580*/  LDL.LU R57, [R1+0x2b8] ;  /* 0x0002b80001397983 */ /* 0x000f280000300800 */
[----:B------:R-:W3:Y:S04]  /*50590*/  LDL.LU R56, [R1+0x1f0] ;  /* 0x0001f00001387983 */ /* 0x000ee80000300800 */
        /* <DEDUP_REMOVED lines=55> */
[----:B--2---:R-:W-:-:S03]  /*50910*/  F2FP.F16.F32.PACK_AB R15, R14, R15 ;  /* 0x0000000f0e0f723e */ /* 0x004fc600000000ff */
[----:B------:R-:W2:Y:S04]  /*50920*/  LDL.LU R14, [R1+0x1f80] ;  /* 0x001f8000010e7983 */ /* 0x000ea80000300800 */
[----:B------:R0:W-:Y:S04]  /*50930*/  STL [R1+0x125c], R15 ;  /* 0x00125c0f01007387 */ /* 0x0001e80000100800 */
[----:B0-----:R-:W2:Y:S01]  /*50940*/  LDL.LU R15, [R1+0x1f7c] ;  /* 0x001f7c00010f7983 */ /* 0x001ea20000300800 */
[----:B---3--:R-:W-:Y:S02]  /*50950*/  F2FP.F16.F32.PACK_AB R44, R56, R44 ;  /* 0x0000002c382c723e */ /* 0x008fe400000000ff */
[----:B----4-:R-:W-:-:S02]  /*50960*/  F2FP.F16.F32.PACK_AB R40, R45, R40 ;  /* 0x000000282d28723e */ /* 0x010fc400000000ff */
[----:B--2---:R-:W-:Y:S02]  /*50970*/  F2FP.F16.F32.PACK_AB R3, R14, R3 ;  /* 0x000000030e03723e */ /* 0x004fe400000000ff */
[----:B------:R-:W2:Y:S04]  /*50980*/  LDL.LU R14, [R1+0x1f78] ;  /* 0x001f7800010e7983 */ /* 0x000ea80000300800 */
[----:B------:R0:W-:Y:S02]  /*50990*/  STL [R1+0x1258], R3 ;  /* 0x0012580301007387 */ /* 0x0001e40000100800 */
[----:B0-----:R-:W-:-:S05]  /*509a0*/  F2FP.F16.F32.PACK_AB R3, R61, R57 ;  /* 0x000000393d03723e */ /* 0x001fca00000000ff */
[----:B------:R0:W-:Y:S01]  /*509b0*/  STL [R1+0x1254], R3 ;  /* 0x0012540301007387 */ /* 0x0001e20000100800 */
[----:B------:R-:W-:-:S03]  /*509c0*/  F2FP.F16.F32.PACK_AB R32, R37, R32 ;  /* 0x000000202520723e */ /* 0x000fc600000000ff */
[----:B------:R-:W-:Y:S01]  /*509d0*/  STL [R1+0x1250], R44 ;  /* 0x0012502c01007387 */ /* 0x000fe20000100800 */
[----:B------:R-:W-:Y:S02]  /*509e0*/  F2FP.F16.F32.PACK_AB R28, R33, R28 ;  /* 0x0000001c211c723e */ /* 0x000fe400000000ff */
[----:B0-----:R-:W-:Y:S01]  /*509f0*/  F2FP.F16.F32.PACK_AB R3, R41, R36 ;  /* 0x000000242903723e */ /* 0x001fe200000000ff */
[----:B------:R-:W-:Y:S04]  /*50a00*/  STL [R1+0x124c], R40 ;  /* 0x00124c2801007387 */ /* 0x000fe80000100800 */
[----:B------:R0:W-:Y:S04]  /*50a10*/  STL [R1+0x1248], R3 ;  /* 0x0012480301007387 */ /* 0x0001e80000100800 */
[----:B------:R-:W-:Y:S01]  /*50a20*/  STL [R1+0x1244], R32 ;  /* 0x0012442001007387 */ /* 0x000fe20000100800 */
[----:B0-----:R-:W-:-:S03]  /*50a30*/  F2FP.F16.F32.PACK_AB R3, R29, R24 ;  /* 0x000000181d03723e */ /* 0x001fc600000000ff */
[----:B------:R-:W-:Y:S01]  /*50a40*/  STL [R1+0x1240], R28 ;  /* 0x0012401c01007387 */ /* 0x000fe20000100800 */
[----:B------:R-:W-:Y:S02]  /*50a50*/  F2FP.F16.F32.PACK_AB R24, R25, R20 ;  /* 0x000000141918723e */ /* 0x000fe400000000ff */
[----:B------:R-:W-:Y:S01]  /*50a60*/  F2FP.F16.F32.PACK_AB R20, R21, R16 ;  /* 0x000000101514723e */ /* 0x000fe200000000ff */
[----:B------:R0:W-:Y:S01]  /*50a70*/  STL [R1+0x122c], R3 ;  /* 0x00122c0301007387 */ /* 0x0001e20000100800 */
[----:B------:R-:W-:-:S03]  /*50a80*/  F2FP.F16.F32.PACK_AB R16, R30, R31 ;  /* 0x0000001f1e10723e */ /* 0x000fc600000000ff */
[----:B------:R-:W-:Y:S01]  /*50a90*/  STL [R1+0x1228], R24 ;  /* 0x0012281801007387 */ /* 0x000fe20000100800 */
[----:B0-----:R-:W-:-:S03]  /*50aa0*/  F2FP.F16.F32.PACK_AB R3, R17, R13 ;  /* 0x0000000d1103723e */ /* 0x001fc600000000ff */
[----:B------:R-:W-:Y:S01]  /*50ab0*/  STL [R1+0x1224], R20 ;  /* 0x0012241401007387 */ /* 0x000fe20000100800 */
[----:B------:R-:W-:-:S03]  /*50ac0*/  F2FP.F16.F32.PACK_AB R13, R22, R23 ;  /* 0x00000017160d723e */ /* 0x000fc600000000ff */
[----:B------:R0:W-:Y:S04]  /*50ad0*/  STL [R1+0x1220], R3 ;  /* 0x0012200301007387 */ /* 0x0001e80000100800 */
[----:B------:R-:W-:Y:S01]  /*50ae0*/  STL [R1+0x123c], R16 ;  /* 0x00123c1001007387 */ /* 0x000fe20000100800 */
[----:B0-----:R-:W-:Y:S02]  /*50af0*/  F2FP.F16.F32.PACK_AB R3, R60, R2 ;  /* 0x000000023c03723e */ /* 0x001fe400000000ff */
[----:B------:R-:W-:Y:S01]  /*50b00*/  F2FP.F16.F32.PACK_AB R2, R0, R10 ;  /* 0x0000000a0002723e */ /* 0x000fe200000000ff */
[----:B------:R-:W-:Y:S01]  /*50b10*/  STL [R1+0x1238], R13 ;  /* 0x0012380d01007387 */ /* 0x000fe20000100800 */
[----:B------:R-:W-:-:S03]  /*50b20*/  F2FP.F16.F32.PACK_AB R0, R8, R9 ;  /* 0x000000090800723e */ /* 0x000fc600000000ff */
[----:B------:R0:W-:Y:S04]  /*50b30*/  STL [R1+0x1234], R3 ;  /* 0x0012340301007387 */ /* 0x0001e80000100800 */
[----:B------:R1:W-:Y:S01]  /*50b40*/  STL [R1+0x1230], R2 ;  /* 0x0012300201007387 */ /* 0x0003e20000100800 */
[----:B0-----:R-:W-:-:S03]  /*50b50*/  F2FP.F16.F32.PACK_AB R3, R5, R12 ;  /* 0x0000000c0503723e */ /* 0x001fc600000000ff */
[----:B------:R0:W-:Y:S01]  /*50b60*/  STL [R1+0x121c], R0 ;  /* 0x00121c0001007387 */ /* 0x0001e20000100800 */
[----:B-1----:R-:W-:-:S03]  /*50b70*/  F2FP.F16.F32.PACK_AB R2, R4, R52 ;  /* 0x000000340402723e */ /* 0x002fc600000000ff */
[----:B------:R1:W-:Y:S04]  /*50b80*/  STL [R1+0x1218], R3 ;  /* 0x0012180301007387 */ /* 0x0003e80000100800 */
[----:B------:R3:W-:Y:S01]  /*50b90*/  STL [R1+0x1214], R2 ;  /* 0x0012140201007387 */ /* 0x0007e20000100800 */
[----:B0-----:R-:W-:Y:S02]  /*50ba0*/  F2FP.F16.F32.PACK_AB R0, R53, R54 ;  /* 0x000000363500723e */ /* 0x001fe400000000ff */
[----:B-1----:R-:W-:-:S03]  /*50bb0*/  F2FP.F16.F32.PACK_AB R3, R55, R6 ;  /* 0x000000063703723e */ /* 0x002fc600000000ff */
[----:B------:R0:W-:Y:S01]  /*50bc0*/  STL [R1+0x1210], R0 ;  /* 0x0012100001007387 */ /* 0x0001e20000100800 */
[----:B---3--:R-:W-:-:S03]  /*50bd0*/  F2FP.F16.F32.PACK_AB R2, R7, R11 ;  /* 0x0000000b0702723e */ /* 0x008fc600000000ff */
[----:B------:R1:W-:Y:S04]  /*50be0*/  STL [R1+0x120c], R3 ;  /* 0x00120c0301007387 */ /* 0x0003e80000100800 */
[----:B------:R3:W-:Y:S01]  /*50bf0*/  STL [R1+0x1208], R2 ;  /* 0x0012080201007387 */ /* 0x0007e20000100800 */
[----:B0-----:R-:W-:Y:S02]  /*50c00*/  F2FP.F16.F32.PACK_AB R0, R18, R19 ;  /* 0x000000131200723e */ /* 0x001fe400000000ff */
[----:B-1----:R-:W-:-:S03]  /*50c10*/  F2FP.F16.F32.PACK_AB R3, R26, R27 ;  /* 0x0000001b1a03723e */ /* 0x002fc600000000ff */
[----:B------:R-:W-:Y:S01]  /*50c20*/  STL [R1+0x1204], R0 ;  /* 0x0012040001007387 */ /* 0x000fe20000100800 */
[----:B---3--:R-:W-:-:S03]  /*50c30*/  F2FP.F16.F32.PACK_AB R2, R15, R34 ;  /* 0x000000220f02723e */ /* 0x008fc600000000ff */
[----:B------:R0:W-:Y:S04]  /*50c40*/  STL [R1+0x1200], R3 ;  /* 0x0012000301007387 */ /* 0x0001e80000100800 */
[----:B------:R1:W-:Y:S01]  /*50c50*/  STL [R1+0x11ec], R2 ;  /* 0x0011ec0201007387 */ /* 0x0003e20000100800 */
[----:B0-----:R-:W-:Y:S02]  /*50c60*/  F2FP.F16.F32.PACK_AB R3, R38, R39 ;  /* 0x000000272603723e */ /* 0x001fe400000000ff */
[----:B-1----:R-:W-:Y:S02]  /*50c70*/  F2FP.F16.F32.PACK_AB R2, R42, R43 ;  /* 0x0000002b2a02723e */ /* 0x002fe400000000ff */
[----:B--2---:R-:W-:-:S05]  /*50c80*/  F2FP.F16.F32.PACK_AB R0, R14, R35 ;  /* 0x000000230e00723e */ /* 0x004fca00000000ff */
[----:B------:R0:W-:Y:S04]  /*50c90*/  STL [R1+0x11e8], R0 ;  /* 0x0011e80001007387 */ /* 0x0001e80000100800 */
[----:B------:R1:W-:Y:S04]  /*50ca0*/  STL [R1+0x11e4], R3 ;  /* 0x0011e40301007387 */ /* 0x0003e80000100800 */
[----:B------:R2:W-:Y:S01]  /*50cb0*/  STL [R1+0x11e0], R2 ;  /* 0x0011e00201007387 */ /* 0x0005e20000100800 */
[----:B0-----:R-:W-:Y:S02]  /*50cc0*/  F2FP.F16.F32.PACK_AB R0, R46, R47 ;  /* 0x0000002f2e00723e */ /* 0x001fe400000000ff */
[----:B-1----:R-:W-:-:S03]  /*50cd0*/  F2FP.F16.F32.PACK_AB R3, R58, R59 ;  /* 0x0000003b3a03723e */ /* 0x002fc600000000ff */
[----:B------:R0:W-:Y:S01]  /*50ce0*/  STL [R1+0x11fc], R0 ;  /* 0x0011fc0001007387 */ /* 0x0001e20000100800 */
[----:B--2---:R-:W-:-:S03]  /*50cf0*/  F2FP.F16.F32.PACK_AB R2, R48, R49 ;  /* 0x000000313002723e */ /* 0x004fc600000000ff */
[----:B------:R-:W-:Y:S04]  /*50d00*/  STL [R1+0x11f8], R3 ;  /* 0x0011f80301007387 */ /* 0x000fe80000100800 */
[----:B------:R-:W2:Y:S04]  /*50d10*/  LDL.LU R23, [R1+0x6c8] ;  /* 0x0006c80001177983 */ /* 0x000ea80000300800 */
[----:B------:R-:W-:Y:S04]  /*50d20*/  STL [R1+0x11f4], R2 ;  /* 0x0011f40201007387 */ /* 0x000fe80000100800 */
[----:B------:R-:W3:Y:S01]  /*50d30*/  LDL.LU R22, [R1+0x3d0] ;  /* 0x0003d00001167983 */ /* 0x000ee20000300800 */
[----:B0-----:R-:W-:-:S05]  /*50d40*/  F2FP.F16.F32.PACK_AB R0, R50, R51 ;  /* 0x000000333200723e */ /* 0x001fca00000000ff */
        /* <DEDUP_REMOVED lines=90> */
[----:B------:R0:W-:Y:S01]  /*512f0*/  STL [R1+0x11a0], R3 ;  /* 0x0011a00301007387 */ /* 0x0001e20000100800 */
[----:B------:R-:W-:-:S03]  /*51300*/  F2FP.F16.F32.PACK_AB R2, R8, R9 ;  /* 0x000000090802723e */ /* 0x000fc600000000ff */
[----:B------:R-:W-:Y:S01]  /*51310*/  STL [R1+0x11bc], R16 ;  /* 0x0011bc1001007387 */ /* 0x000fe20000100800 */
[----:B0-----:R-:W-:-:S03]  /*51320*/  F2FP.F16.F32.PACK_AB R3, R0, R10 ;  /* 0x0000000a0003723e */ /* 0x001fc600000000ff */
        /* <DEDUP_REMOVED lines=126> */
[----:B------:R0:W-:Y:S04]  /*51b10*/  STL [R1+0xed0], R3 ;  /* 0x000ed00301007387 */ /* 0x0001e80000100800 */
[----:B------:R1:W-:Y:S01]  /*51b20*/  STL [R1+0xeec], R2 ;  /* 0x000eec0201007387 */ /* 0x0003e20000100800 */
[----:B0-----:R-:W-:-:S03]  /*51b30*/  F2FP.F16.F32.PACK_AB R3, R8, R9 ;  /* 0x000000090803723e */ /* 0x001fc600000000ff */
[----:B------:R0:W-:Y:S01]  /*51b40*/  STL [R1+0xee8], R0 ;  /* 0x000ee80001007387 */ /* 0x0001e20000100800 */
[----:B-1----:R-:W-:-:S03]  /*51b50*/  F2FP.F16.F32.PACK_AB R2, R5, R12 ;  /* 0x0000000c0502723e */ /* 0x002fc600000000ff */
        /* <DEDUP_REMOVED lines=14> */
[----:B------:R0:W-:Y:S01]  /*51c40*/  STL [R1+0xd58], R2 ;  /* 0x000d580201007387 */ /* 0x0001e20000100800 */
[----:B---3--:R-:W-:-:S03]  /*51c50*/  F2FP.F16.F32.PACK_AB R3, R26, R27 ;  /* 0x0000001b1a03723e */ /* 0x008fc600000000ff */
[----:B------:R-:W-:Y:S04]  /*51c60*/  STL [R1+0xd54], R0 ;  /* 0x000d540001007387 */ /* 0x000fe80000100800 */
[----:B------:R1:W-:Y:S01]  /*51c70*/  STL [R1+0xd50], R3 ;  /* 0x000d500301007387 */ /* 0x0003e20000100800 */
[----:B0-----:R-:W-:-:S05]  /*51c80*/  F2FP.F16.F32.PACK_AB R2, R31, R34 ;  /* 0x000000221f02723e */ /* 0x001fca00000000ff */
[----:B------:R0:W-:Y:S01]  /*51c90*/  STL [R1+0xd3c], R2 ;  /* 0x000d3c0201007387 */ /* 0x0001e20000100800 */
[----:B-1----:R-:W-:Y:S02]  /*51ca0*/  F2FP.F16.F32.PACK_AB R3, R38, R39 ;  /* 0x000000272603723e */ /* 0x002fe400000000ff */
[----:B0-----:R-:W-:Y:S02]  /*51cb0*/  F2FP.F16.F32.PACK_AB R2, R42, R43 ;  /* 0x0000002b2a02723e */ /* 0x001fe400000000ff */
[----:B--2---:R-:W-:-:S05]  /*51cc0*/  F2FP.F16.F32.PACK_AB R0, R30, R35 ;  /* 0x000000231e00723e */ /* 0x004fca00000000ff */
[----:B------:R0:W-:Y:S04]  /*51cd0*/  STL [R1+0xd38], R0 ;  /* 0x000d380001007387 */ /* 0x0001e80000100800 */
[----:B------:R1:W-:Y:S01]  /*51ce0*/  STL [R1+0xd34], R3 ;  /* 0x000d340301007387 */ /* 0x0003e20000100800 */
[----:B0-----:R-:W-:-:S03]  /*51cf0*/  F2FP.F16.F32.PACK_AB R0, R46, R47 ;  /* 0x0000002f2e00723e */ /* 0x001fc600000000ff */
[----:B------:R-:W-:Y:S01]  /*51d00*/  STL [R1+0xd30], R2 ;  /* 0x000d300201007387 */ /* 0x000fe20000100800 */
[----:B-1----:R-:W-:-:S03]  /*51d10*/  F2FP.F16.F32.PACK_AB R3, R58, R59 ;  /* 0x0000003b3a03723e */ /* 0x002fc600000000ff */
[----:B------:R-:W-:Y:S04]  /*51d20*/  STL [R1+0xd4c], R0 ;  /* 0x000d4c0001007387 */ /* 0x000fe80000100800 */
[----:B------:R0:W-:Y:S04]  /*51d30*/  STL [R1+0xd48], R3 ;  /* 0x000d480301007387 */ /* 0x0001e80000100800 */
[----:B0-----:R-:W2:Y:S01]  /*51d40*/  LDL.LU R3, [R1+0x700] ;  /* 0x0007000001037983 */ /* 0x001ea20000300800 */
[----:B------:R-:W-:Y:S02]  /*51d50*/  F2FP.F16.F32.PACK_AB R2, R48, R49 ;  /* 0x000000313002723e */ /* 0x000fe400000000ff */
[----:B------:R-:W-:-:S03]  /*51d60*/  F2FP.F16.F32.PACK_AB R0, R50, R51 ;  /* 0x000000333200723e */ /* 0x000fc600000000ff */
[----:B------:R-:W-:Y:S04]  /*51d70*/  STL [R1+0xd44], R2 ;  /* 0x000d440201007387 */ /* 0x000fe80000100800 */
[----:B--2---:R0:W-:Y:S04]  /*51d80*/  STL [R1+0x1f58], R3 ;  /* 0x001f580301007387 */ /* 0x0041e80000100800 */
[----:B------:R-:W-:Y:S04]  /*51d90*/  STL [R1+0xd40], R0 ;  /* 0x000d400001007387 */ /* 0x000fe80000100800 */
[----:B0-----:R-:W2:Y:S04]  /*51da0*/  LDL.LU R3, [R1+0x708] ;  /* 0x0007080001037983 */ /* 0x001ea80000300800 */
[----:B------:R-:W3:Y:S04]  /*51db0*/  LDL.LU R61, [R1+0x568] ;  /* 0x00056800013d7983 */ /* 0x000ee80000300800 */
[----:B---3--:R0:W-:Y:S04]  /*51dc0*/  STL [R1+0x1f54], R61 ;  /* 0x001f543d01007387 */ /* 0x0081e80000100800 */
[----:B0-----:R-:W3:Y:S04]  /*51dd0*/  LDL.LU R61, [R1+0x410] ;  /* 0x00041000013d7983 */ /* 0x001ee80000300800 */
[----:B---3--:R0:W-:Y:S04]  /*51de0*/  STL [R1+0x1f5c], R61 ;  /* 0x001f5c3d01007387 */ /* 0x0081e80000100800 */
[----:B0-----:R-:W2:Y:S04]  /*51df0*/  LDL.LU R61, [R1+0x418] ;  /* 0x00041800013d7983 */ /* 0x001ea80000300800 */
[----:B------:R-:W3:Y:S04]  /*51e00*/  LDL.LU R57, [R1+0x8a8] ;  /* 0x0008a80001397983 */ /* 0x000ee80000300800 */
[----:B------:R-:W4:Y:S04]  /*51e10*/  LDL.LU R56, [R1+0x560] ;  /* 0x0005600001387983 */ /* 0x000f280000300800 */
[----:B------:R-:W4:Y:S04]  /*51e20*/  LDL.LU R44, [R1+0x8a0] ;  /* 0x0008a000012c7983 */ /* 0x000f280000300800 */
        /* <DEDUP_REMOVED lines=56> */
[----:B--2---:R-:W-:-:S03]  /*521b0*/  F2FP.F16.F32.PACK_AB R3, R61, R3 ;  /* 0x000000033d03723e */ /* 0x004fc600000000ff */
[----:B------:R-:W2:Y:S04]  /*521c0*/  LDL.LU R61, [R1+0x1f5c] ;  /* 0x001f5c00013d7983 */ /* 0x000ea80000300800 */
[----:B------:R0:W-:Y:S04]  /*521d0*/  STL [R1+0xbdc], R3 ;  /* 0x000bdc0301007387 */ /* 0x0001e80000100800 */
[----:B0-----:R-:W2:Y:S02]  /*521e0*/  LDL.LU R3, [R1+0x1f58] ;  /* 0x001f580001037983 */ /* 0x001ea40000300800 */
[----:B--2---:R-:W-:-:S02]  /*521f0*/  F2FP.F16.F32.PACK_AB R3, R61, R3 ;  /* 0x000000033d03723e */ /* 0x004fc400000000ff */
[----:B------:R-:W2:Y:S04]  /*52200*/  LDL.LU R61, [R1+0x1f54] ;  /* 0x001f5400013d7983 */ /* 0x000ea80000300800 */
[----:B------:R2:W-:Y:S01]  /*52210*/  STL [R1+0xbd8], R3 ;  /* 0x000bd80301007387 */ /* 0x0005e20000100800 */
[----:B----4-:R-:W-:Y:S02]  /*52220*/  F2FP.F16.F32.PACK_AB R44, R56, R44 ;  /* 0x0000002c382c723e */ /* 0x010fe400000000ff */
[----:B---3--:R-:W-:Y:S02]  /*52230*/  F2FP.F16.F32.PACK_AB R40, R45, R40 ;  /* 0x000000282d28723e */ /* 0x008fe400000000ff */
[----:B------:R-:W-:Y:S02]  /*52240*/  F2FP.F16.F32.PACK_AB R32, R37, R32 ;  /* 0x000000202520723e */ /* 0x000fe400000000ff */
[----:B------:R-:W-:-:S02]  /*52250*/  F2FP.F16.F32.PACK_AB R28, R33, R28 ;  /* 0x0000001c211c723e */ /* 0x000fc400000000ff */
[----:B------:R-:W-:Y:S02]  /*52260*/  F2FP.F16.F32.PACK_AB R20, R25, R20 ;  /* 0x000000141914723e */ /* 0x000fe400000000ff */
[----:B------:R-:W-:Y:S02]  /*52270*/  F2FP.F16.F32.PACK_AB R16, R21, R16 ;  /* 0x000000101510723e */ /* 0x000fe400000000ff */
[----:B------:R-:W-:Y:S02]  /*52280*/  F2FP.F16.F32.PACK_AB R2, R60, R2 ;  /* 0x000000023c02723e */ /* 0x000fe400000000ff */
[----:B------:R-:W-:Y:S02]  /*52290*/  F2FP.F16.F32.PACK_AB R0, R0, R10 ;  /* 0x0000000a0000723e */ /* 0x000fe400000000ff */
[----:B--2---:R-:W-:-:S05]  /*522a0*/  F2FP.F16.F32.PACK_AB R3, R61, R57 ;  /* 0x000000393d03723e */ /* 0x004fca00000000ff */
[----:B------:R0:W-:Y:S04]  /*522b0*/  STL [R1+0xbd4], R3 ;  /* 0x000bd40301007387 */ /* 0x0001e80000100800 */
[----:B------:R-:W-:Y:S01]  /*522c0*/  STL [R1+0xbd0], R44 ;  /* 0x000bd02c01007387 */ /* 0x000fe20000100800 */
[----:B0-----:R-:W-:-:S03]  /*522d0*/  F2FP.F16.F32.PACK_AB R3, R41, R36 ;  /* 0x000000242903723e */ /* 0x001fc600000000ff */
[----:B------:R-:W-:Y:S04]  /*522e0*/  STL [R1+0xbcc], R40 ;  /* 0x000bcc2801007387 */ /* 0x000fe80000100800 */
        /* <DEDUP_REMOVED lines=22> */
[----:B--2---:R-:W-:-:S03]  /*52450*/  F2FP.F16.F32.PACK_AB R3, R14, R15 ;  /* 0x0000000f0e03723e */ /* 0x004fc600000000ff */
        /* <DEDUP_REMOVED lines=16> */
[----:B------:R-:W-:Y:S01]  /*52560*/  STL [R1+0xa30], R2 ;  /* 0x000a300201007387 */ /* 0x000fe20000100800 */
[----:B--2---:R-:W-:-:S03]  /*52570*/  F2FP.F16.F32.PACK_AB R3, R58, R59 ;  /* 0x0000003b3a03723e */ /* 0x004fc600000000ff */
        /* <DEDUP_REMOVED lines=1207> */
[----:B------:R-:W-:Y:S04]  /*570f0*/  STL [R1+0xa8], R3 ;  /* 0x0000a80301007387 */ /* 0x000fe80000100800 */
[----:B------:R-:W2:Y:S01]  /*57100*/  LDL.LU R13, [R1+0x840] ;  /* 0x00084000010d7983 */ /* 0x000ea20000300800 */
[----:B0-----:R-:W-:Y:S02]  /*57110*/  F2FP.F16.F32.PACK_AB R2, R48, R49 ;  /* 0x000000313002723e */ /* 0x001fe400000000ff */
[----:B-1----:R-:W-:-:S03]  /*57120*/  F2FP.F16.F32.PACK_AB R0, R50, R51 ;  /* 0x000000333200723e */ /* 0x002fc600000000ff */
        /* <DEDUP_REMOVED lines=73> */
[----:B------:R-:W2:Y:S01]  /*575c0*/  LDL.LU R17, [R1+0x1edc] ;  /* 0x001edc0001117983 */ /* 0x000ea20000300800 */
[----:B----4-:R-:W-:Y:S02]  /*575d0*/  F2FP.F16.F32.PACK_AB R61, R3, R61 ;  /* 0x0000003d033d723e */ /* 0x010fe400000000ff */
[----:B---3--:R-:W-:Y:S01]  /*575e0*/  F2FP.F16.F32.PACK_AB R56, R57, R56 ;  /* 0x000000383938723e */ /* 0x008fe200000000ff */
[----:B------:R0:W-:Y:S01]  /*575f0*/  STL [R1+0x88], R13 ;  /* 0x0000880d01007387 */ /* 0x0001e20000100800 */
[----:B------:R-:W-:Y:S02]  /*57600*/  F2FP.F16.F32.PACK_AB R3, R44, R45 ;  /* 0x0000002d2c03723e */ /* 0x000fe400000000ff */
[----:B------:R-:W-:Y:S01]  /*57610*/  F2FP.F16.F32.PACK_AB R40, R40, R41 ;  /* 0x000000292828723e */ /* 0x000fe200000000ff */
[----:B0-----:R-:W3:Y:S01]  /*57620*/  LDL.LU R13, [R1+0x1ed8] ;  /* 0x001ed800010d7983 */ /* 0x001ee20000300800 */
[----:B------:R-:W-:Y:S02]  /*57630*/  F2FP.F16.F32.PACK_AB R36, R36, R37 ;  /* 0x000000252424723e */ /* 0x000fe400000000ff */
[----:B------:R-:W-:-:S02]  /*57640*/  F2FP.F16.F32.PACK_AB R28, R28, R29 ;  /* 0x0000001d1c1c723e */ /* 0x000fc400000000ff */
[----:B------:R-:W-:Y:S02]  /*57650*/  F2FP.F16.F32.PACK_AB R24, R24, R25 ;  /* 0x000000191818723e */ /* 0x000fe400000000ff */
[----:B------:R-:W-:Y:S02]  /*57660*/  F2FP.F16.F32.PACK_AB R2, R60, R2 ;  /* 0x000000023c02723e */ /* 0x000fe400000000ff */
[----:B------:R-:W-:Y:S02]  /*57670*/  F2FP.F16.F32.PACK_AB R0, R0, R10 ;  /* 0x0000000a0000723e */ /* 0x000fe400000000ff */
[----:B--2---:R-:W-:Y:S02]  /*57680*/  F2FP.F16.F32.PACK_AB R16, R17, R16 ;  /* 0x000000101110723e */ /* 0x004fe400000000ff */
[----:B------:R-:W2:Y:S04]  /*57690*/  LDL.LU R17, [R1+0x1ed4] ;  /* 0x001ed40001117983 */ /* 0x000ea80000300800 */
[----:B------:R0:W-:Y:S04]  /*576a0*/  STL [R1+0x84], R16 ;  /* 0x0000841001007387 */ /* 0x0001e80000100800 */
[----:B0-----:R-:W4:Y:S04]  /*576b0*/  LDL.LU R16, [R1+0x1ed0] ;  /* 0x001ed00001107983 */ /* 0x001f280000300800 */
[----:B------:R-:W-:Y:S04]  /*576c0*/  STL [R1+0x80], R61 ;  /* 0x0000803d01007387 */ /* 0x000fe80000100800 */
        /* <DEDUP_REMOVED lines=44> */
[----:B------:R-:W-:Y:S01]  /*57990*/  STL [R1+0x28], R3 ;  /* 0x0000280301007387 */ /* 0x000fe20000100800 */
[----:B-1----:R-:W-:-:S03]  /*579a0*/  F2FP.F16.F32.PACK_AB R0, R50, R51 ;  /* 0x000000333200723e */ /* 0x002fc600000000ff */
[----:B------:R-:W3:Y:S04]  /*579b0*/  LDL.LU R29, [R1+0x1b8] ;  /* 0x0001b800011d7983 */ /* 0x000ee80000300800 */
[----:B------:R0:W-:Y:S04]  /*579c0*/  STL [R1+0x24], R2 ;  /* 0x0000240201007387 */ /* 0x0001e80000100800 */
[----:B------:R-:W3:Y:S04]  /*579d0*/  LDL.LU R24, [R1+0x278] ;  /* 0x0002780001187983 */ /* 0x000ee80000300800 */
[----:B------:R1:W-:Y:S04]  /*579e0*/  STL [R1+0x20], R0 ;  /* 0x0000200001007387 */ /* 0x0003e80000100800 */
[----:B------:R-:W2:Y:S04]  /*579f0*/  LDL.LU R25, [R1+0x1b0] ;  /* 0x0001b00001197983 */ /* 0x000ea80000300800 */
[----:B------:R-:W2:Y:S04]  /*57a00*/  LDL.LU R20, [R1+0x270] ;  /* 0x0002700001147983 */ /* 0x000ea80000300800 */
[----:B------:R-:W4:Y:S04]  /*57a10*/  LDL.LU R21, [R1+0x218] ;  /* 0x0002180001157983 */ /* 0x000f280000300800 */
[----:B------:R-:W4:Y:S04]  /*57a20*/  LDL.LU R60, [R1+0x2d8] ;  /* 0x0002d800013c7983 */ /* 0x000f280000300800 */
        /* <DEDUP_REMOVED lines=39> */
[----:B---3--:R-:W-:-:S05]  /*57ca0*/  F2FP.F16.F32.PACK_AB R24, R29, R24 ;  /* 0x000000181d18723e */ /* 0x008fca00000000ff */
[----:B------:R-:W-:Y:S01]  /*57cb0*/  STL [R1+0xc], R24 ;  /* 0x00000c1801007387 */ /* 0x000fe20000100800 */
[----:B--2---:R-:W-:Y:S02]  /*57cc0*/  F2FP.F16.F32.PACK_AB R20, R25, R20 ;  /* 0x000000141914723e */ /* 0x004fe400000000ff */
[----:B----4-:R-:W-:-:S03]  /*57cd0*/  F2FP.F16.F32.PACK_AB R3, R21, R60 ;  /* 0x0000003c1503723e */ /* 0x010fc600000000ff */
[----:B------:R-:W-:Y:S04]  /*57ce0*/  STL [R1+0x8], R20 ;  /* 0x0000081401007387 */ /* 0x000fe80000100800 */
[----:B------:R-:W-:Y:S01]  /*57cf0*/  STL [R1+0x4], R3 ;  /* 0x0000040301007387 */ /* 0x000fe20000100800 */
[----:B------:R-:W-:Y:S02]  /*57d00*/  F2FP.F16.F32.PACK_AB R0, R2, R0 ;  /* 0x000000000200723e */ /* 0x000fe400000000ff */
[----:B------:R-:W-:-:S05]  /*57d10*/  F2FP.F16.F32.PACK_AB R55, R10, R55 ;  /* 0x000000370a37723e */ /* 0x000fca00000000ff */
[----:B------:R-:W-:Y:S01]  /*57d20*/  STL [R1+0x1e9c], R55 ;  /* 0x001e9c3701007387 */ /* 0x000fe20000100800 */
[----:B------:R-:W-:-:S03]  /*57d30*/  F2FP.F16.F32.PACK_AB R54, R8, R54 ;  /* 0x000000360836723e */ /* 0x000fc600000000ff */
[----:B------:R-:W-:Y:S01]  /*57d40*/  STL [R1], R0 ;  /* 0x0000000001007387 */ /* 0x000fe20000100800 */
[----:B------:R-:W-:-:S03]  /*57d50*/  F2FP.F16.F32.PACK_AB R53, R9, R53 ;  /* 0x000000350935723e */ /* 0x000fc600000000ff */
[----:B------:R-:W-:Y:S01]  /*57d60*/  STL [R1+0x1ea0], R54 ;  /* 0x001ea03601007387 */ /* 0x000fe20000100800 */
[----:B------:R-:W-:-:S03]  /*57d70*/  F2FP.F16.F32.PACK_AB R52, R5, R52 ;  /* 0x000000340534723e */ /* 0x000fc600000000ff */
[----:B------:R-:W-:Y:S01]  /*57d80*/  STL [R1+0x1eac], R53 ;  /* 0x001eac3501007387 */ /* 0x000fe20000100800 */
[----:B------:R-:W-:-:S03]  /*57d90*/  F2FP.F16.F32.PACK_AB R7, R12, R7 ;  /* 0x000000070c07723e */ /* 0x000fc600000000ff */
[----:B------:R-:W-:Y:S01]  /*57da0*/  STL [R1+0x1eb0], R52 ;  /* 0x001eb03401007387 */ /* 0x000fe20000100800 */
[----:B------:R-:W-:-:S03]  /*57db0*/  F2FP.F16.F32.PACK_AB R6, R4, R6 ;  /* 0x000000060406723e */ /* 0x000fc600000000ff */
[----:B------:R-:W-:Y:S01]  /*57dc0*/  STL [R1+0x1ebc], R7 ;  /* 0x001ebc0701007387 */ /* 0x000fe20000100800 */
[----:B------:R-:W-:-:S03]  /*57dd0*/  F2FP.F16.F32.PACK_AB R5, R11, R14 ;  /* 0x0000000e0b05723e */ /* 0x000fc600000000ff */
[----:B------:R-:W-:Y:S04]  /*57de0*/  STL [R1+0x1ec0], R6 ;  /* 0x001ec00601007387 */ /* 0x000fe80000100800 */
[----:B------:R0:W-:Y:S04]  /*57df0*/  STL [R1+0x1ecc], R5 ;  /* 0x001ecc0501007387 */ /* 0x0001e80000100800 */
[----:B0-----:R-:W2:Y:S01]  /*57e00*/  LDL.LU R5, [R1+0x1dc] ;  /* 0x0001dc0001057983 */ /* 0x001ea20000300800 */
[----:B------:R-:W-:Y:S02]  /*57e10*/  F2FP.F16.F32.PACK_AB R11, R19, R22 ;  /* 0x00000016130b723e */ /* 0x000fe400000000ff */
[----:B------:R-:W-:-:S02]  /*57e20*/  F2FP.F16.F32.PACK_AB R10, R23, R26 ;  /* 0x0000001a170a723e */ /* 0x000fc400000000ff */
[----:B------:R-:W2:Y:S04]  /*57e30*/  LDL.LU R23, [R1+0x29c] ;  /* 0x00029c0001177983 */ /* 0x000ea80000300800 */
[----:B------:R-:W3:Y:S04]  /*57e40*/  LDL.LU R21, [R1+0x1d4] ;  /* 0x0001d40001157983 */ /* 0x000ee80000300800 */
[----:B------:R-:W3:Y:S01]  /*57e50*/  LDL.LU R22, [R1+0x294] ;  /* 0x0002940001167983 */ /* 0x000ee20000300800 */
[----:B------:R-:W-:-:S03]  /*57e60*/  F2FP.F16.F32.PACK_AB R9, R27, R30 ;  /* 0x0000001e1b09723e */ /* 0x000fc600000000ff */
[----:B------:R-:W4:Y:S04]  /*57e70*/  LDL.LU R20, [R1+0x23c] ;  /* 0x00023c0001147983 */ /* 0x000f280000300800 */
[----:B------:R-:W4:Y:S04]  /*57e80*/  LDL.LU R6, [R1+0x234] ;  /* 0x0002340001067983 */ /* 0x000f280000300800 */
[----:B------:R-:W4:Y:S04]  /*57e90*/  LDL.LU R7, [R1+0x10bc] ;  /* 0x0010bc0001077983 */ /* 0x000f280000300800 */
[----:B------:R-:W4:Y:S04]  /*57ea0*/  LDL.LU R27, [R1+0x10dc] ;  /* 0x0010dc00011b7983 */ /* 0x000f280000300800 */
[----:B------:R-:W4:Y:S01]  /*57eb0*/  LDL.LU R25, [R1+0x10b4] ;  /* 0x0010b40001197983 */ /* 0x000f220000300800 */
[----:B------:R-:W-:-:S03]  /*57ec0*/  F2FP.F16.F32.PACK_AB R8, R31, R34 ;  /* 0x000000221f08723e */ /* 0x000fc600000000ff */
[----:B------:R-:W4:Y:S04]  /*57ed0*/  LDL.LU R26, [R1+0x10d4] ;  /* 0x0010d400011a7983 */ /* 0x000f280000300800 */
[----:B------:R-:W4:Y:S04]  /*57ee0*/  LDL.LU R24, [R1+0x10cc] ;  /* 0x0010cc0001187983 */ /* 0x000f280000300800 */
[----:B------:R-:W4:Y:S04]  /*57ef0*/  LDL.LU R52, [R1+0x10c4] ;  /* 0x0010c40001347983 */ /* 0x000f280000300800 */
[----:B------:R-:W4:Y:S04]  /*57f00*/  LDL.LU R53, [R1+0x1d8] ;  /* 0x0001d80001357983 */ /* 0x000f280000300800 */
[----:B------:R-:W4:Y:S01]  /*57f10*/  LDL.LU R31, [R1+0x298] ;  /* 0x00029800011f7983 */ /* 0x000f220000300800 */
[----:B------:R-:W-:-:S03]  /*57f20*/  F2FP.F16.F32.PACK_AB R4, R15, R18 ;  /* 0x000000120f04723e */ /* 0x000fc600000000ff */
[----:B------:R-:W4:Y:S01]  /*57f30*/  LDL.LU R29, [R1+0x1d0] ;  /* 0x0001d000011d7983 */ /* 0x000f220000300800 */
[----:B------:R-:W-:-:S03]  /*57f40*/  F2FP.F16.F32.PACK_AB R15, R35, R38 ;  /* 0x00000026230f723e */ /* 0x000fc600000000ff */
[----:B------:R-:W4:Y:S04]  /*57f50*/  LDL.LU R30, [R1+0x290] ;  /* 0x00029000011e7983 */ /* 0x000f280000300800 */
        /* <DEDUP_REMOVED lines=39> */
[----:B--2---:R-:W-:-:S03]  /*581d0*/  F2FP.F16.F32.PACK_AB R23, R5, R23 ;  /* 0x000000170517723e */ /* 0x004fc600000000ff */
[----:B------:R1:W5:Y:S01]  /*581e0*/  LDL.LU R5, [R1+0x1ecc] ;  /* 0x001ecc0001057983 */ /* 0x0003620000300800 */
[----:B---3--:R-:W-:-:S03]  /*581f0*/  F2FP.F16.F32.PACK_AB R22, R21, R22 ;  /* 0x000000161516723e */ /* 0x008fc600000000ff */
[----:B------:R-:W4:Y:S02]  /*58200*/  LDL.LU R21, [R1+0x1ec8] ;  /* 0x001ec80001157983 */ /* 0x000f240000300800 */
[----:B----4-:R-:W-:Y:S02]  /*58210*/  F2FP.F16.F32.PACK_AB R21, R20, R21 ;  /* 0x000000151415723e */ /* 0x010fe400000000ff */
[----:B------:R-:W2:Y:S01]  /*58220*/  LDL.LU R20, [R1+0x1ec4] ;  /* 0x001ec40001147983 */ /* 0x000ea20000300800 */
[----:B------:R-:W-:Y:S02]  /*58230*/  F2FP.F16.F32.PACK_AB R27, R7, R27 ;  /* 0x0000001b071b723e */ /* 0x000fe400000000ff */
[----:B------:R-:W-:Y:S02]  /*58240*/  F2FP.F16.F32.PACK_AB R26, R25, R26 ;  /* 0x0000001a191a723e */ /* 0x000fe400000000ff */
[----:B--2---:R-:W-:Y:S02]  /*58250*/  F2FP.F16.F32.PACK_AB R20, R6, R20 ;  /* 0x000000140614723e */ /* 0x004fe400000000ff */
[----:B------:R1:W5:Y:S04]  /*58260*/  LDL.LU R6, [R1+0x1ec0] ;  /* 0x001ec00001067983 */ /* 0x0003680000300800 */
[----:B------:R1:W5:Y:S04]  /*58270*/  LDL.LU R7, [R1+0x1ebc] ;  /* 0x001ebc0001077983 */ /* 0x0003680000300800 */
[----:B------:R-:W2:Y:S02]  /*58280*/  LDL.LU R25, [R1+0x1eb8] ;  /* 0x001eb80001197983 */ /* 0x000ea40000300800 */
[----:B--2---:R-:W-:-:S02]  /*58290*/  F2FP.F16.F32.PACK_AB R25, R24, R25 ;  /* 0x000000191819723e */ /* 0x004fc400000000ff */
        /* <DEDUP_REMOVED lines=18> */
[----:B--2---:R-:W-:Y:S02]  /*583c0*/  F2FP.F16.F32.PACK_AB R32, R37, R32 ;  /* 0x000000202520723e */ /* 0x004fe400000000ff */
[----:B------:R-:W2:Y:S01]  /*583d0*/  LDL.LU R37, [R1+0x1e90] ;  /* 0x001e900001257983 */ /* 0x000ea20000300800 */
[----:B------:R-:W-:-:S03]  /*583e0*/  F2FP.F16.F32.PACK_AB R38, R41, R38 ;  /* 0x000000262926723e */ /* 0x000fc600000000ff */
[----:B------:R-:W3:Y:S04]  /*583f0*/  LDL.LU R36, [R1+0x1e8c] ;  /* 0x001e8c0001247983 */ /* 0x000ee80000300800 */
[----:B------:R-:W4:Y:S01]  /*58400*/  LDL.LU R41, [R1+0x1e88] ;  /* 0x001e880001297983 */ /* 0x000f220000300800 */
[----:B--2---:R-:W-:-:S03]  /*58410*/  F2FP.F16.F32.PACK_AB R37, R40, R37 ;  /* 0x000000252825723e */ /* 0x004fc600000000ff */
[----:B------:R-:W2:Y:S01]  /*58420*/  LDL.LU R40, [R1+0x1e84] ;  /* 0x001e840001287983 */ /* 0x000ea20000300800 */
[----:B------:R-:W-:Y:S02]  /*58430*/  F2FP.F16.F32.PACK_AB R43, R44, R43 ;  /* 0x0000002b2c2b723e */ /* 0x000fe400000000ff */
[----:B---3--:R-:W-:Y:S02]  /*58440*/  F2FP.F16.F32.PACK_AB R36, R45, R36 ;  /* 0x000000242d24723e */ /* 0x008fe400000000ff */
[----:B------:R-:W3:Y:S01]  /*58450*/  LDL.LU R45, [R1+0x1e80] ;  /* 0x001e8000012d7983 */ /* 0x000ee20000300800 */
[----:B------:R-:W-:Y:S02]  /*58460*/  F2FP.F16.F32.PACK_AB R42, R56, R42 ;  /* 0x0000002a382a723e */ /* 0x000fe400000000ff */
[----:B----4-:R-:W-:Y:S01]  /*58470*/  F2FP.F16.F32.PACK_AB R41, R57, R41 ;  /* 0x000000293929723e */ /* 0x010fe200000000ff */
[----:B------:R-:W4:Y:S04]  /*58480*/  LDL.LU R44, [R1+0x1e7c] ;  /* 0x001e7c00012c7983 */ /* 0x000f280000300800 */
[----:B------:R-:W4:Y:S01]  /*58490*/  LDL.LU R56, [R1+0x1e78] ;  /* 0x001e780001387983 */ /* 0x000f220000300800 */
[----:B------:R-:W-:-:S03]  /*584a0*/  F2FP.F16.F32.PACK_AB R47, R3, R47 ;  /* 0x0000002f032f723e */ /* 0x000fc600000000ff */
[----:B------:R-:W4:Y:S01]  /*584b0*/  LDL.LU R57, [R1+0x1e74] ;  /* 0x001e740001397983 */ /* 0x000f220000300800 */
[----:B--2---:R-:W-:-:S03]  /*584c0*/  F2FP.F16.F32.PACK_AB R40, R61, R40 ;  /* 0x000000283d28723e */ /* 0x004fc600000000ff */
[----:B------:R1:W5:Y:S04]  /*584d0*/  LDL.LU R61, [R1+0x1e70] ;  /* 0x001e7000013d7983 */ /* 0x0003680000300800 */
[----:B------:R1:W5:Y:S01]  /*584e0*/  LDL.LU R3, [R1+0x1e6c] ;  /* 0x001e6c0001037983 */ /* 0x0003620000300800 */
[----:B------:R-:W-:Y:S02]  /*584f0*/  F2FP.F16.F32.PACK_AB R49, R48, R49 ;  /* 0x000000313031723e */ /* 0x000fe400000000ff */
[----:B------:R-:W-:Y:S02]  /*58500*/  F2FP.F16.F32.PACK_AB R46, R60, R46 ;  /* 0x0000002e3c2e723e */ /* 0x000fe400000000ff */
[----:B---3--:R-:W-:Y:S02]  /*58510*/  F2FP.F16.F32.PACK_AB R45, R2, R45 ;  /* 0x0000002d022d723e */ /* 0x008fe400000000ff */
[----:B----4-:R-:W-:-:S02]  /*58520*/  F2FP.F16.F32.PACK_AB R44, R0, R44 ;  /* 0x0000002c002c723e */ /* 0x010fc400000000ff */
[----:B------:R-:W-:Y:S02]  /*58530*/  F2FP.F16.F32.PACK_AB R51, R58, R51 ;  /* 0x000000333a33723e */ /* 0x000fe400000000ff */
[----:B------:R-:W-:Y:S02]  /*58540*/  F2FP.F16.F32.PACK_AB R50, R59, R50 ;  /* 0x000000323b32723e */ /* 0x000fe400000000ff */
[----:B-1----:R-:W-:-:S07]  /*58550*/  F2FP.F16.F32.PACK_AB R48, R57, R56 ;  /* 0x000000383930723e */ /* 0x002fce00000000ff */
.L_x_0:
[----:B------:R-:W1:Y:S01]  /*58560*/  S2R R0, SR_TID.X ;  /* 0x0000000000007919 */ /* 0x000e620000002100 */
[----:B------:R-:W2:Y:S01]  /*58570*/  S2UR UR5, SR_CgaCtaId ;  /* 0x00000000000579c3 */ /* 0x000ea20000008800 */
[----:B------:R-:W-:Y:S01]  /*58580*/  UMOV UR4, 0x400 ;  /* 0x0000040000047882 */ /* 0x000fe20000000000 */
[----:B------:R-:W-:Y:S01]  /*58590*/  ULDC.64 UR6, c[0x0][0x228] ;  /* 0x00008a0000067ab9 */ /* 0x000fe20000000a00 */
[----:B------:R3:W-:Y:S01]  /*585a0*/  STL [R1+0x1f44], R2 ;  /* 0x001f440201007387 */ /* 0x0007e20000100800 */
[C---:B-----5:R-:W-:Y:S01]  /*585b0*/  VIADD R56, R3.reuse, 0x2 ;  /* 0x0000000203387836 */ /* 0x060fe20000000000 */
[----:B------:R-:W-:Y:S01]  /*585c0*/  ULDC.64 UR10, c[0x0][0x228] ;  /* 0x00008a00000a7ab9 */ /* 0x000fe20000000a00 */
[----:B------:R-:W-:Y:S01]  /*585d0*/  VIADD R57, R3, 0x1 ;  /* 0x0000000103397836 */ /* 0x000fe20000000000 */
[----:B------:R-:W-:Y:S01]  /*585e0*/  STL [R1+0x1f40], R60 ;  /* 0x001f403c01007387 */ /* 0x000fe20000100800 */
[----:B------:R-:W-:Y:S01]  /*585f0*/  ULDC.64 UR8, c[0x0][0x220] ;  /* 0x0000880000087ab9 */ /* 0x000fe20000000a00 */
[----:B------:R-:W-:Y:S01]  /*58600*/  ULDC.64 UR12, c[0x0][0x228] ;  /* 0x00008a00000c7ab9 */ /* 0x000fe20000000a00 */
[----:B------:R-:W-:Y:S01]  /*58610*/  ULDC.64 UR20, c[0x0][0x228] ;  /* 0x00008a0000147ab9 */ /* 0x000fe20000000a00 */
[----:B------:R-:W-:Y:S01]  /*58620*/  ULDC.64 UR22, c[0x0][0x228] ;  /* 0x00008a0000167ab9 */ /* 0x000fe20000000a00 */
[----:B------:R-:W-:Y:S01]  /*58630*/  ULDC.64 UR24, c[0x0][0x228] ;  /* 0x00008a0000187ab9 */ /* 0x000fe20000000a00 */
[----:B---3--:R-:W-:Y:S01]  /*58640*/  IMAD.U32 R2, RZ, RZ, UR6 ;  /* 0x00000006ff027e24 */ /* 0x008fe2000f8e00ff */
[----:B------:R-:W-:Y:S01]  /*58650*/  ULDC.64 UR40, c[0x0][0x228] ;  /* 0x00008a0000287ab9 */ /* 0x000fe20000000a00 */
[----:B------:R-:W-:Y:S01]  /*58660*/  ULDC.64 UR42, c[0x0][0x228] ;  /* 0x00008a00002a7ab9 */ /* 0x000fe20000000a00 */
[----:B------:R-:W-:Y:S01]  /*58670*/  ULDC.64 UR44, c[0x0][0x228] ;  /* 0x00008a00002c7ab9 */ /* 0x000fe20000000a00 */
[----:B------:R-:W-:Y:S01]  /*58680*/  ULDC.64 UR46, c[0x0][0x228] ;  /* 0x00008a00002e7ab9 */ /* 0x000fe20000000a00 */
[----:B------:R3:W-:Y:S01]  /*58690*/  STL [R1+0x788], R2 ;  /* 0x0007880201007387 */ /* 0x0007e20000100800 */
[----:B------:R-:W-:Y:S01]  /*586a0*/  ULDC.64 UR48, c[0x0][0x228] ;  /* 0x00008a0000307ab9 */ /* 0x000fe20000000a00 */
[----:B------:R-:W-:Y:S01]  /*586b0*/  ULDC.64 UR14, c[0x0][0x228] ;  /* 0x00008a00000e7ab9 */ /* 0x000fe20000000a00 */
[----:B------:R-:W-:Y:S01]  /*586c0*/  ULDC.64 UR16, c[0x0][0x228] ;  /* 0x00008a0000107ab9 */ /* 0x000fe20000000a00 */
[----:B------:R-:W-:Y:S01]  /*586d0*/  ULDC.64 UR18, c[0x0][0x228] ;  /* 0x00008a0000127ab9 */ /* 0x000fe20000000a00 */
[----:B------:R-:W-:Y:S01]  /*586e0*/  ULDC.64 UR26, c[0x0][0x228] ;  /* 0x00008a00001a7ab9 */ /* 0x000fe20000000a00 */
[----:B--2---:R-:W-:Y:S01]  /*586f0*/  ULEA UR4, UR5, UR4, 0x18 ;  /* 0x0000000405047291 */ /* 0x004fe2000f8ec03f */
[----:B------:R-:W-:-:S02]  /*58700*/  ULDC.64 UR28, c[0x0][0x228] ;  /* 0x00008a00001c7ab9 */ /* 0x000fc40000000a00 */
[----:B------:R-:W-:Y:S01]  /*58710*/  UMOV UR5, UR7 ;  /* 0x0000000700057c82 */ /* 0x000fe20008000000 */
[----:B------:R-:W-:Y:S01]  /*58720*/  ULDC.64 UR6, c[0x0][0x228] ;  /* 0x00008a0000067ab9 */ /* 0x000fe20000000a00 */
[----:B------:R-:W-:Y:S01]  /*58730*/  ISETP.GE.AND P1, PT, R57, UR5, PT ;  /* 0x0000000539007c0c */ /* 0x000fe2000bf26270 */
[----:B---3--:R-:W-:Y:S01]  /*58740*/  IMAD.U32 R2, RZ, RZ, UR6 ;  /* 0x00000006ff027e24 */ /* 0x008fe2000f8e00ff */
[----:B-1----:R-:W-:Y:S01]  /*58750*/  LOP3.LUT R0, R0, 0x1f, RZ, 0xc0, !PT ;  /* 0x0000001f00007812 */ /* 0x002fe200078ec0ff */
[----:B------:R-:W-:Y:S01]  /*58760*/  ULDC.64 UR30, c[0x0][0x228] ;  /* 0x00008a00001e7ab9 */ /* 0x000fe20000000a00 */
[----:B------:R-:W-:Y:S01]  /*58770*/  ULDC.64 UR32, c[0x0][0x228] ;  /* 0x00008a0000207ab9 */ /* 0x000fe20000000a00 */
[----:B------:R-:W-:Y:S01]  /*58780*/  ULDC.64 UR34, c[0x0][0x228] ;  /* 0x00008a0000227ab9 */ /* 0x000fe20000000a00 */
[----:B------:R-:W-:Y:S01]  /*58790*/  LEA R0, R0, UR4, 0x4 ;  /* 0x0000000400007c11 */ /* 0x000fe2000f8e20ff */
[----:B------:R-:W-:Y:S06]  /*587a0*/  BAR.SYNC.DEFER_BLOCKING 0x0 ;  /* 0x0000000000007b1d */ /* 0x000fec0000010000 */
[----:B------:R-:W-:Y:S01]  /*587b0*/  UMOV UR4, UR7 ;  /* 0x0000000700047c82 */ /* 0x000fe20008000000 */
[----:B------:R-:W-:Y:S01]  /*587c0*/  ULDC.64 UR6, c[0x0][0x220] ;  /* 0x0000880000067ab9 */ /* 0x000fe20000000a00 */
[----:B------:R-:W-:Y:S01]  /*587d0*/  STL [R1+0x784], R2 ;  /* 0x0007840201007387 */ /* 0x000fe20000100800 */
[----:B------:R-:W-:Y:S01]  /*587e0*/  ISETP.GE.AND P0, PT, R56, UR4, PT ;  /* 0x0000000438007c0c */ /* 0x000fe2000bf06270 */
[----:B------:R-:W-:Y:S01]  /*587f0*/  ULDC UR4, c[0x0][0x244] ;  /* 0x0000910000047ab9 */ /* 0x000fe20000000800 */
[----:B------:R-:W-:Y:S01]  /*58800*/  ULDC.64 UR36, c[0x0][0x228] ;  /* 0x00008a0000247ab9 */ /* 0x000fe20000000a00 */
[----:B------:R-:W-:Y:S01]  /*58810*/  ULDC.64 UR38, c[0x0][0x228] ;  /* 0x00008a0000267ab9 */ /* 0x000fe20000000a00 */
[----:B------:R-:W-:Y:S01]  /*58820*/  ULDC.64 UR54, c[0x0][0x228] ;  /* 0x00008a0000367ab9 */ /* 0x000fe20000000a00 */
[----:B------:R-:W-:Y:S01]  /*58830*/  ULDC.64 UR56, c[0x0][0x228] ;  /* 0x00008a0000387ab9 */ /* 0x000fe20000000a00 */
[----:B------:R-:W-:Y:S01]  /*58840*/  ULDC.64 UR60, c[0x0][0x228] ;  /* 0x00008a00003c7ab9 */ /* 0x000fe20000000a00 */
[----:B------:R-:W-:Y:S01]  /*58850*/  ULDC.64 UR58, c[0x0][0x228] ;  /* 0x00008a00003a7ab9 */ /* 0x000fe20000000a00 */
[----:B------:R-:W-:Y:S01]  /*58860*/  STSM.16.M88.4 [R0], R48 ;  /* 0x0000003000007844 */ /* 0x000fe20000000200 */
[----:B------:R-:W-:-:S03]  /*58870*/  NOP ;  /* 0x0000000000007918 */ /* 0x000fc60000000000 */
[----:B------:R-:W1:Y:S01]  /*58880*/  LDS.128 R48, [R0] ;  /* 0x0000000000307984 */ /* 0x000e620000000c00 */
[----:B------:R-:W-:-:S03]  /*58890*/  NOP ;  /* 0x0000000000007918 */ /* 0x000fc60000000000 */
[----:B------:R-:W-:Y:S01]  /*588a0*/  STSM.16.M88.4 [R0], R44 ;  /* 0x0000002c00007844 */ /* 0x000fe20000000200 */
[----:B------:R-:W-:-:S03]  /*588b0*/  NOP ;  /* 0x0000000000007918 */ /* 0x000fc60000000000 */
[----:B------:R-:W2:Y:S01]  /*588c0*/  LDS.128 R44, [R0] ;  /* 0x00000000002c7984 */ /* 0x000ea20000000c00 */
[----:B------:R-:W-:-:S03]  /*588d0*/  NOP ;  /* 0x0000000000007918 */ /* 0x000fc60000000000 */
[----:B------:R-:W-:Y:S01]  /*588e0*/  STSM.16.M88.4 [R0], R40 ;  /* 0x0000002800007844 */ /* 0x000fe20000000200 */
[----:B------:R-:W-:-:S03]  /*588f0*/  NOP ;  /* 0x0000000000007918 */ /* 0x000fc60000000000 */
[----:B------:R-:W3:Y:S01]  /*58900*/  LDS.128 R40, [R0] ;  /* 0x0000000000287984 */ /* 0x000ee20000000c00 */
[----:B------:R-:W-:-:S03]  /*58910*/  NOP ;  /* 0x0000000000007918 */ /* 0x000fc60000000000 */
[----:B------:R-:W-:Y:S01]  /*58920*/  STSM.16.M88.4 [R0], R36 ;  /* 0x0000002400007844 */ /* 0x000fe20000000200 */
[----:B------:R-:W-:-:S03]  /*58930*/  NOP ;  /* 0x0000000000007918 */ /* 0x000fc60000000000 */
[----:B------:R-:W4:Y:S01]  /*58940*/  LDS.128 R36, [R0] ;  /* 0x0000000000247984 */ /* 0x000f220000000c00 */
[----:B------:R-:W-:-:S03]  /*58950*/  NOP ;  /* 0x0000000000007918 */ /* 0x000fc60000000000 */
[----:B------:R-:W-:Y:S01]  /*58960*/  STSM.16.M88.4 [R0], R32 ;  /* 0x0000002000007844 */ /* 0x000fe20000000200 */
[----:B------:R-:W-:-:S03]  /*58970*/  NOP ;  /* 0x0000000000007918 */ /* 0x000fc60000000000 */
[----:B------:R-:W0:Y:S01]  /*58980*/  LDS.128 R32, [R0] ;  /* 0x0000000000207984 */ /* 0x000e220000000c00 */
        /* <DEDUP_REMOVED lines=9> */
[----:B-1----:R-:W-:Y:S04]  /*58a20*/  STL.64 [R1+0x1fb0], R50 ;  /* 0x001fb03201007387 */ /* 0x002fe80000100a00 */
[----:B------:R-:W-:Y:S04]  /*58a30*/  STL.64 [R1+0x1fa8], R48 ;  /* 0x001fa83001007387 */ /* 0x000fe80000100a00 */
[----:B--2---:R-:W-:Y:S04]  /*58a40*/  STL.64 [R1+0x1fc0], R46 ;  /* 0x001fc02e01007387 */ /* 0x004fe80000100a00 */
[----:B------:R-:W-:Y:S04]  /*58a50*/  STL.64 [R1+0x1fb8], R44 ;  /* 0x001fb82c01007387 */ /* 0x000fe80000100a00 */
[----:B---3--:R-:W-:Y:S04]  /*58a60*/  STL.64 [R1+0x1fd0], R42 ;  /* 0x001fd02a01007387 */ /* 0x008fe80000100a00 */
[----:B------:R-:W-:Y:S04]  /*58a70*/  STL.64 [R1+0x1fc8], R40 ;  /* 0x001fc82801007387 */ /* 0x000fe80000100a00 */
[----:B----4-:R-:W-:Y:S04]  /*58a80*/  STL.64 [R1+0x1fe0], R38 ;  /* 0x001fe02601007387 */ /* 0x010fe80000100a00 */
[----:B------:R-:W-:Y:S04]  /*58a90*/  STL.64 [R1+0x1fd8], R36 ;  /* 0x001fd82401007387 */ /* 0x000fe80000100a00 */
[----:B0-----:R-:W-:Y:S04]  /*58aa0*/  STL.64 [R1+0x160], R32 ;  /* 0x0001602001007387 */ /* 0x001fe80000100a00 */
[----:B------:R-:W-:Y:S04]  /*58ab0*/  STL.64 [R1+0x168], R34 ;  /* 0x0001682201007387 */ /* 0x000fe80000100a00 */
[----:B------:R-:W-:Y:S04]  /*58ac0*/  STL.64 [R1+0x180], R28 ;  /* 0x0001801c01007387 */ /* 0x000fe80000100a00 */
[----:B------:R-:W-:Y:S04]  /*58ad0*/  STL.64 [R1+0x188], R30 ;  /* 0x0001881e01007387 */ /* 0x000fe80000100a00 */
[----:B------:R-:W2:Y:S04]  /*58ae0*/  LDL.LU R56, [R1] ;  /* 0x0000000001387983 */ /* 0x000ea80000300800 */
[----:B------:R-:W-:Y:S04]  /*58af0*/  STL.64 [R1+0x170], R24 ;  /* 0x0001701801007387 */ /* 0x000fe80000100a00 */
[----:B------:R-:W-:Y:S04]  /*58b00*/  STL.64 [R1+0x178], R26 ;  /* 0x0001781a01007387 */ /* 0x000fe80000100a00 */
[----:B------:R-:W2:Y:S04]  /*58b10*/  LDL.LU R57, [R1+0x4] ;  /* 0x0000040001397983 */ /* 0x000ea80000300800 */
[----:B------:R-:W2:Y:S04]  /*58b20*/  LDL.LU R58, [R1+0x8] ;  /* 0x00000800013a7983 */ /* 0x000ea80000300800 */
[----:B------:R-:W2:Y:S04]  /*58b30*/  LDL.LU R59, [R1+0xc] ;  /* 0x00000c00013b7983 */ /* 0x000ea80000300800 */
[----:B------:R-:W-:Y:S01]  /*58b40*/  STSM.16.M88.4 [R0], R20 ;  /* 0x0000001400007844 */ /* 0x000fe20000000200 */
[----:B------:R-:W-:-:S03]  /*58b50*/  NOP ;  /* 0x0000000000007918 */ /* 0x000fc60000000000 */
[----:B------:R-:W0:Y:S01]  /*58b60*/  LDS.128 R20, [R0] ;  /* 0x0000000000147984 */ /* 0x000e220000000c00 */
[----:B------:R-:W-:-:S03]  /*58b70*/  NOP ;  /* 0x0000000000007918 */ /* 0x000fc60000000000 */
[----:B------:R-:W-:Y:S01]  /*58b80*/  STSM.16.M88.4 [R0], R16 ;  /* 0x0000001000007844 */ /* 0x000fe20000000200 */
[----:B------:R-:W-:-:S03]  /*58b90*/  NOP ;  /* 0x0000000000007918 */ /* 0x000fc60000000000 */
[----:B------:R-:W1:Y:S01]  /*58ba0*/  LDS.128 R16, [R0] ;  /* 0x0000000000107984 */ /* 0x000e620000000c00 */
[----:B------:R-:W-:-:S03]  /*58bb0*/  NOP ;  /* 0x0000000000007918 */ /* 0x000fc60000000000 */
[----:B------:R-:W-:Y:S01]  /*58bc0*/  STSM.16.M88.4 [R0], R12 ;  /* 0x0000000c00007844 */ /* 0x000fe20000000200 */
[----:B------:R-:W-:-:S03]  /*58bd0*/  NOP ;  /* 0x0000000000007918 */ /* 0x000fc60000000000 */
[----:B------:R-:W3:Y:S01]  /*58be0*/  LDS.128 R12, [R0] ;  /* 0x00000000000c7984 */ /* 0x000ee20000000c00 */
[----:B------:R-:W-:-:S03]  /*58bf0*/  NOP ;  /* 0x0000000000007918 */ /* 0x000fc60000000000 */
[----:B0-----:R-:W-:Y:S04]  /*58c00*/  STL.64 [R1+0x190], R20 ;  /* 0x0001901401007387 */ /* 0x001fe80000100a00 */
[----:B------:R-:W-:Y:S04]  /*58c10*/  STL.64 [R1+0x198], R22 ;  /* 0x0001981601007387 */ /* 0x000fe80000100a00 */
[----:B-1----:R-:W-:Y:S04]  /*58c20*/  STL.64 [R1+0x1a0], R16 ;  /* 0x0001a01001007387 */ /* 0x002fe80000100a00 */
[----:B------:R-:W-:Y:S04]  /*58c30*/  STL.64 [R1+0x1a8], R18 ;  /* 0x0001a81201007387 */ /* 0x000fe80000100a00 */
[----:B------:R-:W4:Y:S04]  /*58c40*/  LDL.LU R48, [R1+0x20] ;  /* 0x0000200001307983 */ /* 0x000f280000300800 */
[----:B---3--:R-:W-:Y:S04]  /*58c50*/  STL.64 [R1+0x1b0], R12 ;  /* 0x0001b00c01007387 */ /* 0x008fe80000100a00 */
[----:B------:R-:W-:Y:S04]  /*58c60*/  STL.64 [R1+0x1b8], R14 ;  /* 0x0001b80e01007387 */ /* 0x000fe80000100a00 */
[----:B------:R-:W4:Y:S04]  /*58c70*/  LDL.LU R49, [R1+0x24] ;  /* 0x0000240001317983 */ /* 0x000f280000300800 */
[----:B------:R-:W4:Y:S04]  /*58c80*/  LDL.LU R50, [R1+0x28] ;  /* 0x0000280001327983 */ /* 0x000f280000300800 */
[----:B------:R-:W4:Y:S04]  /*58c90*/  LDL.LU R51, [R1+0x2c] ;  /* 0x00002c0001337983 */ /* 0x000f280000300800 */
        /* <DEDUP_REMOVED lines=8> */
[----:B------:R-:W-:Y:S04]  /*58d20*/  STSM.16.M88.4 [R0], R52 ;  /* 0x0000003400007844 */ /* 0x000fe80000000200 */
[----:B0-----:R-:W-:Y:S04]  /*58d30*/  STL.64 [R1+0x1c0], R8 ;  /* 0x0001c00801007387 */ /* 0x001fe80000100a00 */
[----:B------:R-:W-:Y:S01]  /*58d40*/  STL.64 [R1+0x1c8], R10 ;  /* 0x0001c80a01007387 */ /* 0x000fe20000100a00 */
[----:B------:R-:W-:-:S03]  /*58d50*/  NOP ;  /* 0x0000000000007918 */ /* 0x000fc60000000000 */
[----:B------:R-:W3:Y:S04]  /*58d60*/  LDL.LU R40, [R1+0x10] ;  /* 0x0000100001287983 */ /* 0x000ee80000300800 */
[----:B-1----:R-:W-:Y:S04]  /*58d70*/  STL.64 [R1+0x1d0], R4 ;  /* 0x0001d00401007387 */ /* 0x002fe80000100a00 */
[----:B------:R-:W-:Y:S04]  /*58d80*/  STL.64 [R1+0x1d8], R6 ;  /* 0x0001d80601007387 */ /* 0x000fe80000100a00 */
[----:B------:R-:W3:Y:S04]  /*58d90*/  LDL.LU R41, [R1+0x14] ;  /* 0x0000140001297983 */ /* 0x000ee80000300800 */
[----:B------:R-:W3:Y:S04]  /*58da0*/  LDL.LU R42, [R1+0x18] ;  /* 0x00001800012a7983 */ /* 0x000ee80000300800 */
[----:B------:R-:W3:Y:S04]  /*58db0*/  LDL.LU R43, [R1+0x1c] ;  /* 0x00001c00012b7983 */ /* 0x000ee80000300800 */
[----:B------:R-:W0:Y:S01]  /*58dc0*/  LDS.128 R4, [R0] ;  /* 0x0000000000047984 */ /* 0x000e220000000c00 */
[----:B------:R-:W-:-:S03]  /*58dd0*/  NOP ;  /* 0x0000000000007918 */ /* 0x000fc60000000000 */
[----:B0-----:R-:W-:Y:S04]  /*58de0*/  STL.64 [R1+0x1e0], R4 ;  /* 0x0001e00401007387 */ /* 0x001fe80000100a00 */
[----:B------:R-:W-:Y:S04]  /*58df0*/  STL.64 [R1+0x1e8], R6 ;  /* 0x0001e80601007387 */ /* 0x000fe80000100a00 */
        /* <DEDUP_REMOVED lines=8> */
[----:B--2---:R-:W-:Y:S01]  /*58e80*/  STSM.16.M88.4 [R0], R56 ;  /* 0x0000003800007844 */ /* 0x004fe20000000200 */
[----:B------:R-:W-:-:S03]  /*58e90*/  NOP ;  /* 0x0000000000007918 */ /* 0x000fc60000000000 */
[----:B------:R-:W0:Y:S01]  /*58ea0*/  LDS.128 R4, [R0] ;  /* 0x0000000000047984 */ /* 0x000e220000000c00 */
[----:B------:R-:W-:-:S03]  /*58eb0*/  NOP ;  /* 0x0000000000007918 */ /* 0x000fc60000000000 */
[----:B0-----:R-:W-:Y:S04]  /*58ec0*/  STL.64 [R1+0x200], R4 ;  /* 0x0002000401007387 */ /* 0x001fe80000100a00 */
[----:B------:R-:W-:Y:S04]  /*58ed0*/  STL [R1+0x20c], R7 ;  /* 0x00020c0701007387 */ /* 0x000fe80000100800 */
[----:B------:R-:W2:Y:S04]  /*58ee0*/  LDL.LU R36, [R1+0x60] ;  /* 0x0000600001247983 */ /* 0x000ea80000300800 */
[----:B------:R-:W2:Y:S04]  /*58ef0*/  LDL.LU R37, [R1+0x64] ;  /* 0x0000640001257983 */ /* 0x000ea80000300800 */
[----:B------:R-:W2:Y:S04]  /*58f00*/  LDL.LU R38, [R1+0x68] ;  /* 0x0000680001267983 */ /* 0x000ea80000300800 */
[----:B------:R-:W2:Y:S04]  /*58f10*/  LDL.LU R39, [R1+0x6c] ;  /* 0x00006c0001277983 */ /* 0x000ea80000300800 */
[----:B----4-:R0:W-:Y:S04]  /*58f20*/  STSM.16.M88.4 [R0], R48 ;  /* 0x0000003000007844 */ /* 0x0101e80000000200 */
[----:B0-----:R-:W4:Y:S04]  /*58f30*/  LDL.LU R48, [R1+0x50] ;  /* 0x0000500001307983 */ /* 0x001f280000300800 */
[----:B------:R-:W4:Y:S04]  /*58f40*/  LDL.LU R49, [R1+0x54] ;  /* 0x0000540001317983 */ /* 0x000f280000300800 */
[----:B------:R-:W4:Y:S04]  /*58f50*/  LDL.LU R50, [R1+0x58] ;  /* 0x0000580001327983 */ /* 0x000f280000300800 */
[----:B------:R-:W4:Y:S01]  /*58f60*/  LDL.LU R51, [R1+0x5c] ;  /* 0x00005c0001337983 */ /* 0x000f220000300800 */
[----:B------:R-:W-:Y:S01]  /*58f70*/  IMAD.MOV.U32 R57, RZ, RZ, R6 ;  /* 0x000000ffff397224 */ /* 0x000fe200078e0006 */
[----:B------:R-:W-:-:S02]  /*58f80*/  NOP ;  /* 0x0000000000007918 */ /* 0x000fc40000000000 */
[----:B------:R-:W0:Y:S01]  /*58f90*/  LDS.128 R4, [R0] ;  /* 0x0000000000047984 */ /* 0x000e220000000c00 */
[----:B------:R-:W-:-:S03]  /*58fa0*/  NOP ;  /* 0x0000000000007918 */ /* 0x000fc60000000000 */
[----:B0-----:R-:W-:Y:S04]  /*58fb0*/  STL.64 [R1+0x210], R4 ;  /* 0x0002100401007387 */ /* 0x001fe80000100a00 */
[----:B------:R-:W-:Y:S04]  /*58fc0*/  STL.64 [R1+0x218], R6 ;  /* 0x0002180601007387 */ /* 0x000fe80000100a00 */
[----:B---3--:R0:W-:Y:S01]  /*58fd0*/  STSM.16.M88.4 [R0], R40 ;  /* 0x0000002800007844 */ /* 0x0081e20000000200 */
[----:B------:R-:W-:-:S03]  /*58fe0*/  NOP ;  /* 0x0000000000007918 */ /* 0x000fc60000000000 */
[----:B------:R-:W1:Y:S01]  /*58ff0*/  LDS.128 R4, [R0] ;  /* 0x0000000000047984 */ /* 0x000e620000000c00 */
[----:B------:R-:W-:-:S03]  /*59000*/  NOP ;  /* 0x0000000000007918 */ /* 0x000fc60000000000 */
[----:B0-----:R-:W3:Y:S04]  /*59010*/  LDL.LU R40, [R1+0x70] ;  /* 0x0000700001287983 */ /* 0x001ee80000300800 */
[----:B------:R-:W3:Y:S04]  /*59020*/  LDL.LU R41, [R1+0x74] ;  /* 0x0000740001297983 */ /* 0x000ee80000300800 */
[----:B------:R-:W3:Y:S04]  /*59030*/  LDL.LU R42, [R1+0x78] ;  /* 0x00007800012a7983 */ /* 0x000ee80000300800 */
[----:B------:R-:W3:Y:S04]  /*59040*/  LDL.LU R43, [R1+0x7c] ;  /* 0x00007c00012b7983 */ /* 0x000ee80000300800 */
[----:B-1----:R-:W-:Y:S01]  /*59050*/  STL [R1+0x220], R4 ;  /* 0x0002200401007387 */ /* 0x002fe20000100800 */
[----:B------:R-:W-:-:S02]  /*59060*/  IMAD.MOV.U32 R56, RZ, RZ, R6 ;  /* 0x000000ffff387224 */ /* 0x000fc400078e0006 */
[----:B------:R-:W-:Y:S01]  /*59070*/  IMAD.MOV.U32 R54, RZ, RZ, R5 ;  /* 0x000000ffff367224 */ /* 0x000fe200078e0005 */
[----:B------:R-:W-:Y:S04]  /*59080*/  STL [R1+0x22c], R7 ;  /* 0x00022c0701007387 */ /* 0x000fe80000100800 */
[----:B------:R-:W-:Y:S01]  /*59090*/  STSM.16.M88.4 [R0], R32 ;  /* 0x0000002000007844 */ /* 0x000fe20000000200 */
[----:B------:R-:W-:-:S03]  /*590a0*/  NOP ;  /* 0x0000000000007918 */ /* 0x000fc60000000000 */
[----:B------:R-:W0:Y:S01]  /*590b0*/  LDS.128 R4, [R0] ;  /* 0x0000000000047984 */ /* 0x000e220000000c00 */
[----:B------:R-:W-:-:S03]  /*590c0*/  NOP ;  /* 0x0000000000007918 */ /* 0x000fc60000000000 */
[----:B------:R-:W-:Y:S04]  /*590d0*/  STL [R1+0x1ff0], R54 ;  /* 0x001ff03601007387 */ /* 0x000fe80000100800 */
[----:B------:R-:W-:Y:S04]  /*590e0*/  STL.64 [R1+0x1fe8], R56 ;  /* 0x001fe83801007387 */ /* 0x000fe80000100a00 */
[----:B------:R1:W-:Y:S04]  /*590f0*/  STSM.16.M88.4 [R0], R44 ;  /* 0x0000002c00007844 */ /* 0x0003e80000000200 */
[----:B0-----:R-:W-:Y:S04]  /*59100*/  STL.64 [R1+0x30], R4 ;  /* 0x0000300401007387 */ /* 0x001fe80000100a00 */
[----:B------:R-:W-:Y:S01]  /*59110*/  STL.64 [R1+0x38], R6 ;  /* 0x0000380601007387 */ /* 0x000fe20000100a00 */
[----:B------:R-:W-:-:S03]  /*59120*/  NOP ;  /* 0x0000000000007918 */ /* 0x000fc60000000000 */
[----:B-1----:R-:W3:Y:S04]  /*59130*/  LDL.LU R44, [R1+0x80] ;  /* 0x00008000012c7983 */ /* 0x002ee80000300800 */
[----:B------:R-:W0:Y:S01]  /*59140*/  LDS.128 R4, [R0] ;  /* 0x0000000000047984 */ /* 0x000e220000000c00 */
[----:B------:R-:W-:-:S03]  /*59150*/  NOP ;  /* 0x0000000000007918 */ /* 0x000fc60000000000 */
[----:B------:R-:W3:Y:S04]  /*59160*/  LDL.LU R45, [R1+0x84] ;  /* 0x00008400012d7983 */ /* 0x000ee80000300800 */
[----:B------:R-:W3:Y:S04]  /*59170*/  LDL.LU R46, [R1+0x88] ;  /* 0x00008800012e7983 */ /* 0x000ee80000300800 */
[----:B------:R-:W3:Y:S04]  /*59180*/  LDL.LU R47, [R1+0x8c] ;  /* 0x00008c00012f7983 */ /* 0x000ee80000300800 */
[----:B0-----:R-:W-:Y:S04]  /*59190*/  STL.64 [R1+0x40], R4 ;  /* 0x0000400401007387 */ /* 0x001fe80000100a00 */
[----:B------:R-:W-:Y:S04]  /*591a0*/  STL.64 [R1+0x48], R6 ;  /* 0x0000480601007387 */ /* 0x000fe80000100a00 */
[----:B--2---:R-:W-:Y:S01]  /*591b0*/  STSM.16.M88.4 [R0], R36 ;  /* 0x0000002400007844 */ /* 0x004fe20000000200 */
[----:B------:R-:W-:-:S03]  /*591c0*/  NOP ;  /* 0x0000000000007918 */ /* 0x000fc60000000000 */
[----:B------:R-:W0:Y:S01]  /*591d0*/  LDS.128 R4, [R0] ;  /* 0x0000000000047984 */ /* 0x000e220000000c00 */
[----:B------:R-:W-:-:S03]  /*591e0*/  NOP ;  /* 0x0000000000007918 */ /* 0x000fc60000000000 */
[----:B0-----:R-:W-:Y:S04]  /*591f0*/  STL.64 [R1+0x60], R4 ;  /* 0x0000600401007387 */ /* 0x001fe80000100a00 */
[----:B------:R-:W-:Y:S04]  /*59200*/  STL.64 [R1+0x68], R6 ;  /* 0x0000680601007387 */ /* 0x000fe80000100a00 */
[----:B----4-:R0:W-:Y:S01]  /*59210*/  STSM.16.M88.4 [R0], R48 ;  /* 0x0000003000007844 */ /* 0x0101e20000000200 */
[----:B------:R-:W-:-:S03]  /*59220*/  NOP ;  /* 0x0000000000007918 */ /* 0x000fc60000000000 */
[----:B------:R-:W1:Y:S01]  /*59230*/  LDS.128 R4, [R0] ;  /* 0x0000000000047984 */ /* 0x000e620000000c00 */
[----:B------:R-:W-:-:S03]  /*59240*/  NOP ;  /* 0x0000000000007918 */ /* 0x000fc60000000000 */
[----:B0-----:R-:W2:Y:S04]  /*59250*/  LDL.LU R48, [R1+0xa0] ;  /* 0x0000a00001307983 */ /* 0x001ea80000300800 */
[----:B------:R-:W2:Y:S04]  /*59260*/  LDL.LU R49, [R1+0xa4] ;  /* 0x0000a40001317983 */ /* 0x000ea80000300800 */
[----:B------:R-:W2:Y:S04]  /*59270*/  LDL.LU R50, [R1+0xa8] ;  /* 0x0000a80001327983 */ /* 0x000ea80000300800 */
[----:B------:R-:W2:Y:S04]  /*59280*/  LDL.LU R51, [R1+0xac] ;  /* 0x0000ac0001337983 */ /* 0x000ea80000300800 */
[----:B-1----:R-:W-:Y:S04]  /*59290*/  STL.64 [R1+0x50], R4 ;  /* 0x0000500401007387 */ /* 0x002fe80000100a00 */
[----:B------:R-:W-:Y:S04]  /*592a0*/  STL.64 [R1+0x58], R6 ;  /* 0x0000580601007387 */ /* 0x000fe80000100a00 */
        /* <DEDUP_REMOVED lines=16> */
[----:B-1----:R-:W-:Y:S04]  /*593b0*/  STL.64 [R1+0x70], R4 ;  /* 0x0000700401007387 */ /* 0x002fe80000100a00 */
[----:B------:R-:W-:Y:S04]  /*593c0*/  STL.64 [R1+0x78], R6 ;  /* 0x0000780601007387 */ /* 0x000fe80000100a00 */
[----:B------:R-:W3:Y:S04]  /*593d0*/  LDL.LU R36, [R1+0xe0] ;  /* 0x0000e00001247983 */ /* 0x000ee80000300800 */
[----:B------:R-:W3:Y:S04]  /*593e0*/  LDL.LU R37, [R1+0xe4] ;  /* 0x0000e40001257983 */ /* 0x000ee80000300800 */
[----:B------:R-:W3:Y:S04]  /*593f0*/  LDL.LU R38, [R1+0xe8] ;  /* 0x0000e80001267983 */ /* 0x000ee80000300800 */
[----:B------:R-:W3:Y:S04]  /*59400*/  LDL.LU R39, [R1+0xec] ;  /* 0x0000ec0001277983 */ /* 0x000ee80000300800 */
[----:B------:R0:W-:Y:S01]  /*59410*/  STSM.16.M88.4 [R0], R44 ;  /* 0x0000002c00007844 */ /* 0x0001e20000000200 */
        /* <DEDUP_REMOVED lines=9> */
[----:B--2---:R0:W-:Y:S01]  /*594b0*/  STSM.16.M88.4 [R0], R48 ;  /* 0x0000003000007844 */ /* 0x0041e20000000200 */
[----:B------:R-:W-:-:S03]  /*594c0*/  NOP ;  /* 0x0000000000007918 */ /* 0x000fc60000000000 */
[----:B------:R-:W1:Y:S01]  /*594d0*/  LDS.128 R4, [R0] ;  /* 0x0000000000047984 */ /* 0x000e620000000c00 */
[----:B------:R-:W-:-:S03]  /*594e0*/  NOP ;  /* 0x0000000000007918 */ /* 0x000fc60000000000 */
[----:B0-----:R-:W2:Y:S04]  /*594f0*/  LDL.LU R48, [R1+0xf0] ;  /* 0x0000f00001307983 */ /* 0x001ea80000300800 */
[----:B------:R-:W2:Y:S04]  /*59500*/  LDL.LU R49, [R1+0xf4] ;  /* 0x0000f40001317983 */ /* 0x000ea80000300800 */
[----:B------:R-:W2:Y:S04]  /*59510*/  LDL.LU R50, [R1+0xf8] ;  /* 0x0000f80001327983 */ /* 0x000ea80000300800 */
[----:B------:R-:W2:Y:S04]  /*59520*/  LDL.LU R51, [R1+0xfc] ;  /* 0x0000fc0001337983 */ /* 0x000ea80000300800 */
[----:B----4-:R-:W-:Y:S04]  /*59530*/  STSM.16.M88.4 [R0], R28 ;  /* 0x0000001c00007844 */ /* 0x010fe80000000200 */
[----:B-1----:R-:W-:Y:S04]  /*59540*/  STL.64 [R1+0xa0], R4 ;  /* 0x0000a00401007387 */ /* 0x002fe80000100a00 */
[----:B------:R-:W-:Y:S01]  /*59550*/  STL.64 [R1+0xa8], R6 ;  /* 0x0000a80601007387 */ /* 0x000fe20000100a00 */
[----:B------:R-:W-:-:S03]  /*59560*/  NOP ;  /* 0x0000000000007918 */ /* 0x000fc60000000000 */
[----:B------:R-:W0:Y:S01]  /*59570*/  LDS.128 R4, [R0] ;  /* 0x0000000000047984 */ /* 0x000e220000000c00 */
[----:B------:R-:W-:-:S03]  /*59580*/  NOP ;  /* 0x0000000000007918 */ /* 0x000fc60000000000 */
[----:B------:R-:W-:Y:S04]  /*59590*/  STSM.16.M88.4 [R0], R32 ;  /* 0x0000002000007844 */ /* 0x000fe80000000200 */
[----:B0-----:R-:W-:Y:S04]  /*595a0*/  STL.64 [R1+0x90], R4 ;  /* 0x0000900401007387 */ /* 0x001fe80000100a00 */
[----:B------:R-:W-:Y:S01]  /*595b0*/  STL.64 [R1+0x98], R6 ;  /* 0x0000980601007387 */ /* 0x000fe20000100a00 */
[----:B------:R-:W-:-:S03]  /*595c0*/  NOP ;  /* 0x0000000000007918 */ /* 0x000fc60000000000 */
[----:B------:R-:W0:Y:S01]  /*595d0*/  LDS.128 R4, [R0] ;  /* 0x0000000000047984 */ /* 0x000e220000000c00 */
[----:B------:R-:W-:-:S03]  /*595e0*/  NOP ;  /* 0x0000000000007918 */ /* 0x000fc60000000000 */
[----:B---3--:R1:W-:Y:S04]  /*595f0*/  STSM.16.M88.4 [R0], R40 ;  /* 0x0000002800007844 */ /* 0x0083e80000000200 */
[----:B0-----:R-:W-:Y:S04]  /*59600*/  STL.64 [R1+0xb0], R4 ;  /* 0x0000b00401007387 */ /* 0x001fe80000100a00 */
[----:B------:R-:W-:Y:S01]  /*59610*/  STL.64 [R1+0xb8], R6 ;  /* 0x0000b80601007387 */ /* 0x000fe20000100a00 */
[----:B------:R-:W-:-:S03]  /*59620*/  NOP ;  /* 0x0000000000007918 */ /* 0x000fc60000000000 */
[----:B-1----:R-:W3:Y:S04]  /*59630*/  LDL.LU R40, [R1+0x100] ;  /* 0x0001000001287983 */ /* 0x002ee80000300800 */
[----:B------:R-:W3:Y:S04]  /*59640*/  LDL.LU R41, [R1+0x104] ;  /* 0x0001040001297983 */ /* 0x000ee80000300800 */
[----:B------:R-:W3:Y:S04]  /*59650*/  LDL.LU R42, [R1+0x108] ;  /* 0x00010800012a7983 */ /* 0x000ee80000300800 */
[----:B------:R-:W3:Y:S04]  /*59660*/  LDL.LU R43, [R1+0x10c] ;  /* 0x00010c00012b7983 */ /* 0x000ee80000300800 */
        /* <DEDUP_REMOVED lines=8> */
[----:B------:R1:W-:Y:S04]  /*596f0*/  STSM.16.M88.4 [R0], R44 ;  /* 0x0000002c00007844 */ /* 0x0003e80000000200 */
[----:B0-----:R-:W-:Y:S04]  /*59700*/  STL.64 [R1+0xe0], R4 ;  /* 0x0000e00401007387 */ /* 0x001fe80000100a00 */
[----:B------:R-:W-:Y:S01]  /*59710*/  STL.64 [R1+0xe8], R6 ;  /* 0x0000e80601007387 */ /* 0x000fe20000100a00 */
[----:B------:R-:W-:-:S03]  /*59720*/  NOP ;  /* 0x0000000000007918 */ /* 0x000fc60000000000 */
[----:B-1----:R-:W4:Y:S04]  /*59730*/  LDL.LU R44, [R1+0x120] ;  /* 0x00012000012c7983 */ /* 0x002f280000300800 */
[----:B------:R-:W0:Y:S01]  /*59740*/  LDS.128 R4, [R0] ;  /* 0x0000000000047984 */ /* 0x000e220000000c00 */
[----:B------:R-:W-:-:S03]  /*59750*/  NOP ;  /* 0x0000000000007918 */ /* 0x000fc60000000000 */
[----:B------:R-:W4:Y:S04]  /*59760*/  LDL.LU R45, [R1+0x124] ;  /* 0x00012400012d7983 */ /* 0x000f280000300800 */
[----:B------:R-:W4:Y:S04]  /*59770*/  LDL.LU R46, [R1+0x128] ;  /* 0x00012800012e7983 */ /* 0x000f280000300800 */
[----:B------:R-:W4:Y:S04]  /*59780*/  LDL.LU R47, [R1+0x12c] ;  /* 0x00012c00012f7983 */ /* 0x000f280000300800 */
[----:B0-----:R-:W-:Y:S04]  /*59790*/  STL.64 [R1+0xd0], R4 ;  /* 0x0000d00401007387 */ /* 0x001fe80000100a00 */
        /* <DEDUP_REMOVED lines=19> */
[----:B------:R-:W2:Y:S04]  /*598d0*/  LDL.LU R36, [R1+0x1f0] ;  /* 0x0001f00001247983 */ /* 0x000ea80000300800 */
[----:B------:R-:W2:Y:S04]  /*598e0*/  LDL.LU R37, [R1+0x1f4] ;  /* 0x0001f40001257983 */ /* 0x000ea80000300800 */
[----:B------:R-:W2:Y:S04]  /*598f0*/  LDL.LU R38, [R1+0x1f8] ;  /* 0x0001f80001267983 */ /* 0x000ea80000300800 */
[----:B------:R-:W2:Y:S04]  /*59900*/  LDL.LU R39, [R1+0x1fc] ;  /* 0x0001fc0001277983 */ /* 0x000ea80000300800 */
        /* <DEDUP_REMOVED lines=10> */
[----:B----4-:R0:W-:Y:S01]  /*599b0*/  STSM.16.M88.4 [R0], R44 ;  /* 0x0000002c00007844 */ /* 0x0101e20000000200 */
[----:B------:R-:W-:-:S03]  /*599c0*/  NOP ;  /* 0x0000000000007918 */ /* 0x000fc60000000000 */
[----:B------:R-:W1:Y:S01]  /*599d0*/  LDS.128 R4, [R0] ;  /* 0x0000000000047984 */ /* 0x000e620000000c00 */
[----:B------:R-:W-:-:S03]  /*599e0*/  NOP ;  /* 0x0000000000007918 */ /* 0x000fc60000000000 */
[----:B0-----:R-:W4:Y:S04]  /*599f0*/  LDL.LU R44, [R1+0x250] ;  /* 0x00025000012c7983 */ /* 0x001f280000300800 */
[----:B------:R-:W4:Y:S04]  /*59a00*/  LDL.LU R45, [R1+0x254] ;  /* 0x00025400012d7983 */ /* 0x000f280000300800 */
[----:B------:R-:W4:Y:S04]  /*59a10*/  LDL.LU R46, [R1+0x258] ;  /* 0x00025800012e7983 */ /* 0x000f280000300800 */
[----:B------:R-:W4:Y:S04]  /*59a20*/  LDL.LU R47, [R1+0x25c] ;  /* 0x00025c00012f7983 */ /* 0x000f280000300800 */
[----:B------:R-:W-:Y:S04]  /*59a30*/  STSM.16.M88.4 [R0], R28 ;  /* 0x0000001c00007844 */ /* 0x000fe80000000200 */
        /* <DEDUP_REMOVED lines=11> */
[----:B--2---:R1:W-:Y:S04]  /*59af0*/  STSM.16.M88.4 [R0], R48 ;  /* 0x0000003000007844 */ /* 0x0043e80000000200 */
[----:B0-----:R-:W-:Y:S04]  /*59b00*/  STL.64 [R1+0x130], R4 ;  /* 0x0001300401007387 */ /* 0x001fe80000100a00 */
[----:B------:R-:W-:Y:S01]  /*59b10*/  STL.64 [R1+0x138], R6 ;  /* 0x0001380601007387 */ /* 0x000fe20000100a00 */
[----:B------:R-:W-:-:S03]  /*59b20*/  NOP ;  /* 0x0000000000007918 */ /* 0x000fc60000000000 */
[----:B-1----:R-:W2:Y:S04]  /*59b30*/  LDL.LU R48, [R1+0x2b0] ;  /* 0x0002b00001307983 */ /* 0x002ea80000300800 */
[----:B------:R-:W0:Y:S01]  /*59b40*/  LDS.128 R4, [R0] ;  /* 0x0000000000047984 */ /* 0x000e220000000c00 */
[----:B------:R-:W-:-:S03]  /*59b50*/  NOP ;  /* 0x0000000000007918 */ /* 0x000fc60000000000 */
[----:B------:R-:W2:Y:S04]  /*59b60*/  LDL.LU R49, [R1+0x2b4] ;  /* 0x0002b40001317983 */ /* 0x000ea80000300800 */
[----:B------:R-:W2:Y:S04]  /*59b70*/  LDL.LU R50, [R1+0x2b8] ;  /* 0x0002b80001327983 */ /* 0x000ea80000300800 */
[----:B------:R-:W2:Y:S04]  /*59b80*/  LDL.LU R51, [R1+0x2bc] ;  /* 0x0002bc0001337983 */ /* 0x000ea80000300800 */
        /* <DEDUP_REMOVED lines=34> */
[----:B-1----:R-:W-:Y:S04]  /*59db0*/  STL.64 [R1+0x230], R4 ;  /* 0x0002300401007387 */ /* 0x002fe80000100a00 */
[----:B------:R-:W-:Y:S04]  /*59dc0*/  STL.64 [R1+0x238], R6 ;  /* 0x0002380601007387 */ /* 0x000fe80000100a00 */
        /* <DEDUP_REMOVED lines=34> */
[----:B----4-:R1:W-:Y:S04]  /*59ff0*/  STSM.16.M88.4 [R0], R44 ;  /* 0x0000002c00007844 */ /* 0x0103e80000000200 */
[----:B0-----:R-:W-:Y:S04]  /*5a000*/  STL.64 [R1+0x270], R4 ;  /* 0x0002700401007387 */ /* 0x001fe80000100a00 */
[----:B------:R-:W-:Y:S01]  /*5a010*/  STL.64 [R1+0x278], R6 ;  /* 0x0002780601007387 */ /* 0x000fe20000100a00 */
[----:B------:R-:W-:-:S03]  /*5a020*/  NOP ;  /* 0x0000000000007918 */ /* 0x000fc60000000000 */
[----:B-1----:R-:W4:Y:S04]  /*5a030*/  LDL.LU R44, [R1+0x3f0] ;  /* 0x0003f000012c7983 */ /* 0x002f280000300800 */
[----:B------:R-:W4:Y:S04]  /*5a040*/  LDL.LU R45, [R1+0x3f4] ;  /* 0x0003f400012d7983 */ /* 0x000f280000300800 */
[----:B------:R-:W4:Y:S04]  /*5a050*/  LDL.LU R46, [R1+0x3f8] ;  /* 0x0003f800012e7983 */ /* 0x000f280000300800 */
[----:B------:R-:W4:Y:S04]  /*5a060*/  LDL.LU R47, [R1+0x3fc] ;  /* 0x0003fc00012f7983 */ /* 0x000f280000300800 */
        /* <DEDUP_REMOVED lines=18> */
[----:B0-----:R-:W-:Y:S04]  /*5a190*/  STL.64 [R1+0x2a0], R4 ;  /* 0x0002a00401007387 */ /* 0x001fe80000100a00 */
[----:B------:R-:W-:Y:S04]  /*5a1a0*/  STL.64 [R1+0x2a8], R6 ;  /* 0x0002a80601007387 */ /* 0x000fe80000100a00 */
        /* <DEDUP_REMOVED lines=56> */
[----:B------:R-:W0:Y:S01]  /*5a530*/  LDS.128 R4, [R0] ;  /* 0x0000000000047984 */ /* 0x000e220000000c00 */
[----:B------:R-:W-:-:S03]  /*5a540*/  NOP ;  /* 0x0000000000007918 */ /* 0x000fc60000000000 */
[----:B-1----:R-:W3:Y:S04]  /*5a550*/  LDL.LU R40, [R1+0x470] ;  /* 0x0004700001287983 */ /* 0x002ee80000300800 */
[----:B------:R-:W3:Y:S04]  /*5a560*/  LDL.LU R41, [R1+0x474] ;  /* 0x0004740001297983 */ /* 0x000ee80000300800 */
[----:B------:R-:W3:Y:S04]  /*5a570*/  LDL.LU R42, [R1+0x478] ;  /* 0x00047800012a7983 */ /* 0x000ee80000300800 */
[----:B------:R-:W3:Y:S04]  /*5a580*/  LDL.LU R43, [R1+0x47c] ;  /* 0x00047c00012b7983 */ /* 0x000ee80000300800 */
        /* <DEDUP_REMOVED lines=74> */
[----:B------:R-:W0:Y:S01]  /*5aa30*/  LDS.128 R4, [R0] ;  /* 0x0000000000047984 */ /* 0x000e220000000c00 */
[----:B------:R-:W-:-:S03]  /*5aa40*/  NOP ;  /* 0x0000000000007918 */ /* 0x000fc60000000000 */
[----:B-1----:R-:W2:Y:S04]  /*5aa50*/  LDL.LU R48, [R1+0x540] ;  /* 0x0005400001307983 */ /* 0x002ea80000300800 */
[----:B0-----:R-:W-:Y:S04]  /*5aa60*/  STL.64 [R1+0x380], R4 ;  /* 0x0003800401007387 */ /* 0x001fe80000100a00 */
        /* <DEDUP_REMOVED lines=8> */
[----:B---3--:R-:W-:Y:S04]  /*5aaf0*/  STSM.16.M88.4 [R0], R40 ;  /* 0x0000002800007844 */ /* 0x008fe80000000200 */
[----:B0-----:R-:W-:Y:S04]  /*5ab00*/  STL.64 [R1+0x390], R4 ;  /* 0x0003900401007387 */ /* 0x001fe80000100a00 */
[----:B------:R-:W-:Y:S01]  /*5ab10*/  STL.64 [R1+0x398], R6 ;  /* 0x0003980601007387 */ /* 0x000fe20000100a00 */
[----:B------:R-:W-:-:S03]  /*5ab20*/  NOP ;  /* 0x0000000000007918 */ /* 0x000fc60000000000 */
[----:B------:R-:W0:Y:S01]  /*5ab30*/  LDS.128 R4, [R0] ;  /* 0x0000000000047984 */ /* 0x000e220000000c00 */
[----:B------:R-:W-:-:S03]  /*5ab40*/  NOP ;  /* 0x0000000000007918 */ /* 0x000fc60000000000 */
        /* <DEDUP_REMOVED lines=11> */
[----:B------:R-:W4:Y:S04]  /*5ac00*/  LDL.LU R43, [R1+0x56c] ;  /* 0x00056c00012b7983 */ /* 0x000f280000300800 */
[----:B------:R-:W1:Y:S01]  /*5ac10*/  LDS.128 R4, [R0] ;  /* 0x0000000000047984 */ /* 0x000e620000000c00 */
[----:B------:R-:W-:-:S03]  /*5ac20*/  NOP ;  /* 0x0000000000007918 */ /* 0x000fc60000000000 */
[----:B0-----:R-:W4:Y:S04]  /*5ac30*/  LDL.LU R44, [R1+0x570] ;  /* 0x00057000012c7983 */ /* 0x001f280000300800 */
[----:B------:R-:W4:Y:S04]  /*5ac40*/  LDL.LU R45, [R1+0x574] ;  /* 0x00057400012d7983 */ /* 0x000f280000300800 */
[----:B------:R-:W4:Y:S04]  /*5ac50*/  LDL.LU R46, [R1+0x578] ;  /* 0x00057800012e7983 */ /* 0x000f280000300800 */
[----:B------:R-:W4:Y:S04]  /*5ac60*/  LDL.LU R47, [R1+0x57c] ;  /* 0x00057c00012f7983 */ /* 0x000f280000300800 */
[----:B-1----:R-:W-:Y:S04]  /*5ac70*/  STL [R1+0x1f58], R4 ;  /* 0x001f580401007387 */ /* 0x002fe80000100800 */
[----:B------:R-:W-:Y:S04]  /*5ac80*/  STL [R1+0x1f54], R5 ;  /* 0x001f540501007387 */ /* 0x000fe80000100800 */
[----:B------:R-:W-:Y:S04]  /*5ac90*/  STL [R1+0x1f50], R6 ;  /* 0x001f500601007387 */ /* 0x000fe80000100800 */
[----:B------:R-:W-:Y:S04]  /*5aca0*/  STL [R1+0x1f4c], R7 ;  /* 0x001f4c0701007387 */ /* 0x000fe80000100800 */
[----:B------:R-:W-:Y:S04]  /*5acb0*/  STL [R1+0x1ff4], R5 ;  /* 0x001ff40501007387 */ /* 0x000fe80000100800 */
        /* <DEDUP_REMOVED lines=8> */
[----:B-1----:R-:W-:Y:S04]  /*5ad40*/  STL [R1+0x1f68], R8 ;  /* 0x001f680801007387 */ /* 0x002fe80000100800 */
[----:B------:R0:W-:Y:S04]  /*5ad50*/  STL [R1+0x1f64], R9 ;  /* 0x001f640901007387 */ /* 0x0001e80000100800 */
[----:B------:R-:W-:Y:S04]  /*5ad60*/  STL [R1+0x1f60], R10 ;  /* 0x001f600a01007387 */ /* 0x000fe80000100800 */
[----:B------:R-:W-:Y:S01]  /*5ad70*/  STL [R1+0x1f5c], R11 ;  /* 0x001f5c0b01007387 */ /* 0x000fe20000100800 */
[----:B0-----:R-:W0:Y:S03]  /*5ad80*/  LDC R9, c[0x0][0x244] ;  /* 0x00009100ff097b82 */ /* 0x001e260000000800 */
[----:B---3--:R-:W-:Y:S01]  /*5ad90*/  STSM.16.M88.4 [R0], R36 ;  /* 0x0000002400007844 */ /* 0x008fe20000000200 */
[----:B------:R-:W-:-:S03]  /*5ada0*/  NOP ;  /* 0x0000000000007918 */ /* 0x000fc60000000000 */
[----:B------:R-:W1:Y:S01]  /*5adb0*/  LDS.128 R12, [R0] ;  /* 0x00000000000c7984 */ /* 0x000e620000000c00 */
[----:B------:R-:W-:-:S03]  /*5adc0*/  NOP ;  /* 0x0000000000007918 */ /* 0x000fc60000000000 */
[----:B----4-:R-:W-:Y:S01]  /*5add0*/  STSM.16.M88.4 [R0], R40 ;  /* 0x0000002800007844 */ /* 0x010fe20000000200 */
[----:B------:R-:W-:-:S03]  /*5ade0*/  NOP ;  /* 0x0000000000007918 */ /* 0x000fc60000000000 */
[----:B------:R-:W3:Y:S01]  /*5adf0*/  LDS.128 R16, [R0] ;  /* 0x0000000000107984 */ /* 0x000ee20000000c00 */
[----:B------:R-:W-:-:S03]  /*5ae00*/  NOP ;  /* 0x0000000000007918 */ /* 0x000fc60000000000 */
[----:B------:R-:W-:Y:S01]  /*5ae10*/  STSM.16.M88.4 [R0], R44 ;  /* 0x0000002c00007844 */ /* 0x000fe20000000200 */
[----:B------:R-:W-:-:S03]  /*5ae20*/  NOP ;  /* 0x0000000000007918 */ /* 0x000fc60000000000 */
[----:B------:R-:W4:Y:S01]  /*5ae30*/  LDS.128 R20, [R0] ;  /* 0x0000000000147984 */ /* 0x000f220000000c00 */
[----:B------:R-:W-:-:S03]  /*5ae40*/  NOP ;  /* 0x0000000000007918 */ /* 0x000fc60000000000 */
[----:B-1----:R-:W-:Y:S04]  /*5ae50*/  STL [R1+0x1f78], R12 ;  /* 0x001f780c01007387 */ /* 0x002fe80000100800 */
[----:B------:R-:W-:Y:S04]  /*5ae60*/  STL [R1+0x1f74], R13 ;  /* 0x001f740d01007387 */ /* 0x000fe80000100800 */
[----:B------:R-:W-:Y:S04]  /*5ae70*/  STL [R1+0x1f70], R14 ;  /* 0x001f700e01007387 */ /* 0x000fe80000100800 */
[----:B------:R-:W-:Y:S04]  /*5ae80*/  STL [R1+0x1f6c], R15 ;  /* 0x001f6c0f01007387 */ /* 0x000fe80000100800 */
[----:B---3--:R-:W-:Y:S04]  /*5ae90*/  STL [R1+0x1f88], R16 ;  /* 0x001f881001007387 */ /* 0x008fe80000100800 */
[----:B------:R-:W-:Y:S04]  /*5aea0*/  STL [R1+0x1f84], R17 ;  /* 0x001f841101007387 */ /* 0x000fe80000100800 */
[----:B------:R-:W-:Y:S04]  /*5aeb0*/  STL [R1+0x1f80], R18 ;  /* 0x001f801201007387 */ /* 0x000fe80000100800 */
[----:B------:R-:W-:Y:S04]  /*5aec0*/  STL [R1+0x1f7c], R19 ;  /* 0x001f7c1301007387 */ /* 0x000fe80000100800 */
[----:B----4-:R-:W-:Y:S04]  /*5aed0*/  STL [R1+0x1f98], R20 ;  /* 0x001f981401007387 */ /* 0x010fe80000100800 */
[----:B------:R-:W-:Y:S04]  /*5aee0*/  STL [R1+0x1f94], R21 ;  /* 0x001f941501007387 */ /* 0x000fe80000100800 */
[----:B------:R-:W-:Y:S04]  /*5aef0*/  STL [R1+0x1f90], R22 ;  /* 0x001f901601007387 */ /* 0x000fe80000100800 */
[----:B------:R-:W-:Y:S04]  /*5af00*/  STL [R1+0x1f8c], R23 ;  /* 0x001f8c1701007387 */ /* 0x000fe80000100800 */
        /* <DEDUP_REMOVED lines=14> */
[----:B------:R-:W2:Y:S01]  /*5aff0*/  LDS.128 R24, [R0] ;  /* 0x0000000000187984 */ /* 0x000ea20000000c00 */
[----:B------:R-:W-:-:S03]  /*5b000*/  NOP ;  /* 0x0000000000007918 */ /* 0x000fc60000000000 */
        /* <DEDUP_REMOVED lines=16> */
[----:B--2---:R-:W-:Y:S04]  /*5b110*/  STL [R1+0x1fa4], R25 ;  /* 0x001fa41901007387 */ /* 0x004fe80000100800 */
[----:B------:R-:W-:Y:S04]  /*5b120*/  STL [R1+0x1fa0], R26 ;  /* 0x001fa01a01007387 */ /* 0x000fe80000100800 */
[----:B------:R-:W-:Y:S04]  /*5b130*/  STL [R1+0x1f9c], R27 ;  /* 0x001f9c1b01007387 */ /* 0x000fe80000100800 */
[----:B---3--:R-:W-:Y:S01]  /*5b140*/  STSM.16.M88.4 [R0], R28 ;  /* 0x0000001c00007844 */ /* 0x008fe20000000200 */
[----:B------:R-:W-:-:S03]  /*5b150*/  NOP ;  /* 0x0000000000007918 */ /* 0x000fc60000000000 */
[----:B------:R-:W-:Y:S01]  /*5b160*/  LDS.128 R28, [R0] ;  /* 0x00000000001c7984 */ /* 0x000fe20000000c00 */
[----:B------:R-:W-:-:S03]  /*5b170*/  NOP ;  /* 0x0000000000007918 */ /* 0x000fc60000000000 */
[----:B----4-:R-:W-:Y:S01]  /*5b180*/  STSM.16.M88.4 [R0], R32 ;  /* 0x0000002000007844 */ /* 0x010fe20000000200 */
[----:B------:R-:W-:-:S03]  /*5b190*/  NOP ;  /* 0x0000000000007918 */ /* 0x000fc60000000000 */
[----:B------:R-:W-:Y:S01]  /*5b1a0*/  LDS.128 R32, [R0] ;  /* 0x0000000000207984 */ /* 0x000fe20000000c00 */
[----:B------:R-:W-:-:S03]  /*5b1b0*/  NOP ;  /* 0x0000000000007918 */ /* 0x000fc60000000000 */
[----:B------:R-:W-:Y:S01]  /*5b1c0*/  STSM.16.M88.4 [R0], R52 ;  /* 0x0000003400007844 */ /* 0x000fe20000000200 */
[----:B------:R-:W-:-:S03]  /*5b1d0*/  NOP ;  /* 0x0000000000007918 */ /* 0x000fc60000000000 */
[----:B------:R-:W1:Y:S01]  /*5b1e0*/  LDS.128 R4, [R0] ;  /* 0x0000000000047984 */ /* 0x000e620000000c00 */
[----:B------:R-:W-:-:S03]  /*5b1f0*/  NOP ;  /* 0x0000000000007918 */ /* 0x000fc60000000000 */
[----:B-1----:R-:W-:Y:S04]  /*5b200*/  STL.64 [R1+0x3b0], R4 ;  /* 0x0003b00401007387 */ /* 0x002fe80000100a00 */
[----:B------:R-:W-:Y:S04]  /*5b210*/  STL.64 [R1+0x3b8], R6 ;  /* 0x0003b80601007387 */ /* 0x000fe80000100a00 */
[----:B------:R1:W-:Y:S01]  /*5b220*/  STSM.16.M88.4 [R0], R48 ;  /* 0x0000003000007844 */ /* 0x0003e20000000200 */
[----:B------:R-:W-:-:S03]  /*5b230*/  NOP ;  /* 0x0000000000007918 */ /* 0x000fc60000000000 */
[----:B------:R-:W2:Y:S01]  /*5b240*/  LDS.128 R4, [R0] ;  /* 0x0000000000047984 */ /* 0x000ea20000000c00 */
[----:B------:R-:W-:-:S03]  /*5b250*/  NOP ;  /* 0x0000000000007918 */ /* 0x000fc60000000000 */
[----:B-1----:R-:W3:Y:S04]  /*5b260*/  LDL.LU R48, [R1+0x6d0] ;  /* 0x0006d00001307983 */ /* 0x002ee80000300800 */
[----:B------:R-:W3:Y:S04]  /*5b270*/  LDL.LU R49, [R1+0x6d4] ;  /* 0x0006d40001317983 */ /* 0x000ee80000300800 */
[----:B------:R-:W3:Y:S04]  /*5b280*/  LDL.LU R50, [R1+0x6d8] ;  /* 0x0006d80001327983 */ /* 0x000ee80000300800 */
[----:B------:R-:W3:Y:S04]  /*5b290*/  LDL.LU R51, [R1+0x6dc] ;  /* 0x0006dc0001337983 */ /* 0x000ee80000300800 */
[----:B------:R-:W-:Y:S04]  /*5b2a0*/  STSM.16.M88.4 [R0], R36 ;  /* 0x0000002400007844 */ /* 0x000fe80000000200 */
[----:B--2---:R-:W-:Y:S04]  /*5b2b0*/  STL.64 [R1+0x3c0], R4 ;  /* 0x0003c00401007387 */ /* 0x004fe80000100a00 */
[----:B------:R-:W-:Y:S01]  /*5b2c0*/  STL.64 [R1+0x3c8], R6 ;  /* 0x0003c80601007387 */ /* 0x000fe20000100a00 */
[----:B------:R-:W-:-:S03]  /*5b2d0*/  NOP ;  /* 0x0000000000007918 */ /* 0x000fc60000000000 */
[----:B------:R-:W1:Y:S01]  /*5b2e0*/  LDS.128 R4, [R0] ;  /* 0x0000000000047984 */ /* 0x000e620000000c00 */
[----:B------:R-:W-:-:S03]  /*5b2f0*/  NOP ;  /* 0x0000000000007918 */ /* 0x000fc60000000000 */
[----:B------:R-:W-:Y:S04]  /*5b300*/  STSM.16.M88.4 [R0], R40 ;  /* 0x0000002800007844 */ /* 0x000fe80000000200 */
[----:B-1----:R-:W-:Y:S04]  /*5b310*/  STL.64 [R1+0x3d0], R4 ;  /* 0x0003d00401007387 */ /* 0x002fe80000100a00 */
[----:B------:R-:W-:Y:S01]  /*5b320*/  STL.64 [R1+0x3d8], R6 ;  /* 0x0003d80601007387 */ /* 0x000fe20000100a00 */
[----:B------:R-:W-:-:S03]  /*5b330*/  NOP ;  /* 0x0000000000007918 */ /* 0x000fc60000000000 */
[----:B------:R-:W1:Y:S01]  /*5b340*/  LDS.128 R4, [R0] ;  /* 0x0000000000047984 */ /* 0x000e620000000c00 */
[----:B------:R-:W-:-:S03]  /*5b350*/  NOP ;  /* 0x0000000000007918 */ /* 0x000fc60000000000 */
[----:B-1----:R-:W-:Y:S04]  /*5b360*/  STL.64 [R1+0x3e0], R4 ;  /* 0x0003e00401007387 */ /* 0x002fe80000100a00 */
[----:B------:R-:W-:Y:S04]  /*5b370*/  STL.64 [R1+0x3e8], R6 ;  /* 0x0003e80601007387 */ /* 0x000fe80000100a00 */
[----:B------:R-:W2:Y:S04]  /*5b380*/  LDL.LU R56, [R1+0x6f0] ;  /* 0x0006f00001387983 */ /* 0x000ea80000300800 */
[----:B------:R-:W2:Y:S04]  /*5b390*/  LDL.LU R57, [R1+0x6f4] ;  /* 0x0006f40001397983 */ /* 0x000ea80000300800 */
[----:B------:R-:W2:Y:S04]  /*5b3a0*/  LDL.LU R58, [R1+0x6f8] ;  /* 0x0006f800013a7983 */ /* 0x000ea80000300800 */
        /* <DEDUP_REMOVED lines=9> */
[----:B------:R1:W-:Y:S01]  /*5b440*/  STSM.16.M88.4 [R0], R44 ;  /* 0x0000002c00007844 */ /* 0x0003e20000000200 */
[----:B------:R-:W-:-:S03]  /*5b450*/  NOP ;  /* 0x0000000000007918 */ /* 0x000fc60000000000 */
[----:B------:R-:W0:Y:S01]  /*5b460*/  LDS.128 R4, [R0] ;  /* 0x0000000000047984 */ /* 0x000e220000000c00 */
[----:B------:R-:W-:-:S03]  /*5b470*/  NOP ;  /* 0x0000000000007918 */ /* 0x000fc60000000000 */
[----:B-1----:R-:W4:Y:S04]  /*5b480*/  LDL.LU R44, [R1+0x710] ;  /* 0x00071000012c7983 */ /* 0x002f280000300800 */
        /* <DEDUP_REMOVED lines=21> */
[----:B------:R-:W-:Y:S04]  /*5b5e0*/  STL [R1+0x1f48], R2 ;  /* 0x001f480201007387 */ /* 0x000fe80000100800 */
[----:B--2---:R-:W-:Y:S01]  /*5b5f0*/  STSM.16.M88.4 [R0], R56 ;  /* 0x0000003800007844 */ /* 0x004fe20000000200 */
[----:B------:R-:W-:-:S03]  /*5b600*/  NOP ;  /* 0x0000000000007918 */ /* 0x000fc60000000000 */
[----:B------:R-:W0:Y:S01]  /*5b610*/  LDS.128 R4, [R0] ;  /* 0x0000000000047984 */ /* 0x000e220000000c00 */
[----:B------:R-:W-:-:S03]  /*5b620*/  NOP ;  /* 0x0000000000007918 */ /* 0x000fc60000000000 */
[----:B----4-:R-:W-:Y:S04]  /*5b630*/  STSM.16.M88.4 [R0], R52 ;  /* 0x0000003400007844 */ /* 0x010fe80000000200 */
[----:B0-----:R-:W-:Y:S04]  /*5b640*/  STL.64 [R1+0x410], R4 ;  /* 0x0004100401007387 */ /* 0x001fe80000100a00 */
[----:B------:R-:W-:Y:S01]  /*5b650*/  STL.64 [R1+0x418], R6 ;  /* 0x0004180601007387 */ /* 0x000fe20000100a00 */
[----:B------:R-:W-:-:S03]  /*5b660*/  NOP ;  /* 0x0000000000007918 */ /* 0x000fc60000000000 */
[----:B------:R-:W0:Y:S01]  /*5b670*/  LDS.128 R4, [R0] ;  /* 0x0000000000047984 */ /* 0x000e220000000c00 */
[----:B------:R-:W-:-:S03]  /*5b680*/  NOP ;  /* 0x0000000000007918 */ /* 0x000fc60000000000 */
[----:B------:R-:W-:Y:S04]  /*5b690*/  STSM.16.M88.4 [R0], R36 ;  /* 0x0000002400007844 */ /* 0x000fe80000000200 */
[----:B0-----:R-:W-:Y:S01]  /*5b6a0*/  STL.64 [R1+0x420], R4 ;  /* 0x0004200401007387 */ /* 0x001fe20000100a00 */
[----:B------:R-:W-:-:S03]  /*5b6b0*/  IMAD.MOV.U32 R2, RZ, RZ, R6 ;  /* 0x000000ffff027224 */ /* 0x000fc600078e0006 */
[----:B------:R-:W-:Y:S01]  /*5b6c0*/  STL [R1+0x42c], R7 ;  /* 0x00042c0701007387 */ /* 0x000fe20000100800 */
[----:B------:R-:W-:-:S03]  /*5b6d0*/  NOP ;  /* 0x0000000000007918 */ /* 0x000fc60000000000 */
[----:B------:R-:W0:Y:S01]  /*5b6e0*/  LDS.128 R4, [R0] ;  /* 0x0000000000047984 */ /* 0x000e220000000c00 */
[----:B------:R-:W-:-:S03]  /*5b6f0*/  NOP ;  /* 0x0000000000007918 */ /* 0x000fc60000000000 */
[----:B------:R1:W-:Y:S04]  /*5b700*/  STSM.16.M88.4 [R0], R44 ;  /* 0x0000002c00007844 */ /* 0x0003e80000000200 */
[----:B0-----:R-:W-:Y:S04]  /*5b710*/  STL.64 [R1+0x430], R4 ;  /* 0x0004300401007387 */ /* 0x001fe80000100a00 */
[----:B------:R-:W-:Y:S01]  /*5b720*/  STL.64 [R1+0x438], R6 ;  /* 0x0004380601007387 */ /* 0x000fe20000100a00 */
[----:B------:R-:W-:-:S03]  /*5b730*/  NOP ;  /* 0x0000000000007918 */ /* 0x000fc60000000000 */
[----:B------:R-:W0:Y:S01]  /*5b740*/  LDS.128 R4, [R0] ;  /* 0x0000000000047984 */ /* 0x000e220000000c00 */
[----:B------:R-:W-:-:S03]  /*5b750*/  NOP ;  /* 0x0000000000007918 */ /* 0x000fc60000000000 */
[----:B-1----:R-:W2:Y:S04]  /*5b760*/  LDL.LU R44, [R1+0x740] ;  /* 0x00074000012c7983 */ /* 0x002ea80000300800 */
        /* <DEDUP_REMOVED lines=9> */
[----:B0-----:R0:W-:Y:S04]  /*5b800*/  STL.64 [R1+0x450], R4 ;  /* 0x0004500401007387 */ /* 0x0011e80000100a00 */
[----:B------:R1:W-:Y:S04]  /*5b810*/  STL.64 [R1+0x458], R6 ;  /* 0x0004580601007387 */ /* 0x0003e80000100a00 */
        /* <DEDUP_REMOVED lines=40> */
[----:B----4-:R-:W-:Y:S01]  /*5baa0*/  STSM.16.M88.4 [R0], R4 ;  /* 0x0000000400007844 */ /* 0x010fe20000000200 */
        /* <DEDUP_REMOVED lines=317> */
[----:B-1----:R0:W-:Y:S04]  /*5ce80*/  STL.64 [R1+0x680], R4 ;  /* 0x0006800401007387 */ /* 0x0021e80000100a00 */
[----:B------:R-:W-:Y:S04]  /*5ce90*/  STL.64 [R1+0x688], R6 ;  /* 0x0006880601007387 */ /* 0x000fe80000100a00 */
[----:B0-----:R-:W2:Y:S04]  /*5cea0*/  LDL.LU R5, [R1+0x1ff4] ;  /* 0x001ff40001057983 */ /* 0x001ea80000300800 */
        /* <DEDUP_REMOVED lines=63> */
[----:B------:R-:W4:Y:S04]  /*5d2a0*/  LDL.LU R47, [R1+0x125c] ;  /* 0x00125c00012f7983 */ /* 0x000f280000300800 */
        /* <DEDUP_REMOVED lines=10> */
[----:B-1----:R0:W-:Y:S04]  /*5d350*/  STL.64 [R1+0x750], R20 ;  /* 0x0007501401007387 */ /* 0x0021e80000100a00 */
[----:B------:R1:W-:Y:S04]  /*5d360*/  STL.64 [R1+0x758], R22 ;  /* 0x0007581601007387 */ /* 0x0003e80000100a00 */
[----:B0-----:R-:W3:Y:S04]  /*5d370*/  LDL.LU R20, [R1+0x1270] ;  /* 0x0012700001147983 */ /* 0x001ee80000300800 */
[----:B------:R-:W3:Y:S04]  /*5d380*/  LDL.LU R21, [R1+0x1274] ;  /* 0x0012740001157983 */ /* 0x000ee80000300800 */
[----:B-1----:R-:W3:Y:S04]  /*5d390*/  LDL.LU R22, [R1+0x1278] ;  /* 0x0012780001167983 */ /* 0x002ee80000300800 */
[----:B------:R-:W3:Y:S04]  /*5d3a0*/  LDL.LU R23, [R1+0x127c] ;  /* 0x00127c0001177983 */ /* 0x000ee80000300800 */
[----:B--2---:R-:W-:Y:S01]  /*5d3b0*/  STSM.16.M88.4 [R0], R52 ;  /* 0x0000003400007844 */ /* 0x004fe20000000200 */
[----:B------:R-:W-:-:S03]  /*5d3c0*/  NOP ;  /* 0x0000000000007918 */ /* 0x000fc60000000000 */
[----:B------:R-:W0:Y:S01]  /*5d3d0*/  LDS.128 R52, [R0] ;  /* 0x0000000000347984 */ /* 0x000e220000000c00 */
[----:B------:R-:W-:-:S03]  /*5d3e0*/  NOP ;  /* 0x0000000000007918 */ /* 0x000fc60000000000 */
[----:B----4-:R-:W-:Y:S01]  /*5d3f0*/  STSM.16.M88.4 [R0], R56 ;  /* 0x0000003800007844 */ /* 0x010fe20000000200 */
        /* <DEDUP_REMOVED lines=9> */
[----:B------:R-:W4:Y:S01]  /*5d490*/  LDS.128 R40, [R0] ;  /* 0x0000000000287984 */ /* 0x000f220000000c00 */
[----:B------:R-:W-:-:S03]  /*5d4a0*/  NOP ;  /* 0x0000000000007918 */ /* 0x000fc60000000000 */
[----:B------:R-:W-:Y:S01]  /*5d4b0*/  STSM.16.M88.4 [R0], R44 ;  /* 0x0000002c00007844 */ /* 0x000fe20000000200 */
[----:B------:R-:W-:-:S03]  /*5d4c0*/  NOP ;  /* 0x0000000000007918 */ /* 0x000fc60000000000 */
[----:B------:R-:W4:Y:S01]  /*5d4d0*/  LDS.128 R44, [R0] ;  /* 0x00000000002c7984 */ /* 0x000f220000000c00 */
[----:B------:R-:W-:-:S03]  /*5d4e0*/  NOP ;  /* 0x0000000000007918 */ /* 0x000fc60000000000 */
[----:B0-----:R-:W-:Y:S04]  /*5d4f0*/  STL.64 [R1+0x740], R52 ;  /* 0x0007403401007387 */ /* 0x001fe80000100a00 */
[----:B------:R0:W-:Y:S04]  /*5d500*/  STL.64 [R1+0x748], R54 ;  /* 0x0007483601007387 */ /* 0x0001e80000100a00 */
[----:B0-----:R-:W4:Y:S01]  /*5d510*/  LDL.LU R54, [R1+0x1ff0] ;  /* 0x001ff00001367983 */ /* 0x001f220000300800 */
[----:B------:R-:W0:Y:S03]  /*5d520*/  LDC R55, c[0x0][0x244] ;  /* 0x00009100ff377b82 */ /* 0x000e260000000800 */
[----:B-1----:R1:W-:Y:S04]  /*5d530*/  STL.64 [R1+0x730], R56 ;  /* 0x0007303801007387 */ /* 0x0023e80000100a00 */
[----:B------:R3:W-:Y:S04]  /*5d540*/  STL.64 [R1+0x738], R58 ;  /* 0x0007383a01007387 */ /* 0x0007e80000100a00 */
[----:B-1----:R-:W4:Y:S04]  /*5d550*/  LDL.LU.64 R56, [R1+0x1fe8] ;  /* 0x001fe80001387983 */ /* 0x002f280000300a00 */
[----:B--2---:R-:W-:Y:S04]  /*5d560*/  STL.64 [R1+0x720], R36 ;  /* 0x0007202401007387 */ /* 0x004fe80000100a00 */
[----:B---3--:R-:W-:Y:S01]  /*5d570*/  STSM.16.M88.4 [R0], R48 ;  /* 0x0000003000007844 */ /* 0x008fe20000000200 */
[----:B------:R-:W-:-:S03]  /*5d580*/  NOP ;  /* 0x0000000000007918 */ /* 0x000fc60000000000 */
[----:B------:R-:W1:Y:S01]  /*5d590*/  LDS.128 R48, [R0] ;  /* 0x0000000000307984 */ /* 0x000e620000000c00 */
[----:B------:R-:W-:Y:S01]  /*5d5a0*/  IMAD R53, R61, UR4, RZ ;  /* 0x000000043d357c24 */ /* 0x000fe2000f8e02ff */
[----:B------:R-:W2:Y:S01]  /*5d5b0*/  LDC R58, c[0x0][0x244] ;  /* 0x00009100ff3a7b82 */ /* 0x000ea20000000800 */
[----:B------:R-:W-:Y:S01]  /*5d5c0*/  ULDC.64 UR4, c[0x0][0x228] ;  /* 0x00008a0000047ab9 */ /* 0x000fe20000000a00 */
[----:B------:R3:W-:Y:S01]  /*5d5d0*/  STL.64 [R1+0x728], R38 ;  /* 0x0007282601007387 */ /* 0x0007e20000100a00 */
[----:B------:R-:W-:-:S03]  /*5d5e0*/  NOP ;  /* 0x0000000000007918 */ /* 0x000fc60000000000 */
[----:B---3--:R-:W3:Y:S04]  /*5d5f0*/  LDL.LU.64 R38, [R1+0x1fe0] ;  /* 0x001fe00001267983 */ /* 0x008ee80000300a00 */
[----:B------:R-:W2:Y:S04]  /*5d600*/  LDL.LU.64 R36, [R1+0x1fd8] ;  /* 0x001fd80001247983 */ /* 0x000ea80000300a00 */
[----:B----4-:R-:W-:Y:S04]  /*5d610*/  STL.64 [R1+0x710], R40 ;  /* 0x0007102801007387 */ /* 0x010fe80000100a00 */
[----:B------:R4:W-:Y:S04]  /*5d620*/  STL.64 [R1+0x718], R42 ;  /* 0x0007182a01007387 */ /* 0x0009e80000100a00 */
[----:B----4-:R-:W4:Y:S04]  /*5d630*/  LDL.LU.64 R42, [R1+0x1fd0] ;  /* 0x001fd000012a7983 */ /* 0x010f280000300a00 */
[----:B------:R-:W3:Y:S04]  /*5d640*/  LDL.LU.64 R40, [R1+0x1fc8] ;  /* 0x001fc80001287983 */ /* 0x000ee80000300a00 */
[----:B------:R-:W-:Y:S04]  /*5d650*/  STL.64 [R1+0x700], R44 ;  /* 0x0007002c01007387 */ /* 0x000fe80000100a00 */
[----:B------:R0:W-:Y:S04]  /*5d660*/  STL.64 [R1+0x708], R46 ;  /* 0x0007082e01007387 */ /* 0x0001e80000100a00 */
[----:B0-----:R-:W4:Y:S04]  /*5d670*/  LDL.LU.64 R46, [R1+0x1fc0] ;  /* 0x001fc000012e7983 */ /* 0x001f280000300a00 */
[----:B------:R-:W4:Y:S04]  /*5d680*/  LDL.LU.64 R44, [R1+0x1fb8] ;  /* 0x001fb800012c7983 */ /* 0x000f280000300a00 */
[----:B-1----:R-:W-:Y:S04]  /*5d690*/  STL.64 [R1+0x6b0], R48 ;  /* 0x0006b03001007387 */ /* 0x002fe80000100a00 */
[----:B------:R0:W-:Y:S04]  /*5d6a0*/  STL.64 [R1+0x6b8], R50 ;  /* 0x0006b83201007387 */ /* 0x0001e80000100a00 */
[----:B0-----:R-:W4:Y:S04]  /*5d6b0*/  LDL.LU.64 R50, [R1+0x1fb0] ;  /* 0x001fb00001327983 */ /* 0x001f280000300a00 */
[----:B------:R-:W4:Y:S04]  /*5d6c0*/  LDL.LU.64 R48, [R1+0x1fa8] ;  /* 0x001fa80001307983 */ /* 0x000f280000300a00 */
[----:B------:R-:W4:Y:S04]  /*5d6d0*/  LDL R26, [R1+0x1140] ;  /* 0x00114000011a7983 */ /* 0x000f280000100800 */
[----:B------:R-:W-:Y:S04]  /*5d6e0*/  STL [R1+0x1e6c], R0 ;  /* 0x001e6c0001007387 */ /* 0x000fe80000100800 */
[----:B------:R-:W4:Y:S04]  /*5d6f0*/  LDL R27, [R1+0x1144] ;  /* 0x00114400011b7983 */ /* 0x000f280000100800 */
[----:B------:R-:W4:Y:S01]  /*5d700*/  LDL R25, [R1+0x1148] ;  /* 0x0011480001197983 */ /* 0x000f220000100800 */
[----:B------:R-:W-:Y:S01]  /*5d710*/  LEA R52, P2, R53, UR6, 0x1 ;  /* 0x0000000635347c11 */ /* 0x000fe2000f8408ff */
[----:B------:R-:W-:Y:S01]  /*5d720*/  IMAD R55, R55, 0x20, R53 ;  /* 0x0000002037377824 */ /* 0x000fe200078e0235 */
[----:B------:R-:W-:-:S02]  /*5d730*/  ULDC UR6, c[0x0][0x248] ;  /* 0x0000920000067ab9 */ /* 0x000fc40000000800 */
[----:B------:R-:W-:Y:S01]  /*5d740*/  LEA.HI.X.SX32 R53, R53, UR7, 0x1, P2 ;  /* 0x0000000735357c11 */ /* 0x000fe200090f0eff */
[----:B------:R-:W-:Y:S01]  /*5d750*/  ULDC UR7, c[0x0][0x22c] ;  /* 0x00008b0000077ab9 */ /* 0x000fe20000000800 */
[----:B------:R-:W-:Y:S01]  /*5d760*/  ISETP.GE.AND P2, PT, R61, UR4, PT ;  /* 0x000000043d007c0c */ /* 0x000fe2000bf46270 */
[C---:B------:R-:W-:Y:S01]  /*5d770*/  IMAD R14, R3.reuse, UR6, RZ ;  /* 0x00000006030e7c24 */ /* 0x040fe2000f8e02ff */
[----:B------:R-:W-:Y:S01]  /*5d780*/  STSM.16.M88.4 [R0], R20 ;  /* 0x0000001400007844 */ /* 0x000fe20000000200 */
[----:B------:R-:W-:Y:S01]  /*5d790*/  ULDC UR4, c[0x0][0x228] ;  /* 0x00008a0000047ab9 */ /* 0x000fe20000000800 */
[C---:B------:R-:W-:Y:S01]  /*5d7a0*/  ISETP.LT.AND P2, PT, R3.reuse, UR7, !P2 ;  /* 0x0000000703007c0c */ /* 0x040fe2000d741270 */
[----:B------:R-:W-:Y:S02]  /*5d7b0*/  UMOV UR7, UR11 ;  /* 0x0000000b00077c82 */ /* 0x000fe40008000000 */
[C---:B------:R-:W-:Y:S01]  /*5d7c0*/  ISETP.GE.AND P3, PT, R3.reuse, UR7, PT ;  /* 0x0000000703007c0c */ /* 0x040fe2000bf66270 */
[----:B------:R-:W-:Y:S01]  /*5d7d0*/  IMAD.U32 R7, RZ, RZ, UR10 ;  /* 0x0000000aff077e24 */ /* 0x000fe2000f8e00ff */
[----:B------:R-:W-:Y:S01]  /*5d7e0*/  ULDC.64 UR10, c[0x0][0x228] ;  /* 0x00008a00000a7ab9 */ /* 0x000fe20000000a00 */
[C---:B------:R-:W-:Y:S01]  /*5d7f0*/  VIADD R59, R3.reuse, 0x3 ;  /* 0x00000003033b7836 */ /* 0x040fe20000000000 */
[----:B------:R-:W-:Y:S01]  /*5d800*/  ULDC.64 UR6, c[0x0][0x220] ;  /* 0x0000880000067ab9 */ /* 0x000fe20000000a00 */
[----:B------:R-:W-:-:S02]  /*5d810*/  VIADD R19, R3, 0x4 ;  /* 0x0000000403137836 */ /* 0x000fc40000000000 */
[----:B------:R-:W-:Y:S01]  /*5d820*/  IMAD.MOV.U32 R4, RZ, RZ, R54 ;  /* 0x000000ffff047224 */ /* 0x000fe200078e0036 */
[----:B------:R-:W-:Y:S01]  /*5d830*/  LEA R54, P5, R55, UR8, 0x1 ;  /* 0x0000000837367c11 */ /* 0x000fe2000f8a08ff */
[----:B------:R-:W-:Y:S02]  /*5d840*/  IMAD.MOV.U32 R6, RZ, RZ, R57 ;  /* 0x000000ffff067224 */ /* 0x000fe400078e0039 */
[----:B------:R-:W-:Y:S02]  /*5d850*/  IMAD.MOV.U32 R8, RZ, RZ, R56 ;  /* 0x000000ffff087224 */ /* 0x000fe400078e0038 */
[----:B------:R-:W-:Y:S01]  /*5d860*/  IMAD.WIDE R56, R14, 0x2, R52 ;  /* 0x000000020e387825 */ /* 0x000fe200078e0234 */
[----:B------:R-:W-:Y:S01]  /*5d870*/  NOP ;  /* 0x0000000000007918 */ /* 0x000fe20000000000 */
[----:B--2---:R-:W-:Y:S02]  /*5d880*/  PRMT R11, R36, 0x7632, R11 ;  /* 0x00007632240b7816 */ /* 0x004fe4000000000b */
[----:B---3--:R-:W-:Y:S01]  /*5d890*/  PRMT R10, R40, 0x7632, R10 ;  /* 0x00007632280a7816 */ /* 0x008fe2000000000a */
[----:B----4-:R0:W-:Y:S01]  /*5d8a0*/  @P2 STG.E.U16 desc[UR50][R56.64], R48 ;  /* 0x0000003038002986 */ /* 0x0101e2000c101532 */
[----:B------:R-:W-:-:S02]  /*5d8b0*/  PRMT R5, R48, 0x7632, R5 ;  /* 0x0000763230057816 */ /* 0x000fc40000000005 */
[----:B------:R-:W-:Y:S01]  /*5d8c0*/  ISETP.LT.AND P4, PT, R26, UR4, !P3 ;  /* 0x000000041a007c0c */ /* 0x000fe2000df81270 */
[----:B0-----:R-:W-:Y:S01]  /*5d8d0*/  IMAD R57, R58, 0x20, R55 ;  /* 0x000000203a397824 */ /* 0x001fe200078e0237 */
[----:B------:R-:W-:Y:S01]  /*5d8e0*/  LEA.HI.X.SX32 R55, R55, UR9, 0x1, P5 ;  /* 0x0000000937377c11 */ /* 0x000fe2000a8f0eff */
[----:B------:R-:W-:Y:S02]  /*5d8f0*/  ULDC.64 UR8, c[0x0][0x220] ;  /* 0x0000880000087ab9 */ /* 0x000fe40000000a00 */
[----:B------:R-:W-:Y:S01]  /*5d900*/  IMAD R48, R9, 0x20, R57 ;  /* 0x0000002009307824 */ /* 0x000fe200078e0239 */
[----:B------:R-:W-:Y:S01]  /*5d910*/  UMOV UR4, UR11 ;  /* 0x0000000b00047c82 */ /* 0x000fe20008000000 */
[----:B------:R-:W-:-:S03]  /*5d920*/  IMAD.WIDE R16, R14, 0x2, R54 ;  /* 0x000000020e107825 */ /* 0x000fc600078e0236 */
[C---:B------:R-:W-:Y:S01]  /*5d930*/  LEA R58, P6, R48.reuse, UR8, 0x1 ;  /* 0x00000008303a7c11 */ /* 0x040fe2000f8c08ff */
[----:B------:R-:W-:Y:S01]  /*5d940*/  IMAD.MOV.U32 R9, RZ, RZ, R6 ;  /* 0x000000ffff097224 */ /* 0x000fe200078e0006 */
[----:B------:R-:W-:Y:S01]  /*5d950*/  ISETP.GE.AND P2, PT, R59, UR4, PT ;  /* 0x000000043b007c0c */ /* 0x000fe2000bf46270 */
[----:B------:R-:W-:Y:S01]  /*5d960*/  IMAD.U32 R6, RZ, RZ, UR10 ;  /* 0x0000000aff067e24 */ /* 0x000fe2000f8e00ff */
[----:B------:R-:W-:Y:S01]  /*5d970*/  LEA.HI.X.SX32 R59, R48, UR9, 0x1, P6 ;  /* 0x00000009303b7c11 */ /* 0x000fe2000b0f0eff */
[----:B------:R-:W-:Y:S01]  /*5d980*/  ULDC UR10, c[0x0][0x228] ;  /* 0x00008a00000a7ab9 */ /* 0x000fe20000000800 */
[----:B------:R-:W-:Y:S01]  /*5d990*/  LEA R56, P5, R57, UR6, 0x1 ;  /* 0x0000000639387c11 */ /* 0x000fe2000f8a08ff */
[----:B------:R0:W-:Y:S01]  /*5d9a0*/  @P4 STG.E.U16 desc[UR50][R16.64], R5 ;  /* 0x0000000510004986 */ /* 0x0001e2000c101532 */
[----:B------:R-:W-:Y:S01]  /*5d9b0*/  ULDC UR9, c[0x0][0x228] ;  /* 0x00008a0000097ab9 */ /* 0x000fe20000000800 */
[----:B------:R-:W-:Y:S01]  /*5d9c0*/  ISETP.LT.AND P4, PT, R27, UR10, !P3 ;  /* 0x0000000a1b007c0c */ /* 0x000fe2000df81270 */
[----:B------:R-:W-:Y:S01]  /*5d9d0*/  ULDC UR8, c[0x0][0x228] ;  /* 0x00008a0000087ab9 */ /* 0x000fe20000000800 */
[----:B------:R-:W-:Y:S01]  /*5d9e0*/  ISETP.LT.AND P3, PT, R25, UR9, !P3 ;  /* 0x0000000919007c0c */ /* 0x000fe2000df61270 */
[----:B------:R-:W-:Y:S01]  /*5d9f0*/  IMAD.WIDE R20, R14, 0x2, R58 ;  /* 0x000000020e147825 */ /* 0x000fe200078e023a */
[----:B------:R-:W-:Y:S01]  /*5da00*/  LEA.HI.X.SX32 R57, R57, UR7, 0x1, P5 ;  /* 0x0000000739397c11 */ /* 0x000fe2000a8f0eff */
[----:B------:R-:W-:Y:S01]  /*5da10*/  ULDC UR7, c[0x0][0x228] ;  /* 0x00008a0000077ab9 */ /* 0x000fe20000000800 */
[----:B------:R-:W-:Y:S01]  /*5da20*/  PRMT R18, R44, 0x7632, R18 ;  /* 0x000076322c127816 */ /* 0x000fe20000000012 */
[----:B------:R-:W-:Y:S01]  /*5da30*/  ULDC UR6, c[0x0][0x248] ;  /* 0x0000920000067ab9 */ /* 0x000fe20000000800 */
[----:B------:R-:W-:Y:S01]  /*5da40*/  ULDC UR10, c[0x0][0x228] ;  /* 0x00008a00000a7ab9 */ /* 0x000fe20000000800 */
[----:B------:R-:W-:Y:S01]  /*5da50*/  IMAD.WIDE R22, R14, 0x2, R56 ;  /* 0x000000020e167825 */ /* 0x000fe200078e0238 */
[----:B------:R-:W-:Y:S01]  /*5da60*/  ISETP.LT.AND P5, PT, R61, UR8, !P1 ;  /* 0x000000083d007c0c */ /* 0x000fe2000cfa1270 */
[----:B------:R-:W-:Y:S01]  /*5da70*/  ULDC UR9, c[0x0][0x228] ;  /* 0x00008a0000097ab9 */ /* 0x000fe20000000800 */
[----:B------:R-:W-:Y:S01]  /*5da80*/  ISETP.LT.AND P6, PT, R26, UR7, !P1 ;  /* 0x000000071a007c0c */ /* 0x000fe2000cfc1270 */
[----:B------:R-:W-:Y:S01]  /*5da90*/  VIADD R48, R14, UR6 ;  /* 0x000000060e307c36 */ /* 0x000fe20008000000 */
[----:B------:R-:W-:Y:S01]  /*5daa0*/  @P4 STG.E.U16 desc[UR50][R22.64], R44 ;  /* 0x0000002c16004986 */ /* 0x000fe2000c101532 */
[----:B------:R-:W-:Y:S01]  /*5dab0*/  UMOV UR4, UR13 ;  /* 0x0000000d00047c82 */ /* 0x000fe20008000000 */
[----:B------:R-:W-:Y:S01]  /*5dac0*/  ULDC UR8, c[0x0][0x228] ;  /* 0x00008a0000087ab9 */ /* 0x000fe20000000800 */
[----:B------:R-:W-:Y:S01]  /*5dad0*/  ULDC UR6, c[0x0][0x248] ;  /* 0x0000920000067ab9 */ /* 0x000fe20000000800 */
[----:B------:R1:W-:Y:S01]  /*5dae0*/  @P3 STG.E.U16 desc[UR50][R20.64], R18 ;  /* 0x0000001214003986 */ /* 0x0003e2000c101532 */
[----:B------:R-:W-:Y:S01]  /*5daf0*/  ISETP.LT.AND P3, PT, R27, UR10, !P1 ;  /* 0x0000000a1b007c0c */ /* 0x000fe2000cf61270 */
[C---:B0-----:R-:W-:Y:S01]  /*5db00*/  IMAD.WIDE R16, R48.reuse, 0x2, R52 ;  /* 0x0000000230107825 */ /* 0x041fe200078e0234 */
[----:B------:R-:W-:Y:S01]  /*5db10*/  ISETP.LT.AND P1, PT, R25, UR9, !P1 ;  /* 0x0000000919007c0c */ /* 0x000fe2000cf21270 */
[----:B------:R-:W-:Y:S01]  /*5db20*/  ULDC UR7, c[0x0][0x228] ;  /* 0x00008a0000077ab9 */ /* 0x000fe20000000800 */
[----:B------:R-:W-:Y:S01]  /*5db30*/  ISETP.GE.AND P4, PT, R19, UR4, PT ;  /* 0x0000000413007c0c */ /* 0x000fe2000bf86270 */
[C---:B------:R-:W-:Y:S01]  /*5db40*/  IMAD.WIDE R14, R48.reuse, 0x2, R54 ;  /* 0x00000002300e7825 */ /* 0x040fe200078e0236 */
[----:B------:R0:W-:Y:S01]  /*5db50*/  @P5 STG.E.U16 desc[UR50][R16.64], R40 ;  /* 0x0000002810005986 */ /* 0x0001e2000c101532 */
[----:B------:R-:W-:Y:S01]  /*5db60*/  ISETP.LT.AND P5, PT, R61, UR8, !P0 ;  /* 0x000000083d007c0c */ /* 0x000fe2000c7a1270 */
[----:B------:R-:W-:Y:S01]  /*5db70*/  ULDC UR9, c[0x0][0x228] ;  /* 0x00008a0000097ab9 */ /* 0x000fe20000000800 */
[----:B------:R-:W-:Y:S01]  /*5db80*/  ULDC UR8, c[0x0][0x228] ;  /* 0x00008a0000087ab9 */ /* 0x000fe20000000800 */
[----:B------:R-:W-:Y:S01]  /*5db90*/  IMAD.U32 R5, RZ, RZ, UR12 ;  /* 0x0000000cff057e24 */ /* 0x000fe2000f8e00ff */
[----:B------:R-:W-:Y:S01]  /*5dba0*/  ULDC.64 UR10, c[0x0][0x228] ;  /* 0x00008a00000a7ab9 */ /* 0x000fe20000000a00 */
[C---:B-1----:R-:W-:Y:S01]  /*5dbb0*/  IMAD.WIDE R20, R48.reuse, 0x2, R56 ;  /* 0x0000000230147825 */ /* 0x042fe200078e0238 */
[----:B------:R1:W-:Y:S03]  /*5dbc0*/  @P6 STG.E.U16 desc[UR50][R14.64], R10 ;  /* 0x0000000a0e006986 */ /* 0x0003e6000c101532 */
[----:B------:R-:W-:Y:S01]  /*5dbd0*/  IMAD.WIDE R18, R48, 0x2, R58 ;  /* 0x0000000230127825 */ /* 0x000fe200078e023a */
[----:B------:R-:W-:Y:S01]  /*5dbe0*/  @P3 STG.E.U16 desc[UR50][R20.64], R36 ;  /* 0x0000002414003986 */ /* 0x000fe2000c101532 */
[----:B------:R-:W-:Y:S01]  /*5dbf0*/  ISETP.LT.AND P6, PT, R26, UR7, !P0 ;  /* 0x000000071a007c0c */ /* 0x000fe2000c7c1270 */
[----:B------:R-:W-:Y:S01]  /*5dc00*/  ULDC.64 UR12, c[0x0][0x228] ;  /* 0x00008a00000c7ab9 */ /* 0x000fe20000000a00 */
[----:B0-----:R-:W-:Y:S01]  /*5dc10*/  VIADD R40, R48, UR6 ;  /* 0x0000000630287c36 */ /* 0x001fe20008000000 */
[----:B------:R0:W-:Y:S01]  /*5dc20*/  @P1 STG.E.U16 desc[UR50][R18.64], R11 ;  /* 0x0000000b12001986 */ /* 0x0001e2000c101532 */
[----:B------:R-:W-:Y:S01]  /*5dc30*/  ISETP.LT.AND P1, PT, R27, UR9, !P0 ;  /* 0x000000091b007c0c */ /* 0x000fe2000c721270 */
[----:B------:R-:W-:Y:S01]  /*5dc40*/  VIADD R44, R3, 0x5 ;  /* 0x00000005032c7836 */ /* 0x000fe20000000000 */
[----:B------:R-:W-:Y:S01]  /*5dc50*/  ISETP.LT.AND P0, PT, R25, UR8, !P0 ;  /* 0x0000000819007c0c */ /* 0x000fe2000c701270 */
[C---:B------:R-:W-:Y:S01]  /*5dc60*/  IMAD.WIDE R16, R40.reuse, 0x2, R52 ;  /* 0x0000000228107825 */ /* 0x040fe200078e0234 */
[----:B------:R-:W-:Y:S01]  /*5dc70*/  UMOV UR4, UR13 ;  /* 0x0000000d00047c82 */ /* 0x000fe20008000000 */
[----:B------:R-:W-:Y:S01]  /*5dc80*/  PRMT R48, R49, 0x7632, R48 ;  /* 0x0000763231307816 */ /* 0x000fe20000000030 */
[----:B------:R-:W-:Y:S01]  /*5dc90*/  ULDC.64 UR8, c[0x0][0x228] ;  /* 0x00008a0000087ab9 */ /* 0x000fe20000000a00 */
[----:B-1----:R-:W-:Y:S01]  /*5dca0*/  IMAD.WIDE R14, R40, 0x2, R54 ;  /* 0x00000002280e7825 */ /* 0x002fe200078e0236 */
[----:B------:R-:W-:Y:S01]  /*5dcb0*/  ISETP.GE.AND P3, PT, R44, UR4, PT ;  /* 0x000000042c007c0c */ /* 0x000fe2000bf66270 */
[----:B------:R1:W-:Y:S01]  /*5dcc0*/  @P5 STG.E.U16 desc[UR50][R16.64], R49 ;  /* 0x0000003110005986 */ /* 0x0003e2000c101532 */
[----:B------:R-:W-:Y:S01]  /*5dcd0*/  PRMT R0, R45, 0x7632, R0 ;  /* 0x000076322d007816 */ /* 0x000fe20000000000 */
[----:B0-----:R-:W-:Y:S01]  /*5dce0*/  IMAD.U32 R11, RZ, RZ, UR11 ;  /* 0x0000000bff0b7e24 */ /* 0x001fe2000f8e00ff */
[----:B------:R-:W-:Y:S01]  /*5dcf0*/  UMOV UR4, UR10 ;  /* 0x0000000a00047c82 */ /* 0x000fe20008000000 */
[C---:B------:R-:W-:Y:S01]  /*5dd00*/  IMAD.WIDE R18, R40.reuse, 0x2, R56 ;  /* 0x0000000228127825 */ /* 0x040fe200078e0238 */
[----:B------:R-:W-:Y:S01]  /*5dd10*/  ISETP.LT.AND P5, PT, R61, UR4, !P2 ;  /* 0x000000043d007c0c */ /* 0x000fe2000d7a1270 */
[----:B------:R-:W-:Y:S01]  /*5dd20*/  @P6 STG.E.U16 desc[UR50][R14.64], R48 ;  /* 0x000000300e006986 */ /* 0x000fe2000c101532 */
[----:B------:R-:W-:Y:S01]  /*5dd30*/  UMOV UR4, UR9 ;  /* 0x0000000900047c82 */ /* 0x000fe20008000000 */
[----:B------:R-:W-:Y:S01]  /*5dd40*/  ULDC UR7, c[0x0][0x228] ;  /* 0x00008a0000077ab9 */ /* 0x000fe20000000800 */
[----:B------:R-:W-:Y:S01]  /*5dd50*/  ULDC UR6, c[0x0][0x248] ;  /* 0x0000920000067ab9 */ /* 0x000fe20000000800 */
[----:B------:R0:W-:Y:S01]  /*5dd60*/  STL [R1+0x828], R11 ;  /* 0x0008280b01007387 */ /* 0x0001e20000100800 */
[----:B-1----:R-:W-:Y:S01]  /*5dd70*/  IMAD.WIDE R16, R40, 0x2, R58 ;  /* 0x0000000228107825 */ /* 0x002fe200078e023a */
[----:B------:R-:W-:-:S02]  /*5dd80*/  ULDC.64 UR10, c[0x0][0x228] ;  /* 0x00008a00000a7ab9 */ /* 0x000fc40000000a00 */
[----:B------:R-:W-:Y:S01]  /*5dd90*/  @P1 STG.E.U16 desc[UR50][R18.64], R45 ;  /* 0x0000002d12001986 */ /* 0x000fe2000c101532 */
[----:B------:R-:W-:Y:S01]  /*5dda0*/  ISETP.LT.AND P6, PT, R26, UR7, !P2 ;  /* 0x000000071a007c0c */ /* 0x000fe2000d7c1270 */
[----:B------:R-:W-:Y:S02]  /*5ddb0*/  VIADD R36, R40, UR6 ;  /* 0x0000000628247c36 */ /* 0x000fe40008000000 */
[----:B------:R1:W-:Y:S01]  /*5ddc0*/  @P0 STG.E.U16 desc[UR50][R16.64], R0 ;  /* 0x0000000010000986 */ /* 0x0003e2000c101532 */
[----:B0-----:R-:W-:Y:S01]  /*5ddd0*/  IMAD.U32 R11, RZ, RZ, UR8 ;  /* 0x00000008ff0b7e24 */ /* 0x001fe2000f8e00ff */
[----:B------:R-:W-:Y:S01]  /*5dde0*/  ULDC.64 UR8, c[0x0][0x228] ;  /* 0x00008a0000087ab9 */ /* 0x000fe20000000a00 */
[----:B------:R-:W-:Y:S01]  /*5ddf0*/  IMAD.WIDE R14, R36, 0x2, R52 ;  /* 0x00000002240e7825 */ /* 0x000fe200078e0234 */
[----:B------:R-:W-:Y:S01]  /*5de00*/  PRMT R40, R41, 0x7632, R40 ;  /* 0x0000763229287816 */ /* 0x000fe20000000028 */
[----:B------:R-:W-:Y:S01]  /*5de10*/  ULDC UR7, c[0x0][0x228] ;  /* 0x00008a0000077ab9 */ /* 0x000fe20000000800 */
[----:B------:R-:W-:Y:S01]  /*5de20*/  PRMT R12, R37, 0x7632, R12 ;  /* 0x00007632250c7816 */ /* 0x000fe2000000000c */
[----:B------:R-:W-:Y:S01]  /*5de30*/  VIADD R44, R3, 0x6 ;  /* 0x00000006032c7836 */ /* 0x000fe20000000000 */
[----:B------:R-:W-:Y:S01]  /*5de40*/  ULDC UR6, c[0x0][0x248] ;  /* 0x0000920000067ab9 */ /* 0x000fe20000000800 */
[----:B-1----:R-:W-:Y:S01]  /*5de50*/  IMAD.U32 R0, RZ, RZ, UR9 ;  /* 0x00000009ff007e24 */ /* 0x002fe2000f8e00ff */
[----:B------:R-:W-:-:S02]  /*5de60*/  UMOV UR9, UR10 ;  /* 0x0000000a00097c82 */ /* 0x000fc40008000000 */
[----:B------:R-:W-:Y:S02]  /*5de70*/  ISETP.LT.AND P0, PT, R27, UR9, !P2 ;  /* 0x000000091b007c0c */ /* 0x000fe4000d701270 */
[----:B------:R0:W-:Y:S01]  /*5de80*/  STL [R1+0x820], R0 ;  /* 0x0008200001007387 */ /* 0x0001e20000100800 */
[----:B------:R-:W-:Y:S01]  /*5de90*/  ISETP.LT.AND P2, PT, R25, UR8, !P2 ;  /* 0x0000000819007c0c */ /* 0x000fe2000d741270 */
[----:B------:R-:W-:Y:S01]  /*5dea0*/  IMAD.WIDE R48, R36, 0x2, R54 ;  /* 0x0000000224307825 */ /* 0x000fe200078e0236 */
[----:B------:R-:W-:Y:S01]  /*5deb0*/  ISETP.GE.AND P1, PT, R44, UR4, PT ;  /* 0x000000042c007c0c */ /* 0x000fe2000bf26270 */
[----:B------:R-:W-:Y:S01]  /*5dec0*/  @P5 STG.E.U16 desc[UR50][R14.64], R41 ;  /* 0x000000290e005986 */ /* 0x000fe2000c101532 */
[----:B------:R-:W-:Y:S01]  /*5ded0*/  ULDC.64 UR8, c[0x0][0x228] ;  /* 0x00008a0000087ab9 */ /* 0x000fe20000000a00 */
[----:B0-----:R-:W-:Y:S01]  /*5dee0*/  IMAD.U32 R0, RZ, RZ, UR11 ;  /* 0x0000000bff007e24 */ /* 0x001fe2000f8e00ff */
[----:B------:R-:W-:Y:S01]  /*5def0*/  ULDC.64 UR10, c[0x0][0x228] ;  /* 0x00008a00000a7ab9 */ /* 0x000fe20000000a00 */
[----:B------:R-:W-:Y:S01]  /*5df00*/  @P6 STG.E.U16 desc[UR50][R48.64], R40 ;  /* 0x0000002830006986 */ /* 0x000fe2000c101532 */
[----:B------:R-:W-:-:S03]  /*5df10*/  IMAD.WIDE R16, R36, 0x2, R56 ;  /* 0x0000000224107825 */ /* 0x000fc600078e0238 */
[----:B------:R0:W-:Y:S01]  /*5df20*/  STL [R1+0x81c], R0 ;  /* 0x00081c0001007387 */ /* 0x0001e20000100800 */
[----:B------:R-:W-:Y:S02]  /*5df30*/  UMOV UR4, UR10 ;  /* 0x0000000a00047c82 */ /* 0x000fe40008000000 */
[----:B------:R-:W-:Y:S01]  /*5df40*/  ISETP.LT.AND P5, PT, R61, UR4, !P4 ;  /* 0x000000043d007c0c */ /* 0x000fe2000e7a1270 */
[----:B------:R-:W-:Y:S01]  /*5df50*/  UMOV UR4, UR9 ;  /* 0x0000000900047c82 */ /* 0x000fe20008000000 */
[----:B0-----:R-:W-:Y:S02]  /*5df60*/  IMAD.U32 R0, RZ, RZ, UR11 ;  /* 0x0000000bff007e24 */ /* 0x001fe4000f8e00ff */
[----:B------:R-:W-:Y:S01]  /*5df70*/  IMAD.WIDE R48, R36, 0x2, R58 ;  /* 0x0000000224307825 */ /* 0x000fe200078e023a */
[----:B------:R-:W-:Y:S01]  /*5df80*/  @P0 STG.E.U16 desc[UR50][R16.64], R37 ;  /* 0x0000002510000986 */ /* 0x000fe2000c101532 */
[----:B------:R-:W-:Y:S01]  /*5df90*/  ISETP.LT.AND P6, PT, R26, UR7, !P4 ;  /* 0x000000071a007c0c */ /* 0x000fe2000e7c1270 */
[----:B------:R-:W-:Y:S01]  /*5dfa0*/  ULDC.64 UR10, c[0x0][0x228] ;  /* 0x00008a00000a7ab9 */ /* 0x000fe20000000a00 */
[----:B------:R-:W-:Y:S01]  /*5dfb0*/  VIADD R40, R36, UR6 ;  /* 0x0000000624287c36 */ /* 0x000fe20008000000 */
[----:B------:R0:W-:Y:S04]  /*5dfc0*/  STL [R1+0x824], R0 ;  /* 0x0008240001007387 */ /* 0x0001e80000100800 */
[----:B------:R1:W-:Y:S01]  /*5dfd0*/  @P2 STG.E.U16 desc[UR50][R48.64], R12 ;  /* 0x0000000c30002986 */ /* 0x0003e2000c101532 */
[----:B------:R-:W-:Y:S01]  /*5dfe0*/  PRMT R36, R50, 0x7632, R36 ;  /* 0x0000763232247816 */ /* 0x000fe20000000024 */
[----:B------:R-:W-:Y:S01]  /*5dff0*/  VIADD R41, R3, 0x7 ;  /* 0x0000000703297836 */ /* 0x000fe20000000000 */
[----:B------:R-:W-:Y:S01]  /*5e000*/  ULDC UR6, c[0x0][0x248] ;  /* 0x0000920000067ab9 */ /* 0x000fe20000000800 */
[----:B------:R-:W-:Y:S01]  /*5e010*/  IMAD.MOV.U32 R10, RZ, RZ, R9 ;  /* 0x000000ffff0a7224 */ /* 0x000fe200078e0009 */
[----:B------:R-:W-:Y:S01]  /*5e020*/  PRMT R13, R46, 0x7632, R13 ;  /* 0x000076322e0d7816 */ /* 0x000fe2000000000d */
[----:B0-----:R-:W-:Y:S01]  /*5e030*/  IMAD.U32 R0, RZ, RZ, UR8 ;  /* 0x00000008ff007e24 */ /* 0x001fe2000f8e00ff */
[----:B------:R-:W-:Y:S01]  /*5e040*/  ULDC.64 UR8, c[0x0][0x228] ;  /* 0x00008a0000087ab9 */ /* 0x000fe20000000a00 */
[----:B------:R-:W-:Y:S01]  /*5e050*/  ULDC UR7, c[0x0][0x228] ;  /* 0x00008a0000077ab9 */ /* 0x000fe20000000800 */
[----:B-1----:R-:W-:Y:S01]  /*5e060*/  IMAD.U32 R12, RZ, RZ, UR9 ;  /* 0x00000009ff0c7e24 */ /* 0x002fe2000f8e00ff */
[----:B------:R-:W-:Y:S01]  /*5e070*/  UMOV UR9, UR10 ;  /* 0x0000000a00097c82 */ /* 0x000fe20008000000 */
[----:B------:R-:W-:Y:S01]  /*5e080*/  IMAD.WIDE R14, R40, 0x2, R52 ;  /* 0x00000002280e7825 */ /* 0x000fe200078e0234 */
[----:B------:R-:W-:-:S02]  /*5e090*/  ISETP.LT.AND P2, PT, R27, UR9, !P4 ;  /* 0x000000091b007c0c */ /* 0x000fc4000e741270 */
[----:B------:R0:W-:Y:S01]  /*5e0a0*/  STL [R1+0x814], R12 ;  /* 0x0008140c01007387 */ /* 0x0001e20000100800 */
[----:B------:R-:W-:Y:S01]  /*5e0b0*/  ISETP.LT.AND P4, PT, R25, UR8, !P4 ;  /* 0x0000000819007c0c */ /* 0x000fe2000e781270 */
[C---:B------:R-:W-:Y:S01]  /*5e0c0*/  IMAD.WIDE R44, R40.reuse, 0x2, R54 ;  /* 0x00000002282c7825 */ /* 0x040fe200078e0236 */
[----:B------:R-:W-:Y:S01]  /*5e0d0*/  ISETP.GE.AND P0, PT, R41, UR4, PT ;  /* 0x0000000429007c0c */ /* 0x000fe2000bf06270 */
[----:B------:R1:W-:Y:S01]  /*5e0e0*/  @P5 STG.E.U16 desc[UR50][R14.64], R50 ;  /* 0x000000320e005986 */ /* 0x0003e2000c101532 */
[----:B------:R-:W-:Y:S01]  /*5e0f0*/  ULDC.64 UR8, c[0x0][0x228] ;  /* 0x00008a0000087ab9 */ /* 0x000fe20000000a00 */
[----:B0-----:R-:W-:Y:S01]  /*5e100*/  IMAD.U32 R12, RZ, RZ, UR11 ;  /* 0x0000000bff0c7e24 */ /* 0x001fe2000f8e00ff */
[----:B------:R-:W-:Y:S01]  /*5e110*/  ULDC.64 UR10, c[0x0][0x228] ;  /* 0x00008a00000a7ab9 */ /* 0x000fe20000000a00 */
[----:B------:R-:W-:Y:S04]  /*5e120*/  @P6 STG.E.U16 desc[UR50][R44.64], R36 ;  /* 0x000000242c006986 */ /* 0x000fe8000c101532 */
[----:B------:R0:W-:Y:S01]  /*5e130*/  STL [R1+0x810], R12 ;  /* 0x0008100c01007387 */ /* 0x0001e20000100800 */
[----:B-1----:R-:W-:Y:S01]  /*5e140*/  IMAD.WIDE R14, R40, 0x2, R56 ;  /* 0x00000002280e7825 */ /* 0x002fe200078e0238 */
[----:B------:R-:W-:-:S02]  /*5e150*/  UMOV UR4, UR10 ;  /* 0x0000000a00047c82 */ /* 0x000fc40008000000 */
[----:B------:R-:W-:Y:S01]  /*5e160*/  ISETP.LT.AND P5, PT, R61, UR4, !P3 ;  /* 0x000000043d007c0c */ /* 0x000fe2000dfa1270 */
[----:B0-----:R-:W-:Y:S02]  /*5e170*/  IMAD.U32 R12, RZ, RZ, UR11 ;  /* 0x0000000bff0c7e24 */ /* 0x001fe4000f8e00ff */
[C---:B------:R-:W-:Y:S01]  /*5e180*/  VIADD R44, R40.reuse, UR6 ;  /* 0x00000006282c7c36 */ /* 0x040fe20008000000 */
[----:B------:R-:W-:Y:S01]  /*5e190*/  UMOV UR4, UR9 ;  /* 0x0000000900047c82 */ /* 0x000fe20008000000 */
[----:B------:R-:W-:Y:S01]  /*5e1a0*/  IMAD.WIDE R40, R40, 0x2, R58 ;  /* 0x0000000228287825 */ /* 0x000fe200078e023a */
[----:B------:R0:W-:Y:S03]  /*5e1b0*/  STL [R1+0x818], R12 ;  /* 0x0008180c01007387 */ /* 0x0001e60000100800 */
[----:B------:R-:W-:Y:S01]  /*5e1c0*/  VIADD R45, R3, 0x8 ;  /* 0x00000008032d7836 */ /* 0x000fe20000000000 */
[----:B------:R-:W-:Y:S01]  /*5e1d0*/  @P2 STG.E.U16 desc[UR50][R14.64], R46 ;  /* 0x0000002e0e002986 */ /* 0x000fe2000c101532 */
[----:B------:R-:W-:Y:S01]  /*5e1e0*/  ISETP.LT.AND P6, PT, R26, UR7, !P3 ;  /* 0x000000071a007c0c */ /* 0x000fe2000dfc1270 */
[----:B------:R-:W-:Y:S01]  /*5e1f0*/  ULDC.64 UR10, c[0x0][0x228] ;  /* 0x00008a00000a7ab9 */ /* 0x000fe20000000a00 */
[----:B------:R-:W-:Y:S01]  /*5e200*/  IMAD.WIDE R48, R44, 0x2, R52 ;  /* 0x000000022c307825 */ /* 0x000fe200078e0234 */
[----:B------:R1:W-:Y:S01]  /*5e210*/  @P4 STG.E.U16 desc[UR50][R40.64], R13 ;  /* 0x0000000d28004986 */ /* 0x0003e2000c101532 */
[----:B------:R-:W-:Y:S01]  /*5e220*/  PRMT R50, R42, 0x7632, R50 ;  /* 0x000076322a327816 */ /* 0x000fe20000000032 */
[----:B------:R-:W-:Y:S01]  /*5e230*/  ULDC UR7, c[0x0][0x228] ;  /* 0x00008a0000077ab9 */ /* 0x000fe20000000800 */
[----:B0-----:R-:W-:Y:S01]  /*5e240*/  IMAD.MOV.U32 R12, RZ, RZ, R10 ;  /* 0x000000ffff0c7224 */ /* 0x001fe200078e000a */
[----:B------:R-:W-:Y:S01]  /*5e250*/  ULDC UR6, c[0x0][0x248] ;  /* 0x0000920000067ab9 */ /* 0x000fe20000000800 */
[----:B------:R-:W-:Y:S01]  /*5e260*/  IMAD.U32 R10, RZ, RZ, UR8 ;  /* 0x00000008ff0a7e24 */ /* 0x000fe2000f8e00ff */
[----:B------:R-:W-:Y:S01]  /*5e270*/  ULDC.64 UR8, c[0x0][0x228] ;  /* 0x00008a0000087ab9 */ /* 0x000fe20000000a00 */
[----:B------:R-:W-:Y:S01]  /*5e280*/  ISETP.GE.AND P2, PT, R45, UR4, PT ;  /* 0x000000042d007c0c */ /* 0x000fe2000bf46270 */
[----:B------:R-:W-:Y:S01]  /*5e290*/  UMOV UR4, UR8 ;  /* 0x0000000800047c82 */ /* 0x000fe20008000000 */
[----:B-1----:R-:W-:Y:S01]  /*5e2a0*/  IMAD.U32 R13, RZ, RZ, UR9 ;  /* 0x00000009ff0d7e24 */ /* 0x002fe2000f8e00ff */
[----:B------:R-:W-:Y:S01]  /*5e2b0*/  ULDC.64 UR8, c[0x0][0x228] ;  /* 0x00008a0000087ab9 */ /* 0x000fe20000000a00 */
[----:B------:R-:W-:Y:S01]  /*5e2c0*/  ISETP.LT.AND P4, PT, R27, UR4, !P3 ;  /* 0x000000041b007c0c */ /* 0x000fe2000df81270 */
[----:B------:R-:W-:-:S02]  /*5e2d0*/  IMAD.U32 R14, RZ, RZ, UR11 ;  /* 0x0000000bff0e7e24 */ /* 0x000fc4000f8e00ff */
[----:B------:R0:W-:Y:S01]  /*5e2e0*/  STL [R1+0x804], R13 ;  /* 0x0008040d01007387 */ /* 0x0001e20000100800 */
[----:B------:R-:W-:Y:S01]  /*5e2f0*/  IMAD.MOV.U32 R9, RZ, RZ, R4 ;  /* 0x000000ffff097224 */ /* 0x000fe200078e0004 */
[----:B------:R-:W-:Y:S01]  /*5e300*/  UMOV UR4, UR10 ;  /* 0x0000000a00047c82 */ /* 0x000fe20008000000 */
[----:B------:R-:W-:Y:S01]  /*5e310*/  IMAD.WIDE R36, R44, 0x2, R54 ;  /* 0x000000022c247825 */ /* 0x000fe200078e0236 */
[----:B------:R-:W-:Y:S01]  /*5e320*/  ISETP.LT.AND P3, PT, R25, UR8, !P3 ;  /* 0x0000000819007c0c */ /* 0x000fe2000df61270 */
[----:B------:R-:W-:Y:S02]  /*5e330*/  @P5 STG.E.U16 desc[UR50][R48.64], R42 ;  /* 0x0000002a30005986 */ /* 0x000fe4000c101532 */
[----:B0-----:R-:W-:Y:S01]  /*5e340*/  IMAD.U32 R13, RZ, RZ, UR9 ;  /* 0x00000009ff0d7e24 */ /* 0x001fe2000f8e00ff */
[----:B------:R-:W-:Y:S01]  /*5e350*/  ULDC.64 UR8, c[0x0][0x228] ;  /* 0x00008a0000087ab9 */ /* 0x000fe20000000a00 */
[----:B------:R-:W-:-:S03]  /*5e360*/  ULDC.64 UR10, c[0x0][0x228] ;  /* 0x00008a00000a7ab9 */ /* 0x000fc60000000a00 */
[----:B------:R0:W-:Y:S01]  /*5e370*/  STL [R1+0x808], R13 ;  /* 0x0008080d01007387 */ /* 0x0001e20000100800 */
[----:B------:R-:W-:-:S03]  /*5e380*/  ISETP.LT.AND P5, PT, R61, UR4, !P1 ;  /* 0x000000043d007c0c */ /* 0x000fc6000cfa1270 */
[----:B------:R1:W-:Y:S01]  /*5e390*/  STL [R1+0x80c], R14 ;  /* 0x00080c0e01007387 */ /* 0x0003e20000100800 */
[----:B------:R-:W-:Y:S01]  /*5e3a0*/  UMOV UR4, UR9 ;  /* 0x0000000900047c82 */ /* 0x000fe20008000000 */
[----:B0-----:R-:W-:Y:S02]  /*5e3b0*/  IMAD.MOV.U32 R13, RZ, RZ, R12 ;  /* 0x000000ffff0d7224 */ /* 0x001fe400078e000c */
[----:B------:R-:W-:Y:S02]  /*5e3c0*/  IMAD.MOV.U32 R12, RZ, RZ, R9 ;  /* 0x000000ffff0c7224 */ /* 0x000fe400078e0009 */
[----:B-1----:R-:W-:Y:S01]  /*5e3d0*/  IMAD.WIDE R14, R44, 0x2, R56 ;  /* 0x000000022c0e7825 */ /* 0x002fe200078e0238 */
[----:B------:R-:W-:Y:S03]  /*5e3e0*/  @P6 STG.E.U16 desc[UR50][R36.64], R50 ;  /* 0x0000003224006986 */ /* 0x000fe6000c101532 */
[----:B------:R-:W-:Y:S01]  /*5e3f0*/  IMAD.U32 R9, RZ, RZ, UR8 ;  /* 0x00000008ff097e24 */ /* 0x000fe2000f8e00ff */
[----:B------:R-:W-:Y:S01]  /*5e400*/  ULDC.64 UR8, c[0x0][0x228] ;  /* 0x00008a0000087ab9 */ /* 0x000fe20000000a00 */
[----:B------:R0:W-:Y:S02]  /*5e410*/  @P4 STG.E.U16 desc[UR50][R14.64], R38 ;  /* 0x000000260e004986 */ /* 0x0001e4000c101532 */
[----:B0-----:R-:W-:Y:S01]  /*5e420*/  IMAD.U32 R14, RZ, RZ, UR9 ;  /* 0x00000009ff0e7e24 */ /* 0x001fe2000f8e00ff */
[----:B------:R-:W-:-:S04]  /*5e430*/  UMOV UR9, UR10 ;  /* 0x0000000a00097c82 */ /* 0x000fc80008000000 */
[----:B------:R0:W-:Y:S02]  /*5e440*/  STL [R1+0x7fc], R14 ;  /* 0x0007fc0e01007387 */ /* 0x0001e40000100800 */
[----:B0-----:R-:W-:Y:S01]  /*5e450*/  IMAD.U32 R14, RZ, RZ, UR11 ;  /* 0x0000000bff0e7e24 */ /* 0x001fe2000f8e00ff */
[----:B------:R-:W-:Y:S02]  /*5e460*/  ULDC.64 UR10, c[0x0][0x228] ;  /* 0x00008a00000a7ab9 */ /* 0x000fe40000000a00 */
[----:B------:R-:W-:Y:S02]  /*5e470*/  IMAD.U32 R15, RZ, RZ, UR11 ;  /* 0x0000000bff0f7e24 */ /* 0x000fe4000f8e00ff */
[----:B------:R0:W-:Y:S04]  /*5e480*/  STL [R1+0x7f8], R14 ;  /* 0x0007f80e01007387 */ /* 0x0001e80000100800 */
[----:B------:R1:W-:Y:S04]  /*5e490*/  STL [R1+0x800], R15 ;  /* 0x0008000f01007387 */ /* 0x0003e80000100800 */
[----:B------:R-:W2:Y:S01]  /*5e4a0*/  LDL.LU R16, [R1+0x160] ;  /* 0x0001600001107983 */ /* 0x000ea20000300800 */
[----:B------:R-:W-:Y:S01]  /*5e4b0*/  ISETP.LT.AND P6, PT, R26, UR7, !P1 ;  /* 0x000000071a007c0c */ /* 0x000fe2000cfc1270 */
[C---:B------:R-:W-:Y:S01]  /*5e4c0*/  VIADD R45, R44.reuse, UR6 ;  /* 0x000000062c2d7c36 */ /* 0x040fe20008000000 */
[----:B------:R-:W-:Y:S01]  /*5e4d0*/  PRMT R46, R51, 0x7632, R46 ;  /* 0x00007632332e7816 */ /* 0x000fe2000000002e */
[----:B------:R-:W-:Y:S01]  /*5e4e0*/  IMAD.WIDE R48, R44, 0x2, R58 ;  /* 0x000000022c307825 */ /* 0x000fe200078e023a */
[----:B------:R-:W-:Y:S01]  /*5e4f0*/  PRMT R44, R38, 0x7632, R44 ;  /* 0x00007632262c7816 */ /* 0x000fe2000000002c */
[----:B------:R-:W-:-:S02]  /*5e500*/  ULDC UR6, c[0x0][0x248] ;  /* 0x0000920000067ab9 */ /* 0x000fc40000000800 */
[----:B------:R-:W-:Y:S01]  /*5e510*/  VIADD R42, R3, 0x9 ;  /* 0x00000009032a7836 */ /* 0x000fe20000000000 */
[----:B------:R-:W-:Y:S01]  /*5e520*/  PRMT R50, R47, 0x7632, R50 ;  /* 0x000076322f327816 */ /* 0x000fe20000000032 */
[C---:B------:R-:W-:Y:S01]  /*5e530*/  IMAD.WIDE R40, R45.reuse, 0x2, R52 ;  /* 0x000000022d287825 */ /* 0x040fe200078e0234 */
[----:B------:R3:W-:Y:S01]  /*5e540*/  @P3 STG.E.U16 desc[UR50][R48.64], R44 ;  /* 0x0000002c30003986 */ /* 0x0007e2000c101532 */
[----:B------:R-:W-:Y:S02]  /*5e550*/  ULDC UR7, c[0x0][0x228] ;  /* 0x00008a0000077ab9 */ /* 0x000fe40000000800 */
[----:B------:R-:W-:Y:S01]  /*5e560*/  IMAD.WIDE R36, R45, 0x2, R54 ;  /* 0x000000022d247825 */ /* 0x000fe200078e0236 */
[----:B------:R-:W-:Y:S01]  /*5e570*/  ISETP.GE.AND P4, PT, R42, UR4, PT ;  /* 0x000000042a007c0c */ /* 0x000fe2000bf86270 */
[----:B------:R4:W-:Y:S01]  /*5e580*/  @P5 STG.E.U16 desc[UR50][R40.64], R51 ;  /* 0x0000003328005986 */ /* 0x0009e2000c101532 */
[----:B------:R-:W-:Y:S01]  /*5e590*/  ISETP.LT.AND P3, PT, R27, UR9, !P1 ;  /* 0x000000091b007c0c */ /* 0x000fe2000cf61270 */
[----:B------:R-:W-:Y:S01]  /*5e5a0*/  UMOV UR4, UR10 ;  /* 0x0000000a00047c82 */ /* 0x000fe20008000000 */
[----:B------:R-:W-:Y:S01]  /*5e5b0*/  ISETP.LT.AND P1, PT, R25, UR8, !P1 ;  /* 0x0000000819007c0c */ /* 0x000fe2000cf21270 */
[----:B------:R-:W-:Y:S01]  /*5e5c0*/  @P6 STG.E.U16 desc[UR50][R36.64], R46 ;  /* 0x0000002e24006986 */ /* 0x000fe2000c101532 */
[----:B0-----:R-:W-:Y:S01]  /*5e5d0*/  IMAD.MOV.U32 R14, RZ, RZ, R12 ;  /* 0x000000ffff0e7224 */ /* 0x001fe200078e000c */
[----:B------:R-:W-:Y:S01]  /*5e5e0*/  ULDC.64 UR8, c[0x0][0x228] ;  /* 0x00008a0000087ab9 */ /* 0x000fe20000000a00 */
[----:B------:R-:W-:Y:S01]  /*5e5f0*/  IMAD.MOV.U32 R12, RZ, RZ, R8 ;  /* 0x000000ffff0c7224 */ /* 0x000fe200078e0008 */
[----:B------:R-:W-:Y:S01]  /*5e600*/  ISETP.LT.AND P6, PT, R61, UR4, !P0 ;  /* 0x000000043d007c0c */ /* 0x000fe2000c7c1270 */
[----:B------:R-:W-:Y:S01]  /*5e610*/  IMAD.U32 R8, RZ, RZ, UR8 ;  /* 0x00000008ff087e24 */ /* 0x000fe2000f8e00ff */
[----:B------:R-:W-:Y:S01]  /*5e620*/  UMOV UR4, UR9 ;  /* 0x0000000900047c82 */ /* 0x000fe20008000000 */
[----:B------:R-:W-:Y:S01]  /*5e630*/  ULDC.64 UR8, c[0x0][0x228] ;  /* 0x00008a0000087ab9 */ /* 0x000fe20000000a00 */
[----:B------:R-:W-:Y:S01]  /*5e640*/  VIADD R42, R45, UR6 ;  /* 0x000000062d2a7c36 */ /* 0x000fe20008000000 */
[----:B------:R-:W-:Y:S01]  /*5e650*/  ULDC.64 UR10, c[0x0][0x228] ;  /* 0x00008a00000a7ab9 */ /* 0x000fe20000000a00 */
[----:B-1----:R-:W-:-:S02]  /*5e660*/  IMAD.U32 R15, RZ, RZ, UR9 ;  /* 0x00000009ff0f7e24 */ /* 0x002fc4000f8e00ff */
[----:B---3--:R-:W-:-:S04]  /*5e670*/  IMAD.WIDE R48, R45, 0x2, R56 ;  /* 0x000000022d307825 */ /* 0x008fc800078e0238 */
[----:B------:R-:W-:Y:S01]  /*5e680*/  VIADD R38, R3, 0xa ;  /* 0x0000000a03267836 */ /* 0x000fe20000000000 */
[----:B------:R0:W-:Y:S01]  /*5e690*/  STL [R1+0x7f0], R15 ;  /* 0x0007f00f01007387 */ /* 0x0001e20000100800 */
[----:B------:R-:W-:Y:S01]  /*5e6a0*/  IMAD.WIDE R44, R45, 0x2, R58 ;  /* 0x000000022d2c7825 */ /* 0x000fe200078e023a */
[----:B------:R-:W-:Y:S01]  /*5e6b0*/  UMOV UR9, UR10 ;  /* 0x0000000a00097c82 */ /* 0x000fe20008000000 */
[----:B------:R-:W-:Y:S01]  /*5e6c0*/  ISETP.LT.AND P5, PT, R26, UR7, !P0 ;  /* 0x000000071a007c0c */ /* 0x000fe2000c7a1270 */
[----:B------:R-:W-:Y:S01]  /*5e6d0*/  ULDC UR6, c[0x0][0x248] ;  /* 0x0000920000067ab9 */ /* 0x000fe20000000800 */
[----:B----4-:R-:W-:Y:S01]  /*5e6e0*/  IMAD.WIDE R40, R42, 0x2, R52 ;  /* 0x000000022a287825 */ /* 0x010fe200078e0234 */
[----:B------:R-:W-:Y:S03]  /*5e6f0*/  @P3 STG.E.U16 desc[UR50][R48.64], R47 ;  /* 0x0000002f30003986 */ /* 0x000fe6000c101532 */
[----:B0-----:R-:W-:Y:S01]  /*5e700*/  IMAD.U32 R15, RZ, RZ, UR11 ;  /* 0x0000000bff0f7e24 */ /* 0x001fe2000f8e00ff */
[----:B------:R-:W-:Y:S01]  /*5e710*/  ULDC.64 UR10, c[0x0][0x228] ;  /* 0x00008a00000a7ab9 */ /* 0x000fe20000000a00 */
[----:B------:R-:W-:Y:S01]  /*5e720*/  ISETP.GE.AND P3, PT, R38, UR4, PT ;  /* 0x0000000426007c0c */ /* 0x000fe2000bf66270 */
[----:B------:R-:W-:Y:S01]  /*5e730*/  @P1 STG.E.U16 desc[UR50][R44.64], R50 ;  /* 0x000000322c001986 */ /* 0x000fe2000c101532 */
[----:B------:R-:W-:Y:S01]  /*5e740*/  UMOV UR4, UR10 ;  /* 0x0000000a00047c82 */ /* 0x000fe20008000000 */
[----:B------:R-:W-:Y:S01]  /*5e750*/  ISETP.LT.AND P1, PT, R27, UR9, !P0 ;  /* 0x000000091b007c0c */ /* 0x000fe2000c721270 */
[----:B------:R-:W-:Y:S01]  /*5e760*/  IMAD.WIDE R36, R42, 0x2, R54 ;  /* 0x000000022a247825 */ /* 0x000fe200078e0236 */
[----:B------:R0:W-:Y:S01]  /*5e770*/  STL [R1+0x7ec], R15 ;  /* 0x0007ec0f01007387 */ /* 0x0001e20000100800 */
[----:B------:R-:W-:Y:S01]  /*5e780*/  ISETP.LT.AND P0, PT, R25, UR8, !P0 ;  /* 0x0000000819007c0c */ /* 0x000fe2000c701270 */
[----:B------:R-:W-:Y:S01]  /*5e790*/  ULDC.64 UR8, c[0x0][0x228] ;  /* 0x00008a0000087ab9 */ /* 0x000fe20000000a00 */
[----:B------:R-:W-:Y:S01]  /*5e7a0*/  PRMT R46, R43, 0x7632, R46 ;  /* 0x000076322b2e7816 */ /* 0x000fe2000000002e */
[----:B------:R1:W-:Y:S01]  /*5e7b0*/  @P6 STG.E.U16 desc[UR50][R40.64], R43 ;  /* 0x0000002b28006986 */ /* 0x0003e2000c101532 */
[----:B------:R-:W-:Y:S01]  /*5e7c0*/  ISETP.LT.AND P6, PT, R61, UR4, !P2 ;  /* 0x000000043d007c0c */ /* 0x000fe2000d7c1270 */
[----:B------:R-:W-:Y:S01]  /*5e7d0*/  ULDC UR7, c[0x0][0x228] ;  /* 0x00008a0000077ab9 */ /* 0x000fe20000000800 */
[----:B0-----:R-:W-:-:S02]  /*5e7e0*/  IMAD.U32 R15, RZ, RZ, UR11 ;  /* 0x0000000bff0f7e24 */ /* 0x001fc4000f8e00ff */
[C---:B------:R-:W-:Y:S01]  /*5e7f0*/  VIADD R38, R42.reuse, UR6 ;  /* 0x000000062a267c36 */ /* 0x040fe20008000000 */
[----:B------:R-:W-:Y:S01]  /*5e800*/  PRMT R48, R39, 0x7632, R48 ;  /* 0x0000763227307816 */ /* 0x000fe20000000030 */
[C---:B------:R-:W-:Y:S01]  /*5e810*/  IMAD.WIDE R44, R42.reuse, 0x2, R56 ;  /* 0x000000022a2c7825 */ /* 0x040fe200078e0238 */
[----:B------:R0:W-:Y:S01]  /*5e820*/  STL [R1+0x7f4], R15 ;  /* 0x0007f40f01007387 */ /* 0x0001e20000100800 */
[----:B------:R-:W-:Y:S01]  /*5e830*/  UMOV UR4, UR9 ;  /* 0x0000000900047c82 */ /* 0x000fe20008000000 */
[----:B------:R-:W-:Y:S01]  /*5e840*/  ULDC.64 UR10, c[0x0][0x228] ;  /* 0x00008a00000a7ab9 */ /* 0x000fe20000000a00 */
[----:B------:R-:W-:Y:S01]  /*5e850*/  ULDC UR6, c[0x0][0x248] ;  /* 0x0000920000067ab9 */ /* 0x000fe20000000800 */
[----:B------:R-:W3:Y:S01]  /*5e860*/  LDL.LU R18, [R1+0x180] ;  /* 0x0001800001127983 */ /* 0x000ee20000300800 */
[----:B-1----:R-:W-:-:S03]  /*5e870*/  IMAD.WIDE R42, R42, 0x2, R58 ;  /* 0x000000022a2a7825 */ /* 0x002fc600078e023a */
[----:B------:R-:W-:Y:S01]  /*5e880*/  @P5 STG.E.U16 desc[UR50][R36.64], R46 ;  /* 0x0000002e24005986 */ /* 0x000fe2000c101532 */
[----:B------:R-:W-:-:S03]  /*5e890*/  IMAD.WIDE R40, R38, 0x2, R52 ;  /* 0x0000000226287825 */ /* 0x000fc600078e0234 */
[----:B------:R-:W-:Y:S01]  /*5e8a0*/  @P1 STG.E.U16 desc[UR50][R44.64], R39 ;  /* 0x000000272c001986 */ /* 0x000fe2000c101532 */
[----:B0-----:R-:W-:Y:S01]  /*5e8b0*/  IMAD.U32 R15, RZ, RZ, UR8 ;  /* 0x00000008ff0f7e24 */ /* 0x001fe2000f8e00ff */
[----:B------:R-:W-:Y:S02]  /*5e8c0*/  ULDC.64 UR8, c[0x0][0x228] ;  /* 0x00008a0000087ab9 */ /* 0x000fe40000000a00 */
[----:B------:R-:W4:Y:S01]  /*5e8d0*/  LDL.LU R17, [R1+0x170] ;  /* 0x0001700001117983 */ /* 0x000f220000300800 */
[----:B------:R-:W-:-:S03]  /*5e8e0*/  IMAD.U32 R19, RZ, RZ, UR9 ;  /* 0x00000009ff137e24 */ /* 0x000fc6000f8e00ff */
[----:B------:R-:W-:Y:S01]  /*5e8f0*/  @P0 STG.E.U16 desc[UR50][R42.64], R48 ;  /* 0x000000302a000986 */ /* 0x000fe2000c101532 */
[----:B------:R-:W-:-:S03]  /*5e900*/  UMOV UR9, UR10 ;  /* 0x0000000a00097c82 */ /* 0x000fc60008000000 */
[----:B------:R-:W-:Y:S01]  /*5e910*/  STL [R1+0x7e4], R19 ;  /* 0x0007e41301007387 */ /* 0x000fe20000100800 */
[----:B--2---:R-:W-:-:S03]  /*5e920*/  PRMT R47, R16, 0x7632, R47 ;  /* 0x00007632102f7816 */ /* 0x004fc6000000002f */
[----:B------:R0:W-:Y:S02]  /*5e930*/  @P6 STG.E.U16 desc[UR50][R40.64], R16 ;  /* 0x0000001028006986 */ /* 0x0001e4000c101532 */
[----:B0-----:R-:W-:Y:S02]  /*5e940*/  IMAD.MOV.U32 R16, RZ, RZ, R14 ;  /* 0x000000ffff107224 */ /* 0x001fe400078e000e */
[----:B------:R-:W-:Y:S01]  /*5e950*/  IMAD.U32 R14, RZ, RZ, UR11 ;  /* 0x0000000bff0e7e24 */ /* 0x000fe2000f8e00ff */
[----:B------:R-:W-:-:S04]  /*5e960*/  ULDC.64 UR10, c[0x0][0x228] ;  /* 0x00008a00000a7ab9 */ /* 0x000fc80000000a00 */
[----:B------:R0:W-:Y:S02]  /*5e970*/  STL [R1+0x7e0], R14 ;  /* 0x0007e00e01007387 */ /* 0x0001e40000100800 */
[----:B0-----:R-:W-:-:S05]  /*5e980*/  IMAD.U32 R14, RZ, RZ, UR11 ;  /* 0x0000000bff0e7e24 */ /* 0x001fca000f8e00ff */
[----:B------:R0:W-:Y:S04]  /*5e990*/  STL [R1+0x7e8], R14 ;  /* 0x0007e80e01007387 */ /* 0x0001e80000100800 */
[----:B------:R-:W2:Y:S01]  /*5e9a0*/  LDL.LU R19, [R1+0x190] ;  /* 0x0001900001137983 */ /* 0x000ea20000300800 */
[----:B------:R-:W-:Y:S01]  /*5e9b0*/  VIADD R46, R3, 0xb ;  /* 0x0000000b032e7836 */ /* 0x000fe20000000000 */
[----:B------:R-:W-:Y:S02]  /*5e9c0*/  ISETP.LT.AND P5, PT, R26, UR7, !P2 ;  /* 0x000000071a007c0c */ /* 0x000fe4000d7a1270 */
[----:B------:R-:W-:Y:S01]  /*5e9d0*/  ISETP.LT.AND P0, PT, R27, UR9, !P2 ;  /* 0x000000091b007c0c */ /* 0x000fe2000d701270 */
[----:B------:R-:W-:Y:S01]  /*5e9e0*/  IMAD.WIDE R36, R38, 0x2, R54 ;  /* 0x0000000226247825 */ /* 0x000fe200078e0236 */
[----:B------:R-:W-:Y:S01]  /*5e9f0*/  ISETP.GE.AND P1, PT, R46, UR4, PT ;  /* 0x000000042e007c0c */ /* 0x000fe2000bf26270 */
[----:B------:R-:W-:Y:S01]  /*5ea00*/  UMOV UR4, UR10 ;  /* 0x0000000a00047c82 */ /* 0x000fe20008000000 */
[----:B------:R-:W-:Y:S01]  /*5ea10*/  ISETP.LT.AND P2, PT, R25, UR8, !P2 ;  /* 0x0000000819007c0c */ /* 0x000fe2000d741270 */
[C---:B------:R-:W-:Y:S01]  /*5ea20*/  VIADD R44, R38.reuse, UR6 ;  /* 0x00000006262c7c36 */ /* 0x040fe20008000000 */
[----:B------:R-:W-:Y:S01]  /*5ea30*/  ISETP.LT.AND P6, PT, R61, UR4, !P4 ;  /* 0x000000043d007c0c */ /* 0x000fe2000e7c1270 */
[C---:B------:R-:W-:Y:S01]  /*5ea40*/  IMAD.WIDE R42, R38.reuse, 0x2, R56 ;  /* 0x00000002262a7825 */ /* 0x040fe200078e0238 */
[----:B------:R-:W-:Y:S01]  /*5ea50*/  ULDC.64 UR8, c[0x0][0x228] ;  /* 0x00008a0000087ab9 */ /* 0x000fe20000000a00 */
[----:B------:R-:W-:Y:S01]  /*5ea60*/  ULDC UR7, c[0x0][0x228] ;  /* 0x00008a0000077ab9 */ /* 0x000fe20000000800 */
[----:B------:R-:W-:Y:S01]  /*5ea70*/  ULDC.64 UR10, c[0x0][0x228] ;  /* 0x00008a00000a7ab9 */ /* 0x000fe20000000a00 */
[----:B------:R3:W-:Y:S01]  /*5ea80*/  @P5 STG.E.U16 desc[UR50][R36.64], R47 ;  /* 0x0000002f24005986 */ /* 0x0007e2000c101532 */
[----:B------:R-:W-:Y:S01]  /*5ea90*/  IMAD.WIDE R40, R38, 0x2, R58 ;  /* 0x0000000226287825 */ /* 0x000fe200078e023a */
[----:B------:R-:W-:-:S03]  /*5eaa0*/  ULDC UR6, c[0x0][0x248] ;  /* 0x0000920000067ab9 */ /* 0x000fc60000000800 */
[----:B------:R-:W-:Y:S01]  /*5eab0*/  IMAD.WIDE R38, R44, 0x2, R52 ;  /* 0x000000022c267825 */ /* 0x000fe200078e0234 */
[----:B------:R-:W-:Y:S01]  /*5eac0*/  UMOV UR4, UR9 ;  /* 0x0000000900047c82 */ /* 0x000fe20008000000 */
[----:B------:R-:W-:Y:S02]  /*5ead0*/  ISETP.LT.AND P5, PT, R26, UR7, !P4 ;  /* 0x000000071a007c0c */ /* 0x000fe4000e7a1270 */
[----:B0-----:R-:W-:Y:S01]  /*5eae0*/  IMAD.U32 R14, RZ, RZ, UR8 ;  /* 0x00000008ff0e7e24 */ /* 0x001fe2000f8e00ff */
[----:B------:R-:W-:Y:S01]  /*5eaf0*/  ULDC UR8, c[0x0][0x228] ;  /* 0x00008a0000087ab9 */ /* 0x000fe20000000800 */
[----:B------:R-:W-:Y:S01]  /*5eb00*/  UMOV UR9, UR10 ;  /* 0x0000000a00097c82 */ /* 0x000fe20008000000 */
[----:B---3--:R-:W-:Y:S01]  /*5eb10*/  PRMT R47, R18, 0x7632, R47 ;  /* 0x00007632122f7816 */ /* 0x008fe2000000002f */
[----:B------:R0:W-:Y:S01]  /*5eb20*/  @P0 STG.E.U16 desc[UR50][R42.64], R18 ;  /* 0x000000122a000986 */ /* 0x0001e2000c101532 */
[----:B------:R-:W-:Y:S01]  /*5eb30*/  IMAD.WIDE R36, R44, 0x2, R54 ;  /* 0x000000022c247825 */ /* 0x000fe200078e0236 */
[----:B------:R-:W-:-:S02]  /*5eb40*/  ULDC UR7, c[0x0][0x228] ;  /* 0x00008a0000077ab9 */ /* 0x000fc40000000800 */
[----:B------:R-:W-:Y:S01]  /*5eb50*/  @P2 STG.E.U16 desc[UR50][R40.64], R47 ;  /* 0x0000002f28002986 */ /* 0x000fe2000c101532 */
[----:B------:R-:W-:Y:S02]  /*5eb60*/  ISETP.LT.AND P2, PT, R27, UR8, !P4 ;  /* 0x000000081b007c0c */ /* 0x000fe4000e741270 */
[----:B----4-:R-:W-:Y:S01]  /*5eb70*/  PRMT R46, R17, 0x7632, R46 ;  /* 0x00007632112e7816 */ /* 0x010fe2000000002e */
[----:B0-----:R-:W3:Y:S04]  /*5eb80*/  LDL.LU R18, [R1+0x164] ;  /* 0x0001640001127983 */ /* 0x001ee80000300800 */
[----:B------:R0:W-:Y:S01]  /*5eb90*/  @P6 STG.E.U16 desc[UR50][R38.64], R17 ;  /* 0x0000001126006986 */ /* 0x0001e2000c101532 */
[----:B------:R-:W-:-:S04]  /*5eba0*/  IMAD.WIDE R42, R44, 0x2, R56 ;  /* 0x000000022c2a7825 */ /* 0x000fc800078e0238 */
[----:B0-----:R-:W-:Y:S02]  /*5ebb0*/  IMAD.MOV.U32 R17, RZ, RZ, R16 ;  /* 0x000000ffff117224 */ /* 0x001fe400078e0010 */
[----:B------:R-:W-:Y:S01]  /*5ebc0*/  IMAD.U32 R16, RZ, RZ, UR11 ;  /* 0x0000000bff107e24 */ /* 0x000fe2000f8e00ff */
[----:B------:R-:W-:Y:S02]  /*5ebd0*/  ULDC.64 UR10, c[0x0][0x228] ;  /* 0x00008a00000a7ab9 */ /* 0x000fe40000000a00 */
[----:B------:R-:W-:Y:S02]  /*5ebe0*/  IMAD.U32 R20, RZ, RZ, UR11 ;  /* 0x0000000bff147e24 */ /* 0x000fe4000f8e00ff */
[----:B------:R-:W-:Y:S04]  /*5ebf0*/  STL [R1+0x7d8], R16 ;  /* 0x0007d81001007387 */ /* 0x000fe80000100800 */
[----:B------:R-:W-:Y:S04]  /*5ec00*/  STL [R1+0x7dc], R20 ;  /* 0x0007dc1401007387 */ /* 0x000fe80000100800 */
[----:B------:R-:W4:Y:S04]  /*5ec10*/  LDL.LU R22, [R1+0x184] ;  /* 0x0001840001167983 */ /* 0x000f280000300800 */
[----:B------:R-:W-:Y:S01]  /*5ec20*/  @P5 STG.E.U16 desc[UR50][R36.64], R46 ;  /* 0x0000002e24005986 */ /* 0x000fe2000c101532 */
[----:B--2---:R-:W-:-:S03]  /*5ec30*/  PRMT R47, R19, 0x7632, R47 ;  /* 0x00007632132f7816 */ /* 0x004fc6000000002f */
[----:B------:R0:W-:Y:S04]  /*5ec40*/  @P2 STG.E.U16 desc[UR50][R42.64], R19 ;  /* 0x000000132a002986 */ /* 0x0001e8000c101532 */
[----:B0-----:R-:W2:Y:S01]  /*5ec50*/  LDL.LU R19, [R1+0x174] ;  /* 0x0001740001137983 */ /* 0x001ea20000300800 */
[----:B------:R-:W-:Y:S01]  /*5ec60*/  VIADD R45, R3, 0xc ;  /* 0x0000000c032d7836 */ /* 0x000fe20000000000 */
[----:B------:R-:W-:Y:S01]  /*5ec70*/  ISETP.LT.AND P4, PT, R25, UR9, !P4 ;  /* 0x0000000919007c0c */ /* 0x000fe2000e781270 */
[----:B------:R-:W-:Y:S01]  /*5ec80*/  IMAD.WIDE R40, R44, 0x2, R58 ;  /* 0x000000022c287825 */ /* 0x000fe200078e023a */
[----:B------:R-:W-:Y:S01]  /*5ec90*/  ISETP.LT.AND P5, PT, R26, UR7, !P3 ;  /* 0x000000071a007c0c */ /* 0x000fe2000dfa1270 */
[----:B------:R-:W-:Y:S01]  /*5eca0*/  ULDC.64 UR8, c[0x0][0x228] ;  /* 0x00008a0000087ab9 */ /* 0x000fe20000000a00 */
[----:B------:R-:W-:Y:S01]  /*5ecb0*/  ISETP.GE.AND P0, PT, R45, UR4, PT ;  /* 0x000000042d007c0c */ /* 0x000fe2000bf06270 */
[----:B------:R-:W-:Y:S01]  /*5ecc0*/  UMOV UR4, UR10 ;  /* 0x0000000a00047c82 */ /* 0x000fe20008000000 */
[----:B------:R-:W-:Y:S01]  /*5ecd0*/  VIADD R45, R44, UR6 ;  /* 0x000000062c2d7c36 */ /* 0x000fe20008000000 */
[----:B------:R-:W-:Y:S01]  /*5ece0*/  ISETP.LT.AND P6, PT, R61, UR4, !P3 ;  /* 0x000000043d007c0c */ /* 0x000fe2000dfc1270 */
[----:B------:R-:W-:Y:S01]  /*5ecf0*/  VIADD R46, R3, 0xd ;  /* 0x0000000d032e7836 */ /* 0x000fe20000000000 */
[----:B------:R-:W-:Y:S01]  /*5ed00*/  ULDC.64 UR10, c[0x0][0x228] ;  /* 0x00008a00000a7ab9 */ /* 0x000fe20000000a00 */
[----:B------:R-:W-:Y:S01]  /*5ed10*/  IMAD.WIDE R38, R45, 0x2, R52 ;  /* 0x000000022d267825 */ /* 0x000fe200078e0234 */
[----:B------:R-:W-:Y:S01]  /*5ed20*/  UMOV UR4, UR9 ;  /* 0x0000000900047c82 */ /* 0x000fe20008000000 */
[----:B------:R-:W-:-:S02]  /*5ed30*/  UMOV UR9, UR10 ;  /* 0x0000000a00097c82 */ /* 0x000fc40008000000 */
[----:B------:R-:W-:Y:S01]  /*5ed40*/  IMAD.MOV.U32 R20, RZ, RZ, R17 ;  /* 0x000000ffff147224 */ /* 0x000fe200078e0011 */
[----:B------:R-:W-:Y:S01]  /*5ed50*/  @P4 STG.E.U16 desc[UR50][R40.64], R47 ;  /* 0x0000002f28004986 */ /* 0x000fe2000c101532 */
[----:B------:R-:W-:Y:S01]  /*5ed60*/  IMAD.MOV.U32 R16, RZ, RZ, R13 ;  /* 0x000000ffff107224 */ /* 0x000fe200078e000d */
[----:B------:R-:W-:Y:S01]  /*5ed70*/  ULDC UR6, c[0x0][0x248] ;  /* 0x0000920000067ab9 */ /* 0x000fe20000000800 */
[----:B------:R-:W-:Y:S01]  /*5ed80*/  IMAD.U32 R17, RZ, RZ, UR11 ;  /* 0x0000000bff117e24 */ /* 0x000fe2000f8e00ff */
[----:B------:R-:W-:Y:S01]  /*5ed90*/  ULDC.64 UR10, c[0x0][0x228] ;  /* 0x00008a00000a7ab9 */ /* 0x000fe20000000a00 */
[----:B------:R-:W-:Y:S01]  /*5eda0*/  IMAD.U32 R13, RZ, RZ, UR8 ;  /* 0x00000008ff0d7e24 */ /* 0x000fe2000f8e00ff */
[----:B------:R-:W-:Y:S01]  /*5edb0*/  ULDC UR8, c[0x0][0x228] ;  /* 0x00008a0000087ab9 */ /* 0x000fe20000000800 */
[----:B------:R-:W-:Y:S01]  /*5edc0*/  ISETP.GE.AND P2, PT, R46, UR4, PT ;  /* 0x000000042e007c0c */ /* 0x000fe2000bf46270 */
[----:B------:R-:W-:Y:S01]  /*5edd0*/  IMAD.WIDE R36, R45, 0x2, R54 ;  /* 0x000000022d247825 */ /* 0x000fe200078e0236 */
[----:B------:R-:W-:Y:S01]  /*5ede0*/  UMOV UR4, UR10 ;  /* 0x0000000a00047c82 */ /* 0x000fe20008000000 */
[----:B------:R-:W-:Y:S01]  /*5edf0*/  ISETP.LT.AND P4, PT, R27, UR8, !P3 ;  /* 0x000000081b007c0c */ /* 0x000fe2000df81270 */
[----:B------:R-:W-:Y:S01]  /*5ee00*/  ULDC UR7, c[0x0][0x228] ;  /* 0x00008a0000077ab9 */ /* 0x000fe20000000800 */
[----:B------:R-:W-:-:S02]  /*5ee10*/  ISETP.LT.AND P3, PT, R25, UR9, !P3 ;  /* 0x0000000919007c0c */ /* 0x000fc4000df61270 */
[----:B---3--:R-:W-:Y:S01]  /*5ee20*/  PRMT R44, R18, 0x7632, R44 ;  /* 0x00007632122c7816 */ /* 0x008fe2000000002c */
[----:B------:R0:W-:Y:S01]  /*5ee30*/  @P6 STG.E.U16 desc[UR50][R38.64], R18 ;  /* 0x0000001226006986 */ /* 0x0001e2000c101532 */
[----:B------:R-:W-:Y:S01]  /*5ee40*/  ISETP.LT.AND P6, PT, R61, UR4, !P1 ;  /* 0x000000043d007c0c */ /* 0x000fe2000cfc1270 */
[C---:B------:R-:W-:Y:S01]  /*5ee50*/  IMAD.WIDE R42, R45.reuse, 0x2, R56 ;  /* 0x000000022d2a7825 */ /* 0x040fe200078e0238 */
[----:B------:R-:W-:Y:S01]  /*5ee60*/  ULDC.64 UR8, c[0x0][0x228] ;  /* 0x00008a0000087ab9 */ /* 0x000fe20000000a00 */
[----:B------:R-:W-:Y:S02]  /*5ee70*/  STL [R1+0x7d0], R17 ;  /* 0x0007d01101007387 */ /* 0x000fe40000100800 */
[----:B0-----:R-:W-:Y:S02]  /*5ee80*/  IMAD.U32 R18, RZ, RZ, UR11 ;  /* 0x0000000bff127e24 */ /* 0x001fe4000f8e00ff */
[----:B------:R0:W-:Y:S01]  /*5ee90*/  @P5 STG.E.U16 desc[UR50][R36.64], R44 ;  /* 0x0000002c24005986 */ /* 0x0001e2000c101532 */
[----:B------:R-:W-:Y:S01]  /*5eea0*/  IMAD.WIDE R40, R45, 0x2, R58 ;  /* 0x000000022d287825 */ /* 0x000fe200078e023a */
[----:B------:R-:W-:-:S02]  /*5eeb0*/  ULDC.64 UR10, c[0x0][0x228] ;  /* 0x00008a00000a7ab9 */ /* 0x000fc40000000a00 */
[----:B------:R1:W-:Y:S04]  /*5eec0*/  STL [R1+0x7d4], R18 ;  /* 0x0007d41201007387 */ /* 0x0003e80000100800 */
[----:B------:R-:W3:Y:S01]  /*5eed0*/  LDL.LU R21, [R1+0x194] ;  /* 0x0001940001157983 */ /* 0x000ee20000300800 */
[----:B0-----:R-:W-:Y:S01]  /*5eee0*/  VIADD R44, R45, UR6 ;  /* 0x000000062d2c7c36 */ /* 0x001fe20008000000 */
[----:B----4-:R-:W-:-:S03]  /*5eef0*/  PRMT R47, R22, 0x7632, R47 ;  /* 0x00007632162f7816 */ /* 0x010fc6000000002f */
[----:B------:R-:W-:Y:S01]  /*5ef00*/  IMAD.WIDE R38, R44, 0x2, R52 ;  /* 0x000000022c267825 */ /* 0x000fe200078e0234 */
[----:B-1----:R-:W4:Y:S01]  /*5ef10*/  LDL.LU R18, [R1+0x168] ;  /* 0x0001680001127983 */ /* 0x002f220000300800 */
[----:B------:R-:W-:-:S03]  /*5ef20*/  UMOV UR4, UR9 ;  /* 0x0000000900047c82 */ /* 0x000fc60008000000 */
[----:B------:R-:W-:Y:S01]  /*5ef30*/  @P4 STG.E.U16 desc[UR50][R42.64], R22 ;  /* 0x000000162a004986 */ /* 0x000fe2000c101532 */
[----:B------:R-:W-:Y:S01]  /*5ef40*/  ISETP.LT.AND P5, PT, R26, UR7, !P1 ;  /* 0x000000071a007c0c */ /* 0x000fe2000cfa1270 */
[----:B------:R-:W-:Y:S01]  /*5ef50*/  UMOV UR9, UR10 ;  /* 0x0000000a00097c82 */ /* 0x000fe20008000000 */
[----:B--2---:R-:W-:Y:S01]  /*5ef60*/  PRMT R45, R19, 0x7632, R45 ;  /* 0x00007632132d7816 */ /* 0x004fe2000000002d */
[----:B------:R-:W-:Y:S01]  /*5ef70*/  @P3 STG.E.U16 desc[UR50][R40.64], R47 ;  /* 0x0000002f28003986 */ /* 0x000fe2000c101532 */
[----:B------:R-:W-:Y:S01]  /*5ef80*/  IMAD.MOV.U32 R17, RZ, RZ, R16 ;  /* 0x000000ffff117224 */ /* 0x000fe200078e0010 */
[----:B------:R-:W-:Y:S01]  /*5ef90*/  ULDC UR6, c[0x0][0x248] ;  /* 0x0000920000067ab9 */ /* 0x000fe20000000800 */
[----:B------:R-:W-:Y:S01]  /*5efa0*/  VIADD R46, R3, 0xe ;  /* 0x0000000e032e7836 */ /* 0x000fe20000000000 */
[----:B------:R0:W-:Y:S01]  /*5efb0*/  @P6 STG.E.U16 desc[UR50][R38.64], R19 ;  /* 0x0000001326006986 */ /* 0x0001e2000c101532 */
[----:B------:R-:W-:Y:S01]  /*5efc0*/  IMAD.WIDE R36, R44, 0x2, R54 ;  /* 0x000000022c247825 */ /* 0x000fe200078e0236 */
[----:B------:R-:W-:-:S03]  /*5efd0*/  ULDC UR7, c[0x0][0x228] ;  /* 0x00008a0000077ab9 */ /* 0x000fc60000000800 */
[----:B0-----:R-:W-:Y:S01]  /*5efe0*/  IMAD.U32 R19, RZ, RZ, UR11 ;  /* 0x0000000bff137e24 */ /* 0x001fe2000f8e00ff */
[----:B------:R-:W-:-:S04]  /*5eff0*/  ULDC.64 UR10, c[0x0][0x228] ;  /* 0x00008a00000a7ab9 */ /* 0x000fc80000000a00 */
[----:B------:R0:W-:Y:S02]  /*5f000*/  STL [R1+0x7c8], R19 ;  /* 0x0007c81301007387 */ /* 0x0001e40000100800 */
[----:B0-----:R-:W-:-:S05]  /*5f010*/  IMAD.U32 R19, RZ, RZ, UR11 ;  /* 0x0000000bff137e24 */ /* 0x001fca000f8e00ff */
[----:B------:R-:W-:Y:S04]  /*5f020*/  STL [R1+0x7cc], R19 ;  /* 0x0007cc1301007387 */ /* 0x000fe80000100800 */
[----:B------:R-:W2:Y:S01]  /*5f030*/  LDL.LU R22, [R1+0x188] ;  /* 0x0001880001167983 */ /* 0x000ea20000300800 */
[----:B------:R-:W-:Y:S02]  /*5f040*/  IMAD.MOV.U32 R16, RZ, RZ, R12 ;  /* 0x000000ffff107224 */ /* 0x000fe400078e000c */
[----:B------:R-:W-:Y:S01]  /*5f050*/  IMAD.U32 R12, RZ, RZ, UR8 ;  /* 0x00000008ff0c7e24 */ /* 0x000fe2000f8e00ff */
[----:B------:R-:W-:Y:S02]  /*5f060*/  ULDC UR8, c[0x0][0x228] ;  /* 0x00008a0000087ab9 */ /* 0x000fe40000000800 */
[----:B------:R-:W-:-:S02]  /*5f070*/  ISETP.LT.AND P6, PT, R27, UR8, !P1 ;  /* 0x000000081b007c0c */ /* 0x000fc4000cfc1270 */
[----:B------:R-:W-:Y:S01]  /*5f080*/  ISETP.GE.AND P4, PT, R46, UR4, PT ;  /* 0x000000042e007c0c */ /* 0x000fe2000bf86270 */
[----:B------:R-:W-:Y:S01]  /*5f090*/  UMOV UR4, UR10 ;  /* 0x0000000a00047c82 */ /* 0x000fe20008000000 */
[----:B------:R0:W-:Y:S01]  /*5f0a0*/  @P5 STG.E.U16 desc[UR50][R36.64], R45 ;  /* 0x0000002d24005986 */ /* 0x0001e2000c101532 */
[----:B------:R-:W-:Y:S01]  /*5f0b0*/  ISETP.LT.AND P1, PT, R25, UR9, !P1 ;  /* 0x0000000919007c0c */ /* 0x000fe2000cf21270 */
[C---:B------:R-:W-:Y:S01]  /*5f0c0*/  IMAD.WIDE R42, R44.reuse, 0x2, R56 ;  /* 0x000000022c2a7825 */ /* 0x040fe200078e0238 */
[----:B------:R-:W-:Y:S01]  /*5f0d0*/  ISETP.LT.AND P5, PT, R61, UR4, !P0 ;  /* 0x000000043d007c0c */ /* 0x000fe2000c7a1270 */
[----:B------:R-:W-:Y:S01]  /*5f0e0*/  ULDC.64 UR8, c[0x0][0x228] ;  /* 0x00008a0000087ab9 */ /* 0x000fe20000000a00 */
[----:B---3--:R-:W-:Y:S01]  /*5f0f0*/  PRMT R47, R21, 0x7632, R47 ;  /* 0x00007632152f7816 */ /* 0x008fe2000000002f */
[----:B------:R-:W-:Y:S01]  /*5f100*/  IMAD.WIDE R40, R44, 0x2, R58 ;  /* 0x000000022c287825 */ /* 0x000fe200078e023a */
[----:B------:R-:W-:-:S03]  /*5f110*/  ULDC.64 UR10, c[0x0][0x228] ;  /* 0x00008a00000a7ab9 */ /* 0x000fc60000000a00 */
[----:B0-----:R-:W-:Y:S01]  /*5f120*/  VIADD R45, R44, UR6 ;  /* 0x000000062c2d7c36 */ /* 0x001fe20008000000 */
[----:B------:R0:W-:Y:S01]  /*5f130*/  @P6 STG.E.U16 desc[UR50][R42.64], R21 ;  /* 0x000000152a006986 */ /* 0x0001e2000c101532 */
[----:B------:R-:W-:Y:S01]  /*5f140*/  IMAD.U32 R19, RZ, RZ, UR8 ;  /* 0x00000008ff137e24 */ /* 0x000fe2000f8e00ff */
[----:B------:R-:W-:Y:S01]  /*5f150*/  ULDC UR8, c[0x0][0x228] ;  /* 0x00008a0000087ab9 */ /* 0x000fe20000000800 */
[----:B------:R-:W-:Y:S01]  /*5f160*/  IMAD.WIDE R38, R45, 0x2, R52 ;  /* 0x000000022d267825 */ /* 0x000fe200078e0234 */
[----:B------:R-:W-:Y:S01]  /*5f170*/  @P1 STG.E.U16 desc[UR50][R40.64], R47 ;  /* 0x0000002f28001986 */ /* 0x000fe2000c101532 */
[----:B----4-:R-:W-:Y:S01]  /*5f180*/  PRMT R44, R18, 0x7632, R44 ;  /* 0x00007632122c7816 */ /* 0x010fe2000000002c */
[----:B------:R-:W-:Y:S01]  /*5f190*/  UMOV UR4, UR9 ;  /* 0x0000000900047c82 */ /* 0x000fe20008000000 */
[----:B------:R-:W-:Y:S01]  /*5f1a0*/  ISETP.LT.AND P3, PT, R26, UR7, !P0 ;  /* 0x000000071a007c0c */ /* 0x000fe2000c761270 */
[----:B------:R1:W-:Y:S01]  /*5f1b0*/  @P5 STG.E.U16 desc[UR50][R38.64], R18 ;  /* 0x0000001226005986 */ /* 0x0003e2000c101532 */
[----:B------:R-:W-:Y:S01]  /*5f1c0*/  VIADD R46, R3, 0xf ;  /* 0x0000000f032e7836 */ /* 0x000fe20000000000 */
[----:B------:R-:W-:Y:S01]  /*5f1d0*/  ULDC UR6, c[0x0][0x248] ;  /* 0x0000920000067ab9 */ /* 0x000fe20000000800 */
[----:B0-----:R-:W-:Y:S01]  /*5f1e0*/  IMAD.MOV.U32 R21, RZ, RZ, R20 ;  /* 0x000000ffff157224 */ /* 0x001fe200078e0014 */
[----:B------:R-:W-:Y:S01]  /*5f1f0*/  UMOV UR9, UR10 ;  /* 0x0000000a00097c82 */ /* 0x000fe20008000000 */
[----:B------:R-:W3:Y:S01]  /*5f200*/  LDL.LU R20, [R1+0x178] ;  /* 0x0001780001147983 */ /* 0x000ee20000300800 */
[----:B------:R-:W-:Y:S01]  /*5f210*/  ISETP.LT.AND P1, PT, R27, UR8, !P0 ;  /* 0x000000081b007c0c */ /* 0x000fe2000c721270 */
[----:B------:R-:W-:Y:S01]  /*5f220*/  IMAD.WIDE R36, R45, 0x2, R54 ;  /* 0x000000022d247825 */ /* 0x000fe200078e0236 */
[----:B------:R-:W-:-:S03]  /*5f230*/  ULDC UR7, c[0x0][0x228] ;  /* 0x00008a0000077ab9 */ /* 0x000fc60000000800 */
[----:B-1----:R-:W-:Y:S01]  /*5f240*/  IMAD.U32 R18, RZ, RZ, UR11 ;  /* 0x0000000bff127e24 */ /* 0x002fe2000f8e00ff */
[----:B------:R-:W-:-:S04]  /*5f250*/  ULDC.64 UR10, c[0x0][0x228] ;  /* 0x00008a00000a7ab9 */ /* 0x000fc80000000a00 */
[----:B------:R0:W-:Y:S01]  /*5f260*/  STL [R1+0x7c0], R18 ;  /* 0x0007c01201007387 */ /* 0x0001e20000100800 */
[----:B------:R-:W-:-:S04]  /*5f270*/  IMAD.WIDE R42, R45, 0x2, R56 ;  /* 0x000000022d2a7825 */ /* 0x000fc800078e0238 */
[----:B0-----:R-:W-:Y:S01]  /*5f280*/  IMAD.U32 R18, RZ, RZ, UR11 ;  /* 0x0000000bff127e24 */ /* 0x001fe2000f8e00ff */
[----:B------:R-:W-:Y:S04]  /*5f290*/  @P3 STG.E.U16 desc[UR50][R36.64], R44 ;  /* 0x0000002c24003986 */ /* 0x000fe8000c101532 */
[----:B------:R-:W-:Y:S04]  /*5f2a0*/  STL [R1+0x7c4], R18 ;  /* 0x0007c41201007387 */ /* 0x000fe80000100800 */
[----:B------:R-:W4:Y:S01]  /*5f2b0*/  LDL.LU R23, [R1+0x198] ;  /* 0x0001980001177983 */ /* 0x000f220000300800 */
[----:B--2---:R-:W-:-:S03]  /*5f2c0*/  PRMT R47, R22, 0x7632, R47 ;  /* 0x00007632162f7816 */ /* 0x004fc6000000002f */
[----:B------:R0:W-:Y:S02]  /*5f2d0*/  @P1 STG.E.U16 desc[UR50][R42.64], R22 ;  /* 0x000000162a001986 */ /* 0x0001e4000c101532 */
[----:B0-----:R-:W-:Y:S02]  /*5f2e0*/  IMAD.MOV.U32 R22, RZ, RZ, R21 ;  /* 0x000000ffff167224 */ /* 0x001fe400078e0015 */
[----:B------:R-:W2:Y:S01]  /*5f2f0*/  LDL.LU R21, [R1+0x16c] ;  /* 0x00016c0001157983 */ /* 0x000ea20000300800 */
[----:B------:R-:W-:Y:S01]  /*5f300*/  ISETP.GE.AND P6, PT, R46, UR4, PT ;  /* 0x000000042e007c0c */ /* 0x000fe2000bfc6270 */
[----:B------:R-:W-:Y:S01]  /*5f310*/  UMOV UR4, UR10 ;  /* 0x0000000a00047c82 */ /* 0x000fe20008000000 */
[----:B------:R-:W-:Y:S01]  /*5f320*/  ISETP.LT.AND P0, PT, R25, UR9, !P0 ;  /* 0x0000000919007c0c */ /* 0x000fe2000c701270 */
[----:B------:R-:W-:Y:S01]  /*5f330*/  VIADD R44, R45, UR6 ;  /* 0x000000062d2c7c36 */ /* 0x000fe20008000000 */
[----:B------:R-:W-:Y:S01]  /*5f340*/  ISETP.LT.AND P5, PT, R61, UR4, !P2 ;  /* 0x000000043d007c0c */ /* 0x000fe2000d7a1270 */
[----:B------:R-:W-:Y:S01]  /*5f350*/  IMAD.WIDE R40, R45, 0x2, R58 ;  /* 0x000000022d287825 */ /* 0x000fe200078e023a */
[----:B------:R-:W-:Y:S01]  /*5f360*/  ISETP.LT.AND P3, PT, R26, UR7, !P2 ;  /* 0x000000071a007c0c */ /* 0x000fe2000d761270 */
[----:B------:R-:W-:Y:S01]  /*5f370*/  ULDC.64 UR8, c[0x0][0x228] ;  /* 0x00008a0000087ab9 */ /* 0x000fe20000000a00 */
[----:B------:R-:W-:Y:S01]  /*5f380*/  ULDC.64 UR10, c[0x0][0x228] ;  /* 0x00008a00000a7ab9 */ /* 0x000fe20000000a00 */
[C---:B------:R-:W-:Y:S01]  /*5f390*/  IMAD.WIDE R38, R44.reuse, 0x2, R52 ;  /* 0x000000022c267825 */ /* 0x040fe200078e0234 */
[----:B------:R-:W-:Y:S01]  /*5f3a0*/  UMOV UR4, UR9 ;  /* 0x0000000900047c82 */ /* 0x000fe20008000000 */
[----:B------:R-:W-:Y:S01]  /*5f3b0*/  ULDC UR7, c[0x0][0x228] ;  /* 0x00008a0000077ab9 */ /* 0x000fe20000000800 */
[----:B------:R-:W-:Y:S01]  /*5f3c0*/  ULDC UR6, c[0x0][0x248] ;  /* 0x0000920000067ab9 */ /* 0x000fe20000000800 */
[----:B------:R-:W-:-:S02]  /*5f3d0*/  IMAD.WIDE R36, R44, 0x2, R54 ;  /* 0x000000022c247825 */ /* 0x000fc400078e0236 */
[----:B------:R0:W-:Y:S02]  /*5f3e0*/  @P0 STG.E.U16 desc[UR50][R40.64], R47 ;  /* 0x0000002f28000986 */ /* 0x0001e4000c101532 */
[----:B------:R-:W-:Y:S02]  /*5f3f0*/  VIADD R46, R3, 0x10 ;  /* 0x00000010032e7836 */ /* 0x000fe40000000000 */
[----:B------:R-:W-:Y:S01]  /*5f400*/  IMAD.U32 R18, RZ, RZ, UR8 ;  /* 0x00000008ff127e24 */ /* 0x000fe2000f8e00ff */
[----:B------:R-:W-:Y:S01]  /*5f410*/  ULDC.64 UR8, c[0x0][0x228] ;  /* 0x00008a0000087ab9 */ /* 0x000fe20000000a00 */
[----:B---3--:R-:W-:Y:S01]  /*5f420*/  PRMT R45, R20, 0x7632, R45 ;  /* 0x00007632142d7816 */ /* 0x008fe2000000002d */
[----:B------:R1:W-:Y:S01]  /*5f430*/  @P5 STG.E.U16 desc[UR50][R38.64], R20 ;  /* 0x0000001426005986 */ /* 0x0003e2000c101532 */
[----:B------:R-:W-:Y:S01]  /*5f440*/  ISETP.GE.AND P1, PT, R46, UR4, PT ;  /* 0x000000042e007c0c */ /* 0x000fe2000bf26270 */
[----:B------:R-:W-:Y:S02]  /*5f450*/  UMOV UR4, UR10 ;  /* 0x0000000a00047c82 */ /* 0x000fe40008000000 */
[----:B------:R3:W-:Y:S01]  /*5f460*/  @P3 STG.E.U16 desc[UR50][R36.64], R45 ;  /* 0x0000002d24003986 */ /* 0x0007e2000c101532 */
[----:B------:R-:W-:Y:S01]  /*5f470*/  ISETP.LT.AND P3, PT, R27, UR7, !P2 ;  /* 0x000000071b007c0c */ /* 0x000fe2000d761270 */
[C---:B0-----:R-:W-:Y:S01]  /*5f480*/  VIADD R40, R44.reuse, UR6 ;  /* 0x000000062c287c36 */ /* 0x041fe20008000000 */
[----:B------:R-:W-:Y:S01]  /*5f490*/  ISETP.LT.AND P2, PT, R25, UR8, !P2 ;  /* 0x0000000819007c0c */ /* 0x000fe2000d741270 */
[----:B------:R-:W-:-:S04]  /*5f4a0*/  IMAD.WIDE R42, R44, 0x2, R56 ;  /* 0x000000022c2a7825 */ /* 0x000fc800078e0238 */
[----:B-1----:R-:W-:Y:S01]  /*5f4b0*/  IMAD.U32 R20, RZ, RZ, UR9 ;  /* 0x00000009ff147e24 */ /* 0x002fe2000f8e00ff */
[----:B------:R-:W-:Y:S01]  /*5f4c0*/  ISETP.LT.AND P5, PT, R61, UR4, !P4 ;  /* 0x000000043d007c0c */ /* 0x000fe2000e7a1270 */
[----:B------:R-:W-:Y:S01]  /*5f4d0*/  IMAD.WIDE R38, R44, 0x2, R58 ;  /* 0x000000022c267825 */ /* 0x000fe200078e023a */
[----:B------:R-:W-:Y:S01]  /*5f4e0*/  ULDC UR7, c[0x0][0x228] ;  /* 0x00008a0000077ab9 */ /* 0x000fe20000000800 */
[----:B------:R-:W-:Y:S02]  /*5f4f0*/  ULDC.64 UR8, c[0x0][0x228] ;  /* 0x00008a0000087ab9 */ /* 0x000fe40000000a00 */
[----:B---3--:R-:W-:Y:S01]  /*5f500*/  IMAD.U32 R36, RZ, RZ, UR11 ;  /* 0x0000000bff247e24 */ /* 0x008fe2000f8e00ff */
[----:B------:R-:W-:Y:S01]  /*5f510*/  STL [R1+0x7b8], R20 ;  /* 0x0007b81401007387 */ /* 0x000fe20000100800 */
[----:B------:R-:W-:Y:S01]  /*5f520*/  ULDC UR6, c[0x0][0x228] ;  /* 0x00008a0000067ab9 */ /* 0x000fe20000000800 */
[----:B----4-:R-:W-:Y:S02]  /*5f530*/  PRMT R44, R23, 0x7632, R44 ;  /* 0x00007632172c7816 */ /* 0x010fe4000000002c */
[----:B------:R0:W-:Y:S04]  /*5f540*/  STL [R1+0x7bc], R36 ;  /* 0x0007bc2401007387 */ /* 0x0001e80000100800 */
[----:B------:R-:W-:Y:S01]  /*5f550*/  @P3 STG.E.U16 desc[UR50][R42.64], R23 ;  /* 0x000000172a003986 */ /* 0x000fe2000c101532 */
[----:B------:R-:W-:Y:S01]  /*5f560*/  ISETP.LT.AND P0, PT, R26, UR7, !P4 ;  /* 0x000000071a007c0c */ /* 0x000fe2000e701270 */
[----:B------:R-:W-:Y:S01]  /*5f570*/  UMOV UR4, UR9 ;  /* 0x0000000900047c82 */ /* 0x000fe20008000000 */
[----:B------:R-:W-:Y:S01]  /*5f580*/  VIADD R41, R3, 0x11 ;  /* 0x0000001103297836 */ /* 0x000fe20000000000 */
[----:B------:R-:W3:Y:S01]  /*5f590*/  LDL.LU R49, [R1+0x18c] ;  /* 0x00018c0001317983 */ /* 0x000ee20000300800 */
[----:B------:R-:W-:Y:S01]  /*5f5a0*/  ULDC.64 UR10, c[0x0][0x228] ;  /* 0x00008a00000a7ab9 */ /* 0x000fe20000000a00 */
[----:B0-----:R-:W-:-:S02]  /*5f5b0*/  IMAD.WIDE R36, R40, 0x2, R52 ;  /* 0x0000000228247825 */ /* 0x001fc400078e0234 */
[----:B------:R2:W-:Y:S02]  /*5f5c0*/  @P2 STG.E.U16 desc[UR50][R38.64], R44 ;  /* 0x0000002c26002986 */ /* 0x0005e4000c101532 */
[----:B--2---:R-:W-:Y:S02]  /*5f5d0*/  PRMT R38, R21, 0x7632, R38 ;  /* 0x0000763215267816 */ /* 0x004fe40000000026 */
[----:B------:R0:W-:Y:S04]  /*5f5e0*/  @P5 STG.E.U16 desc[UR50][R36.64], R21 ;  /* 0x0000001524005986 */ /* 0x0001e8000c101532 */
[----:B0-----:R-:W2:Y:S01]  /*5f5f0*/  LDL.LU R21, [R1+0x17c] ;  /* 0x00017c0001157983 */ /* 0x001ea20000300800 */
[----:B------:R-:W-:Y:S01]  /*5f600*/  IMAD.WIDE R36, R40, 0x2, R54 ;  /* 0x0000000228247825 */ /* 0x000fe200078e0236 */
[----:B------:R-:W-:Y:S01]  /*5f610*/  ISETP.LT.AND P5, PT, R27, UR6, !P4 ;  /* 0x000000061b007c0c */ /* 0x000fe2000e7a1270 */
[----:B------:R-:W-:-:S02]  /*5f620*/  ULDC.64 UR6, c[0x0][0x228] ;  /* 0x00008a0000067ab9 */ /* 0x000fc40000000a00 */
[----:B------:R-:W-:Y:S02]  /*5f630*/  IMAD.MOV.U32 R20, RZ, RZ, R17 ;  /* 0x000000ffff147224 */ /* 0x000fe400078e0011 */
[----:B------:R-:W-:Y:S01]  /*5f640*/  IMAD.U32 R17, RZ, RZ, UR8 ;  /* 0x00000008ff117e24 */ /* 0x000fe2000f8e00ff */
[----:B------:R-:W-:Y:S01]  /*5f650*/  ULDC.64 UR8, c[0x0][0x228] ;  /* 0x00008a0000087ab9 */ /* 0x000fe20000000a00 */
[----:B------:R-:W-:Y:S01]  /*5f660*/  IMAD.MOV.U32 R23, RZ, RZ, R22 ;  /* 0x000000ffff177224 */ /* 0x000fe200078e0016 */
[----:B------:R0:W-:Y:S01]  /*5f670*/  @P0 STG.E.U16 desc[UR50][R36.64], R38 ;  /* 0x0000002624000986 */ /* 0x0001e2000c101532 */
[----:B------:R-:W-:Y:S01]  /*5f680*/  IMAD.U32 R22, RZ, RZ, UR9 ;  /* 0x00000009ff167e24 */ /* 0x000fe2000f8e00ff */
[----:B------:R-:W-:Y:S01]  /*5f690*/  ISETP.GE.AND P3, PT, R41, UR4, PT ;  /* 0x0000000429007c0c */ /* 0x000fe2000bf66270 */
[----:B------:R-:W-:Y:S01]  /*5f6a0*/  UMOV UR4, UR8 ;  /* 0x0000000800047c82 */ /* 0x000fe20008000000 */
[----:B------:R-:W-:Y:S02]  /*5f6b0*/  IMAD.MOV.U32 R51, RZ, RZ, R20 ;  /* 0x000000ffff337224 */ /* 0x000fe400078e0014 */
[----:B------:R-:W-:Y:S01]  /*5f6c0*/  STL [R1+0x7b4], R22 ;  /* 0x0007b41601007387 */ /* 0x000fe20000100800 */
[----:B0-----:R-:W-:Y:S01]  /*5f6d0*/  IMAD.U32 R36, RZ, RZ, UR7 ;  /* 0x00000007ff247e24 */ /* 0x001fe2000f8e00ff */
[----:B------:R-:W-:Y:S01]  /*5f6e0*/  ISETP.LT.AND P4, PT, R25, UR4, !P4 ;  /* 0x0000000419007c0c */ /* 0x000fe2000e781270 */
[----:B------:R-:W-:Y:S01]  /*5f6f0*/  IMAD.WIDE R38, R40, 0x2, R56 ;  /* 0x0000000228267825 */ /* 0x000fe200078e0238 */
[----:B------:R-:W-:Y:S01]  /*5f700*/  ISETP.LT.AND P2, PT, R61, UR6, !P6 ;  /* 0x000000063d007c0c */ /* 0x000fe2000f741270 */
[----:B------:R-:W-:Y:S01]  /*5f710*/  ULDC UR6, c[0x0][0x248] ;  /* 0x0000920000067ab9 */ /* 0x000fe20000000800 */
[----:B------:R0:W-:Y:S01]  /*5f720*/  STL [R1+0x7b0], R36 ;  /* 0x0007b02401007387 */ /* 0x0001e20000100800 */
[----:B------:R-:W-:Y:S01]  /*5f730*/  ULDC UR7, c[0x0][0x228] ;  /* 0x00008a0000077ab9 */ /* 0x000fe20000000800 */
[----:B---3--:R-:W-:-:S02]  /*5f740*/  PRMT R42, R49, 0x7632, R42 ;  /* 0x00007632312a7816 */ /* 0x008fc4000000002a */
[----:B------:R-:W3:Y:S01]  /*5f750*/  LDL.LU R20, [R1+0x19c] ;  /* 0x00019c0001147983 */ /* 0x000ee20000300800 */
[----:B0-----:R-:W-:Y:S01]  /*5f760*/  IMAD.WIDE R36, R40, 0x2, R58 ;  /* 0x0000000228247825 */ /* 0x001fe200078e023a */
[----:B------:R-:W-:-:S03]  /*5f770*/  ULDC.64 UR8, c[0x0][0x228] ;  /* 0x00008a0000087ab9 */ /* 0x000fc60000000a00 */
[----:B------:R-:W-:Y:S01]  /*5f780*/  VIADD R40, R40, UR6 ;  /* 0x0000000628287c36 */ /* 0x000fe20008000000 */
[----:B------:R-:W-:Y:S01]  /*5f790*/  @P5 STG.E.U16 desc[UR50][R38.64], R49 ;  /* 0x0000003126005986 */ /* 0x000fe2000c101532 */
[----:B------:R-:W-:-:S03]  /*5f7a0*/  ULDC UR6, c[0x0][0x228] ;  /* 0x00008a0000067ab9 */ /* 0x000fc60000000800 */
[----:B------:R0:W-:Y:S02]  /*5f7b0*/  @P4 STG.E.U16 desc[UR50][R36.64], R42 ;  /* 0x0000002a24004986 */ /* 0x0001e4000c101532 */
[----:B0-----:R-:W-:-:S05]  /*5f7c0*/  IMAD.WIDE R36, R40, 0x2, R52 ;  /* 0x0000000228247825 */ /* 0x001fca00078e0234 */
[----:B--2---:R0:W-:Y:S01]  /*5f7d0*/  @P2 STG.E.U16 desc[UR50][R36.64], R21 ;  /* 0x0000001524002986 */ /* 0x0041e2000c101532 */
[----:B------:R-:W-:-:S03]  /*5f7e0*/  PRMT R42, R21, 0x7632, R42 ;  /* 0x00007632152a7816 */ /* 0x000fc6000000002a */
[----:B0-----:R-:W2:Y:S01]  /*5f7f0*/  LDL.LU R21, [R1+0x1a0] ;  /* 0x0001a00001157983 */ /* 0x001ea20000300800 */
[----:B------:R-:W-:Y:S01]  /*5f800*/  VIADD R41, R3, 0x12 ;  /* 0x0000001203297836 */ /* 0x000fe20000000000 */
[----:B------:R-:W-:Y:S01]  /*5f810*/  ISETP.LT.AND P4, PT, R26, UR7, !P6 ;  /* 0x000000071a007c0c */ /* 0x000fe2000f781270 */
[----:B------:R-:W-:Y:S01]  /*5f820*/  IMAD.MOV.U32 R22, RZ, RZ, R16 ;  /* 0x000000ffff167224 */ /* 0x000fe200078e0010 */
[----:B------:R-:W-:Y:S01]  /*5f830*/  ISETP.LT.AND P5, PT, R27, UR6, !P6 ;  /* 0x000000061b007c0c */ /* 0x000fe2000f7a1270 */
[----:B------:R-:W-:Y:S01]  /*5f840*/  ULDC.64 UR6, c[0x0][0x228] ;  /* 0x00008a0000067ab9 */ /* 0x000fe20000000a00 */
[----:B------:R-:W-:Y:S01]  /*5f850*/  IMAD.U32 R16, RZ, RZ, UR8 ;  /* 0x00000008ff107e24 */ /* 0x000fe2000f8e00ff */
[----:B------:R-:W-:Y:S01]  /*5f860*/  UMOV UR4, UR9 ;  /* 0x0000000900047c82 */ /* 0x000fe20008000000 */
[----:B------:R-:W-:Y:S01]  /*5f870*/  VIADD R38, R3, 0x13 ;  /* 0x0000001303267836 */ /* 0x000fe20000000000 */
[----:B------:R-:W-:Y:S01]  /*5f880*/  ULDC.64 UR8, c[0x0][0x228] ;  /* 0x00008a0000087ab9 */ /* 0x000fe20000000a00 */
[----:B------:R-:W-:Y:S01]  /*5f890*/  IMAD.U32 R36, RZ, RZ, UR7 ;  /* 0x00000007ff247e24 */ /* 0x000fe2000f8e00ff */
[----:B------:R-:W-:Y:S01]  /*5f8a0*/  ISETP.GE.AND P0, PT, R41, UR4, PT ;  /* 0x0000000429007c0c */ /* 0x000fe2000bf06270 */
[----:B------:R-:W-:-:S02]  /*5f8b0*/  UMOV UR4, UR9 ;  /* 0x0000000900047c82 */ /* 0x000fc40008000000 */
[----:B------:R-:W-:Y:S01]  /*5f8c0*/  ISETP.GE.AND P2, PT, R38, UR4, PT ;  /* 0x0000000426007c0c */ /* 0x000fe2000bf46270 */
[C---:B------:R-:W-:Y:S01]  /*5f8d0*/  IMAD.WIDE R38, R40.reuse, 0x2, R54 ;  /* 0x0000000228267825 */ /* 0x040fe200078e0236 */
[----:B------:R0:W-:Y:S01]  /*5f8e0*/  STL [R1+0x7ac], R36 ;  /* 0x0007ac2401007387 */ /* 0x0001e20000100800 */
[----:B------:R-:W-:Y:S01]  /*5f8f0*/  UMOV UR4, UR6 ;  /* 0x0000000600047c82 */ /* 0x000fe20008000000 */
[----:B------:R-:W-:Y:S01]  /*5f900*/  ULDC.64 UR6, c[0x0][0x228] ;  /* 0x00008a0000067ab9 */ /* 0x000fe20000000a00 */
[----:B------:R-:W-:Y:S01]  /*5f910*/  IMAD.MOV.U32 R50, RZ, RZ, R22 ;  /* 0x000000ffff327224 */ /* 0x000fe200078e0016 */
[----:B------:R-:W-:Y:S01]  /*5f920*/  ISETP.LT.AND P6, PT, R25, UR4, !P6 ;  /* 0x0000000419007c0c */ /* 0x000fe2000f7c1270 */
[----:B------:R-:W-:Y:S01]  /*5f930*/  IMAD.MOV.U32 R48, RZ, RZ, R51 ;  /* 0x000000ffff307224 */ /* 0x000fe200078e0033 */
[----:B------:R-:W-:Y:S01]  /*5f940*/  UMOV UR4, UR7 ;  /* 0x0000000700047c82 */ /* 0x000fe20008000000 */
[----:B------:R-:W-:Y:S01]  /*5f950*/  IMAD.U32 R22, RZ, RZ, UR6 ;  /* 0x00000006ff167e24 */ /* 0x000fe2000f8e00ff */
[----:B------:R-:W4:Y:S01]  /*5f960*/  LDL.LU R51, [R1+0x1b0] ;  /* 0x0001b00001337983 */ /* 0x000f220000300800 */
[----:B------:R-:W-:Y:S01]  /*5f970*/  VIADD R41, R3, 0x14 ;  /* 0x0000001403297836 */ /* 0x000fe20000000000 */
[----:B------:R-:W-:Y:S01]  /*5f980*/  ULDC.64 UR6, c[0x0][0x228] ;  /* 0x00008a0000067ab9 */ /* 0x000fe20000000a00 */
[----:B0-----:R-:W-:Y:S01]  /*5f990*/  IMAD.WIDE R36, R40, 0x2, R56 ;  /* 0x0000000228247825 */ /* 0x001fe200078e0238 */
[----:B------:R0:W-:Y:S02]  /*5f9a0*/  @P4 STG.E.U16 desc[UR50][R38.64], R42 ;  /* 0x0000002a26004986 */ /* 0x0001e4000c101532 */
[----:B------:R-:W-:Y:S01]  /*5f9b0*/  ISETP.GE.AND P4, PT, R41, UR4, PT ;  /* 0x0000000429007c0c */ /* 0x000fe2000bf86270 */
[----:B------:R-:W-:Y:S01]  /*5f9c0*/  UMOV UR4, UR6 ;  /* 0x0000000600047c82 */ /* 0x000fe20008000000 */
[----:B------:R-:W-:Y:S01]  /*5f9d0*/  ULDC UR6, c[0x0][0x248] ;  /* 0x0000920000067ab9 */ /* 0x000fe20000000800 */
[----:B---3--:R1:W-:Y:S01]  /*5f9e0*/  @P5 STG.E.U16 desc[UR50][R36.64], R20 ;  /* 0x0000001424005986 */ /* 0x0083e2000c101532 */
[----:B------:R-:W-:-:S02]  /*5f9f0*/  ISETP.LT.AND P5, PT, R61, UR4, !P1 ;  /* 0x000000043d007c0c */ /* 0x000fc4000cfa1270 */
[----:B0-----:R-:W-:Y:S01]  /*5fa00*/  PRMT R39, R20, 0x7632, R39 ;  /* 0x0000763214277816 */ /* 0x001fe20000000027 */
[----:B-1----:R-:W-:-:S05]  /*5fa10*/  IMAD.U32 R36, RZ, RZ, UR7 ;  /* 0x00000007ff247e24 */ /* 0x002fca000f8e00ff */
[----:B------:R0:W-:Y:S01]  /*5fa20*/  STL [R1+0x7a8], R36 ;  /* 0x0007a82401007387 */ /* 0x0001e20000100800 */
[C---:B------:R-:W-:Y:S01]  /*5fa30*/  VIADD R38, R40.reuse, UR6 ;  /* 0x0000000628267c36 */ /* 0x040fe20008000000 */
[----:B------:R-:W-:Y:S02]  /*5fa40*/  ULDC UR6, c[0x0][0x228] ;  /* 0x00008a0000067ab9 */ /* 0x000fe40000000800 */
[----:B------:R-:W3:Y:S01]  /*5fa50*/  LDL.LU R20, [R1+0x1c0] ;  /* 0x0001c00001147983 */ /* 0x000ee20000300800 */
[----:B0-----:R-:W-:-:S05]  /*5fa60*/  IMAD.WIDE R36, R40, 0x2, R58 ;  /* 0x0000000228247825 */ /* 0x001fca00078e023a */
[----:B------:R0:W-:Y:S01]  /*5fa70*/  @P6 STG.E.U16 desc[UR50][R36.64], R39 ;  /* 0x0000002724006986 */ /* 0x0001e2000c101532 */
[----:B------:R-:W-:Y:S01]  /*5fa80*/  ISETP.LT.AND P6, PT, R26, UR6, !P1 ;  /* 0x000000061a007c0c */ /* 0x000fe2000cfc1270 */
[----:B------:R-:W-:Y:S01]  /*5fa90*/  ULDC UR6, c[0x0][0x228] ;  /* 0x00008a0000067ab9 */ /* 0x000fe20000000800 */
[----:B0-----:R-:W-:-:S04]  /*5faa0*/  IMAD.WIDE R36, R38, 0x2, R52 ;  /* 0x0000000226247825 */ /* 0x001fc800078e0234 */
[----:B------:R-:W-:Y:S02]  /*5fab0*/  IMAD.MOV.U32 R49, RZ, RZ, R23 ;  /* 0x000000ffff317224 */ /* 0x000fe400078e0017 */
[----:B------:R-:W-:Y:S02]  /*5fac0*/  IMAD.MOV.U32 R46, RZ, RZ, R48 ;  /* 0x000000ffff2e7224 */ /* 0x000fe400078e0030 */
[----:B------:R-:W-:Y:S01]  /*5fad0*/  IMAD.MOV.U32 R48, RZ, RZ, R49 ;  /* 0x000000ffff307224 */ /* 0x000fe200078e0031 */
[----:B--2---:R0:W-:Y:S01]  /*5fae0*/  @P5 STG.E.U16 desc[UR50][R36.64], R21 ;  /* 0x0000001524005986 */ /* 0x0041e2000c101532 */
[----:B------:R-:W-:Y:S02]  /*5faf0*/  PRMT R39, R21, 0x7632, R39 ;  /* 0x0000763215277816 */ /* 0x000fe40000000027 */
[----:B------:R-:W-:Y:S01]  /*5fb00*/  ISETP.LT.AND P5, PT, R27, UR6, !P1 ;  /* 0x000000061b007c0c */ /* 0x000fe2000cfa1270 */
[----:B------:R-:W-:Y:S01]  /*5fb10*/  ULDC.64 UR6, c[0x0][0x228] ;  /* 0x00008a0000067ab9 */ /* 0x000fe20000000a00 */
[----:B0-----:R-:W-:-:S05]  /*5fb20*/  IMAD.WIDE R36, R38, 0x2, R54 ;  /* 0x0000000226247825 */ /* 0x001fca00078e0236 */
[----:B------:R0:W-:Y:S02]  /*5fb30*/  @P6 STG.E.U16 desc[UR50][R36.64], R39 ;  /* 0x0000002724006986 */ /* 0x0001e4000c101532 */
[----:B0-----:R-:W-:-:S05]  /*5fb40*/  IMAD.U32 R36, RZ, RZ, UR7 ;  /* 0x00000007ff247e24 */ /* 0x001fca000f8e00ff */
[----:B------:R0:W-:Y:S04]  /*5fb50*/  STL [R1+0x7a4], R36 ;  /* 0x0007a42401007387 */ /* 0x0001e80000100800 */
[----:B------:R-:W2:Y:S01]  /*5fb60*/  LDL.LU R49, [R1+0x1d0] ;  /* 0x0001d00001317983 */ /* 0x000ea20000300800 */
[----:B------:R-:W-:Y:S01]  /*5fb70*/  IMAD.U32 R23, RZ, RZ, UR8 ;  /* 0x00000008ff177e24 */ /* 0x000fe2000f8e00ff */
[----:B------:R-:W-:Y:S01]  /*5fb80*/  ULDC.64 UR8, c[0x0][0x228] ;  /* 0x00008a0000087ab9 */ /* 0x000fe20000000a00 */
[----:B------:R-:W-:Y:S01]  /*5fb90*/  VIADD R40, R3, 0x15 ;  /* 0x0000001503287836 */ /* 0x000fe20000000000 */
[----:B------:R-:W-:-:S04]  /*5fba0*/  UMOV UR4, UR9 ;  /* 0x0000000900047c82 */ /* 0x000fc80008000000 */
[----:B------:R-:W-:Y:S01]  /*5fbb0*/  ISETP.GE.AND P6, PT, R40, UR4, PT ;  /* 0x0000000428007c0c */ /* 0x000fe2000bfc6270 */
[----:B------:R-:W-:Y:S01]  /*5fbc0*/  UMOV UR4, UR6 ;  /* 0x0000000600047c82 */ /* 0x000fe20008000000 */
[C---:B0-----:R-:W-:Y:S01]  /*5fbd0*/  IMAD.WIDE R36, R38.reuse, 0x2, R56 ;  /* 0x0000000226247825 */ /* 0x041fe200078e0238 */
[----:B------:R-:W-:Y:S01]  /*5fbe0*/  ISETP.LT.AND P1, PT, R25, UR4, !P1 ;  /* 0x0000000419007c0c */ /* 0x000fe2000cf21270 */
[----:B------:R-:W-:Y:S02]  /*5fbf0*/  ULDC.64 UR6, c[0x0][0x228] ;  /* 0x00008a0000067ab9 */ /* 0x000fe40000000a00 */
[----:B------:R-:W-:Y:S01]  /*5fc00*/  UMOV UR4, UR6 ;  /* 0x0000000600047c82 */ /* 0x000fe20008000000 */
[----:B------:R-:W-:Y:S01]  /*5fc10*/  ULDC UR6, c[0x0][0x248] ;  /* 0x0000920000067ab9 */ /* 0x000fe20000000800 */
[----:B----4-:R0:W-:Y:S01]  /*5fc20*/  @P5 STG.E.U16 desc[UR50][R36.64], R51 ;  /* 0x0000003324005986 */ /* 0x0101e2000c101532 */
[C---:B------:R-:W-:Y:S01]  /*5fc30*/  VIADD R40, R38.reuse, UR6 ;  /* 0x0000000626287c36 */ /* 0x040fe20008000000 */
[----:B------:R-:W-:Y:S01]  /*5fc40*/  ISETP.LT.AND P5, PT, R61, UR4, !P3 ;  /* 0x000000043d007c0c */ /* 0x000fe2000dfa1270 */
[----:B------:R-:W-:Y:S01]  /*5fc50*/  IMAD.WIDE R38, R38, 0x2, R58 ;  /* 0x0000000226267825 */ /* 0x000fe200078e023a */
[----:B------:R-:W-:Y:S01]  /*5fc60*/  ULDC UR6, c[0x0][0x228] ;  /* 0x00008a0000067ab9 */ /* 0x000fe20000000800 */
[----:B0-----:R-:W-:-:S02]  /*5fc70*/  PRMT R36, R51, 0x7632, R36 ;  /* 0x0000763233247816 */ /* 0x001fc40000000024 */
[----:B------:R-:W-:-:S03]  /*5fc80*/  IMAD.U32 R37, RZ, RZ, UR7 ;  /* 0x00000007ff257e24 */ /* 0x000fc6000f8e00ff */
[----:B------:R-:W-:Y:S01]  /*5fc90*/  @P1 STG.E.U16 desc[UR50][R38.64], R36 ;  /* 0x0000002426001986 */ /* 0x000fe2000c101532 */
[----:B------:R-:W-:Y:S01]  /*5fca0*/  ISETP.LT.AND P1, PT, R26, UR6, !P3 ;  /* 0x000000061a007c0c */ /* 0x000fe2000df21270 */
[----:B------:R-:W-:Y:S02]  /*5fcb0*/  ULDC UR6, c[0x0][0x228] ;  /* 0x00008a0000067ab9 */ /* 0x000fe40000000800 */
[----:B------:R0:W-:Y:S04]  /*5fcc0*/  STL [R1+0x7a0], R37 ;  /* 0x0007a02501007387 */ /* 0x0001e80000100800 */
[----:B------:R-:W4:Y:S01]  /*5fcd0*/  LDL.LU R51, [R1+0x1a4] ;  /* 0x0001a40001337983 */ /* 0x000f220000300800 */
[----:B0-----:R-:W-:Y:S01]  /*5fce0*/  IMAD.WIDE R36, R40, 0x2, R52 ;  /* 0x0000000228247825 */ /* 0x001fe200078e0234 */
[----:B---3--:R-:W-:-:S04]  /*5fcf0*/  PRMT R38, R20, 0x7632, R38 ;  /* 0x0000763214267816 */ /* 0x008fc80000000026 */
[----:B------:R0:W-:Y:S01]  /*5fd00*/  @P5 STG.E.U16 desc[UR50][R36.64], R20 ;  /* 0x0000001424005986 */ /* 0x0001e2000c101532 */
[----:B------:R-:W-:Y:S01]  /*5fd10*/  ISETP.LT.AND P5, PT, R27, UR6, !P3 ;  /* 0x000000061b007c0c */ /* 0x000fe2000dfa1270 */
[----:B------:R-:W-:Y:S01]  /*5fd20*/  ULDC.64 UR6, c[0x0][0x228] ;  /* 0x00008a0000067ab9 */ /* 0x000fe20000000a00 */
[----:B0-----:R-:W-:-:S05]  /*5fd30*/  IMAD.WIDE R36, R40, 0x2, R54 ;  /* 0x0000000228247825 */ /* 0x001fca00078e0236 */
[----:B------:R0:W-:Y:S01]  /*5fd40*/  @P1 STG.E.U16 desc[UR50][R36.64], R38 ;  /* 0x0000002624001986 */ /* 0x0001e2000c101532 */
[----:B------:R-:W-:Y:S02]  /*5fd50*/  IMAD.MOV.U32 R47, RZ, RZ, R46 ;  /* 0x000000ffff2f7224 */ /* 0x000fe400078e002e */
[----:B------:R-:W-:Y:S01]  /*5fd60*/  IMAD.U32 R21, RZ, RZ, UR8 ;  /* 0x00000008ff157e24 */ /* 0x000fe2000f8e00ff */
[----:B------:R-:W-:Y:S01]  /*5fd70*/  ULDC.64 UR8, c[0x0][0x228] ;  /* 0x00008a0000087ab9 */ /* 0x000fe20000000a00 */
[----:B------:R-:W-:Y:S02]  /*5fd80*/  VIADD R39, R3, 0x16 ;  /* 0x0000001603277836 */ /* 0x000fe40000000000 */
[----:B------:R-:W-:Y:S02]  /*5fd90*/  IMAD.MOV.U32 R46, RZ, RZ, R50 ;  /* 0x000000ffff2e7224 */ /* 0x000fe400078e0032 */
[----:B0-----:R-:W-:Y:S01]  /*5fda0*/  IMAD.U32 R36, RZ, RZ, UR7 ;  /* 0x00000007ff247e24 */ /* 0x001fe2000f8e00ff */
[----:B------:R-:W-:-:S04]  /*5fdb0*/  UMOV UR4, UR9 ;  /* 0x0000000900047c82 */ /* 0x000fc80008000000 */
[----:B------:R0:W-:Y:S04]  /*5fdc0*/  STL [R1+0x79c], R36 ;  /* 0x00079c2401007387 */ /* 0x0001e80000100800 */
[----:B------:R-:W3:Y:S01]  /*5fdd0*/  LDL.LU R50, [R1+0x1b4] ;  /* 0x0001b40001327983 */ /* 0x000ee20000300800 */
[----:B------:R-:W-:Y:S01]  /*5fde0*/  ISETP.GE.AND P1, PT, R39, UR4, PT ;  /* 0x0000000427007c0c */ /* 0x000fe2000bf26270 */
[----:B------:R-:W-:Y:S01]  /*5fdf0*/  UMOV UR4, UR6 ;  /* 0x0000000600047c82 */ /* 0x000fe20008000000 */
[----:B------:R-:W-:Y:S01]  /*5fe00*/  ULDC.64 UR6, c[0x0][0x228] ;  /* 0x00008a0000067ab9 */ /* 0x000fe20000000a00 */
[----:B0-----:R-:W-:-:S05]  /*5fe10*/  IMAD.WIDE R36, R40, 0x2, R56 ;  /* 0x0000000228247825 */ /* 0x001fca00078e0238 */
[----:B--2---:R0:W-:Y:S01]  /*5fe20*/  @P5 STG.E.U16 desc[UR50][R36.64], R49 ;  /* 0x0000003124005986 */ /* 0x0041e2000c101532 */
[----:B------:R-:W-:Y:S01]  /*5fe30*/  PRMT R39, R49, 0x7632, R39 ;  /* 0x0000763231277816 */ /* 0x000fe20000000027 */
[----:B0-----:R-:W-:-:S05]  /*5fe40*/  IMAD.U32 R36, RZ, RZ, UR7 ;  /* 0x00000007ff247e24 */ /* 0x001fca000f8e00ff */
[----:B------:R0:W-:Y:S04]  /*5fe50*/  STL [R1+0x798], R36 ;  /* 0x0007982401007387 */ /* 0x0001e80000100800 */
[----:B------:R-:W2:Y:S01]  /*5fe60*/  LDL.LU R49, [R1+0x1c4] ;  /* 0x0001c40001317983 */ /* 0x000ea20000300800 */
[----:B------:R-:W-:Y:S01]  /*5fe70*/  ISETP.LT.AND P3, PT, R25, UR4, !P3 ;  /* 0x0000000419007c0c */ /* 0x000fe2000df61270 */
[----:B------:R-:W-:Y:S01]  /*5fe80*/  UMOV UR4, UR6 ;  /* 0x0000000600047c82 */ /* 0x000fe20008000000 */
[----:B------:R-:W-:Y:S01]  /*5fe90*/  ULDC UR6, c[0x0][0x248] ;  /* 0x0000920000067ab9 */ /* 0x000fe20000000800 */
[----:B------:R-:W-:Y:S01]  /*5fea0*/  ISETP.LT.AND P5, PT, R61, UR4, !P0 ;  /* 0x000000043d007c0c */ /* 0x000fe2000c7a1270 */
[----:B0-----:R-:W-:-:S04]  /*5feb0*/  IMAD.WIDE R36, R40, 0x2, R58 ;  /* 0x0000000228247825 */ /* 0x001fc800078e023a */
[----:B------:R-:W-:Y:S01]  /*5fec0*/  VIADD R38, R40, UR6 ;  /* 0x0000000628267c36 */ /* 0x000fe20008000000 */
[----:B------:R-:W-:-:S04]  /*5fed0*/  ULDC UR6, c[0x0][0x228] ;  /* 0x00008a0000067ab9 */ /* 0x000fc80000000800 */
[----:B------:R0:W-:Y:S01]  /*5fee0*/  @P3 STG.E.U16 desc[UR50][R36.64], R39 ;  /* 0x0000002724003986 */ /* 0x0001e2000c101532 */
[----:B------:R-:W-:Y:S01]  /*5fef0*/  ISETP.LT.AND P3, PT, R26, UR6, !P0 ;  /* 0x000000061a007c0c */ /* 0x000fe2000c761270 */
[----:B------:R-:W-:Y:S01]  /*5ff00*/  ULDC UR6, c[0x0][0x228] ;  /* 0x00008a0000067ab9 */ /* 0x000fe20000000800 */
[----:B0-----:R-:W-:Y:S01]  /*5ff10*/  IMAD.WIDE R36, R38, 0x2, R52 ;  /* 0x0000000226247825 */ /* 0x001fe200078e0234 */
[----:B----4-:R-:W-:-:S04]  /*5ff20*/  PRMT R39, R51, 0x7632, R39 ;  /* 0x0000763233277816 */ /* 0x010fc80000000027 */
[----:B------:R0:W-:Y:S01]  /*5ff30*/  @P5 STG.E.U16 desc[UR50][R36.64], R51 ;  /* 0x0000003324005986 */ /* 0x0001e2000c101532 */
[----:B------:R-:W-:Y:S01]  /*5ff40*/  ISETP.LT.AND P5, PT, R27, UR6, !P0 ;  /* 0x000000061b007c0c */ /* 0x000fe2000c7a1270 */
[----:B------:R-:W-:Y:S01]  /*5ff50*/  IMAD.U32 R20, RZ, RZ, UR8 ;  /* 0x00000008ff147e24 */ /* 0x000fe2000f8e00ff */
[----:B------:R-:W-:Y:S01]  /*5ff60*/  ULDC.64 UR6, c[0x0][0x228] ;  /* 0x00008a0000067ab9 */ /* 0x000fe20000000a00 */
[----:B------:R-:W-:Y:S01]  /*5ff70*/  VIADD R40, R3, 0x17 ;  /* 0x0000001703287836 */ /* 0x000fe20000000000 */
[----:B------:R-:W-:Y:S01]  /*5ff80*/  ULDC.64 UR8, c[0x0][0x228] ;  /* 0x00008a0000087ab9 */ /* 0x000fe20000000a00 */
[----:B0-----:R-:W-:Y:S01]  /*5ff90*/  IMAD.WIDE R36, R38, 0x2, R54 ;  /* 0x0000000226247825 */ /* 0x001fe200078e0236 */
[----:B------:R-:W-:-:S04]  /*5ffa0*/  UMOV UR4, UR9 ;  /* 0x0000000900047c82 */ /* 0x000fc80008000000 */
[----:B------:R0:W-:Y:S01]  /*5ffb0*/  @P3 STG.E.U16 desc[UR50][R36.64], R39 ;  /* 0x0000002724003986 */ /* 0x0001e2000c101532 */
[----:B------:R-:W-:Y:S01]  /*5ffc0*/  ISETP.GE.AND P3, PT, R40, UR4, PT ;  /* 0x0000000428007c0c */ /* 0x000fe2000bf66270 */
[----:B------:R-:W-:Y:S01]  /*5ffd0*/  IMAD.MOV.U32 R45, RZ, RZ, R47 ;  /* 0x000000ffff2d7224 */ /* 0x000fe200078e002f */
[----:B------:R-:W-:Y:S01]  /*5ffe0*/  UMOV UR4, UR6 ;  /* 0x0000000600047c82 */ /* 0x000fe20008000000 */
[----:B------:R-:W-:Y:S01]  /*5fff0*/  IMAD.MOV.U32 R47, RZ, RZ, R46 ;  /* 0x000000ffff2f7224 */ /* 0x000fe200078e002e */
[----:B------:R-:W-:Y:S01]  /*60000*/  ISETP.LT.AND P0, PT, R25, UR4, !P0 ;  /* 0x0000000419007c0c */ /* 0x000fe2000c701270 */
[----:B------:R-:W-:Y:S02]  /*60010*/  IMAD.MOV.U32 R46, RZ, RZ, R48 ;  /* 0x000000ffff2e7224 */ /* 0x000fe400078e0030 */
[----:B0-----:R-:W-:Y:S01]  /*60020*/  IMAD.U32 R36, RZ, RZ, UR7 ;  /* 0x00000007ff247e24 */ /* 0x001fe2000f8e00ff */
[----:B------:R-:W-:-:S04]  /*60030*/  ULDC.64 UR6, c[0x0][0x228] ;  /* 0x00008a0000067ab9 */ /* 0x000fc80000000a00 */
[----:B------:R0:W-:Y:S04]  /*60040*/  STL [R1+0x794], R36 ;  /* 0x0007942401007387 */ /* 0x0001e80000100800 */
[----:B------:R-:W4:Y:S01]  /*60050*/  LDL.LU R48, [R1+0x1d4] ;  /* 0x0001d40001307983 */ /* 0x000f220000300800 */
[----:B------:R-:W-:Y:S01]  /*60060*/  UMOV UR4, UR6 ;  /* 0x0000000600047c82 */ /* 0x000fe20008000000 */
[----:B------:R-:W-:Y:S01]  /*60070*/  ULDC UR6, c[0x0][0x248] ;  /* 0x0000920000067ab9 */ /* 0x000fe20000000800 */
[----:B0-----:R-:W-:-:S05]  /*60080*/  IMAD.WIDE R36, R38, 0x2, R56 ;  /* 0x0000000226247825 */ /* 0x001fca00078e0238 */
[----:B---3--:R0:W-:Y:S01]  /*60090*/  @P5 STG.E.U16 desc[UR50][R36.64], R50 ;  /* 0x0000003224005986 */ /* 0x0081e2000c101532 */
[----:B------:R-:W-:Y:S01]  /*600a0*/  ISETP.LT.AND P5, PT, R61, UR4, !P2 ;  /* 0x000000043d007c0c */ /* 0x000fe2000d7a1270 */
[C---:B------:R-:W-:Y:S01]  /*600b0*/  VIADD R40, R38.reuse, UR6 ;  /* 0x0000000626287c36 */ /* 0x040fe20008000000 */
[----:B------:R-:W-:Y:S01]  /*600c0*/  ULDC UR6, c[0x0][0x228] ;  /* 0x00008a0000067ab9 */ /* 0x000fe20000000800 */
[----:B------:R-:W-:-:S04]  /*600d0*/  IMAD.WIDE R38, R38, 0x2, R58 ;  /* 0x0000000226267825 */ /* 0x000fc800078e023a */
[----:B0-----:R-:W-:Y:S01]  /*600e0*/  IMAD.U32 R37, RZ, RZ, UR7 ;  /* 0x00000007ff257e24 */ /* 0x001fe2000f8e00ff */
[----:B------:R-:W-:-:S04]  /*600f0*/  PRMT R36, R50, 0x7632, R36 ;  /* 0x0000763232247816 */ /* 0x000fc80000000024 */
[----:B------:R-:W-:Y:S04]  /*60100*/  STL [R1+0x790], R37 ;  /* 0x0007902501007387 */ /* 0x000fe80000100800 */
[----:B------:R0:W-:Y:S02]  /*60110*/  @P0 STG.E.U16 desc[UR50][R38.64], R36 ;  /* 0x0000002426000986 */ /* 0x0001e4000c101532 */
[----:B0-----:R-:W-:Y:S01]  /*60120*/  IMAD.WIDE R36, R40, 0x2, R52 ;  /* 0x0000000228247825 */ /* 0x001fe200078e0234 */
[----:B------:R-:W-:Y:S01]  /*60130*/  ISETP.LT.AND P0, PT, R26, UR6, !P2 ;  /* 0x000000061a007c0c */ /* 0x000fe2000d701270 */
[----:B------:R-:W-:Y:S02]  /*60140*/  ULDC UR6, c[0x0][0x228] ;  /* 0x00008a0000067ab9 */ /* 0x000fe40000000800 */
[----:B------:R-:W-:Y:S01]  /*60150*/  IMAD.MOV.U32 R43, RZ, RZ, R47 ;  /* 0x000000ffff2b7224 */ /* 0x000fe200078e002f */
[----:B--2---:R0:W-:Y:S01]  /*60160*/  @P5 STG.E.U16 desc[UR50][R36.64], R49 ;  /* 0x0000003124005986 */ /* 0x0041e2000c101532 */
[----:B------:R-:W-:-:S03]  /*60170*/  PRMT R38, R49, 0x7632, R38 ;  /* 0x0000763231267816 */ /* 0x000fc60000000026 */
[----:B0-----:R-:W2:Y:S01]  /*60180*/  LDL.LU R49, [R1+0x1a8] ;  /* 0x0001a80001317983 */ /* 0x001ea20000300800 */
[----:B------:R-:W-:Y:S01]  /*60190*/  IMAD.WIDE R36, R40, 0x2, R54 ;  /* 0x0000000228247825 */ /* 0x000fe200078e0236 */
[----:B------:R-:W-:Y:S01]  /*601a0*/  ISETP.LT.AND P5, PT, R27, UR6, !P2 ;  /* 0x000000061b007c0c */ /* 0x000fe2000d7a1270 */
[----:B------:R-:W-:-:S03]  /*601b0*/  ULDC.64 UR6, c[0x0][0x228] ;  /* 0x00008a0000067ab9 */ /* 0x000fc60000000a00 */
[----:B------:R0:W-:Y:S02]  /*601c0*/  @P0 STG.E.U16 desc[UR50][R36.64], R38 ;  /* 0x0000002624000986 */ /* 0x0001e4000c101532 */
[----:B0-----:R-:W-:-:S05]  /*601d0*/  IMAD.U32 R36, RZ, RZ, UR7 ;  /* 0x00000007ff247e24 */ /* 0x001fca000f8e00ff */
[----:B------:R0:W-:Y:S04]  /*601e0*/  STL [R1+0x78c], R36 ;  /* 0x00078c2401007387 */ /* 0x0001e80000100800 */
[----:B------:R-:W3:Y:S01]  /*601f0*/  LDL.LU R47, [R1+0x1b8] ;  /* 0x0001b800012f7983 */ /* 0x000ee20000300800 */
[----:B------:R-:W-:Y:S01]  /*60200*/  IMAD.U32 R51, RZ, RZ, UR8 ;  /* 0x00000008ff337e24 */ /* 0x000fe2000f8e00ff */
[----:B------:R-:W-:Y:S01]  /*60210*/  ULDC.64 UR8, c[0x0][0x228] ;  /* 0x00008a0000087ab9 */ /* 0x000fe20000000a00 */
[----:B------:R-:W-:Y:S01]  /*60220*/  VIADD R39, R3, 0x18 ;  /* 0x0000001803277836 */ /* 0x000fe20000000000 */
[----:B------:R-:W-:Y:S01]  /*60230*/  UMOV UR4, UR9 ;  /* 0x0000000900047c82 */ /* 0x000fe20008000000 */
[----:B0-----:R-:W-:-:S03]  /*60240*/  IMAD.WIDE R36, R40, 0x2, R56 ;  /* 0x0000000228247825 */ /* 0x001fc600078e0238 */
[----:B------:R-:W-:Y:S01]  /*60250*/  ISETP.GE.AND P0, PT, R39, UR4, PT ;  /* 0x0000000427007c0c */ /* 0x000fe2000bf06270 */
[----:B------:R-:W-:Y:S01]  /*60260*/  UMOV UR4, UR6 ;  /* 0x0000000600047c82 */ /* 0x000fe20008000000 */
[----:B------:R-:W-:Y:S01]  /*60270*/  ULDC.64 UR6, c[0x0][0x228] ;  /* 0x00008a0000067ab9 */ /* 0x000fe20000000a00 */
[----:B------:R-:W-:Y:S01]  /*60280*/  ISETP.LT.AND P2, PT, R25, UR4, !P2 ;  /* 0x0000000419007c0c */ /* 0x000fe2000d741270 */
[----:B------:R-:W-:Y:S01]  /*60290*/  UMOV UR4, UR6 ;  /* 0x0000000600047c82 */ /* 0x000fe20008000000 */
[----:B------:R-:W-:Y:S02]  /*602a0*/  ULDC UR6, c[0x0][0x248] ;  /* 0x0000920000067ab9 */ /* 0x000fe40000000800 */
[----:B------:R-:W-:Y:S01]  /*602b0*/  VIADD R38, R40, UR6 ;  /* 0x0000000628267c36 */ /* 0x000fe20008000000 */
[----:B------:R-:W-:Y:S01]  /*602c0*/  ULDC UR6, c[0x0][0x228] ;  /* 0x00008a0000067ab9 */ /* 0x000fe20000000800 */
[----:B----4-:R0:W-:Y:S01]  /*602d0*/  @P5 STG.E.U16 desc[UR50][R36.64], R48 ;  /* 0x0000003024005986 */ /* 0x0101e2000c101532 */
[----:B------:R-:W-:-:S02]  /*602e0*/  ISETP.LT.AND P5, PT, R61, UR4, !P4 ;  /* 0x000000043d007c0c */ /* 0x000fc4000e7a1270 */
[----:B------:R-:W-:Y:S01]  /*602f0*/  PRMT R39, R48, 0x7632, R39 ;  /* 0x0000763230277816 */ /* 0x000fe20000000027 */
[----:B0-----:R-:W-:-:S05]  /*60300*/  IMAD.U32 R36, RZ, RZ, UR7 ;  /* 0x00000007ff247e24 */ /* 0x001fca000f8e00ff */
[----:B------:R0:W-:Y:S04]  /*60310*/  STL [R1+0x1d0], R36 ;  /* 0x0001d02401007387 */ /* 0x0001e80000100800 */
[----:B------:R-:W4:Y:S01]  /*60320*/  LDL.LU R48, [R1+0x1c8] ;  /* 0x0001c80001307983 */ /* 0x000f220000300800 */
[----:B0-----:R-:W-:-:S05]  /*60330*/  IMAD.WIDE R36, R40, 0x2, R58 ;  /* 0x0000000228247825 */ /* 0x001fca00078e023a */
[----:B------:R0:W-:Y:S01]  /*60340*/  @P2 STG.E.U16 desc[UR50][R36.64], R39 ;  /* 0x0000002724002986 */ /* 0x0001e2000c101532 */
[----:B------:R-:W-:Y:S01]  /*60350*/  ISETP.LT.AND P2, PT, R26, UR6, !P4 ;  /* 0x000000061a007c0c */ /* 0x000fe2000e741270 */
[----:B------:R-:W-:Y:S01]  /*60360*/  ULDC UR6, c[0x0][0x228] ;  /* 0x00008a0000067ab9 */ /* 0x000fe20000000800 */
[----:B0-----:R-:W-:-:S04]  /*60370*/  IMAD.WIDE R36, R38, 0x2, R52 ;  /* 0x0000000226247825 */ /* 0x001fc800078e0234 */
[----:B------:R-:W-:Y:S01]  /*60380*/  IMAD.U32 R50, RZ, RZ, UR8 ;  /* 0x00000008ff327e24 */ /* 0x000fe2000f8e00ff */
[----:B------:R-:W-:Y:S01]  /*60390*/  ULDC.64 UR8, c[0x0][0x228] ;  /* 0x00008a0000087ab9 */ /* 0x000fe20000000a00 */
[----:B------:R-:W-:Y:S01]  /*603a0*/  VIADD R40, R3, 0x19 ;  /* 0x0000001903287836 */ /* 0x000fe20000000000 */
[----:B------:R-:W-:Y:S01]  /*603b0*/  UMOV UR4, UR9 ;  /* 0x0000000900047c82 */ /* 0x000fe20008000000 */
        /* <DEDUP_REMOVED lines=9> */
[----:B------:R-:W-:Y:S01]  /*60450*/  ISETP.GE.AND P2, PT, R40, UR4, PT ;  /* 0x0000000428007c0c */ /* 0x000fe2000bf46270 */
[----:B------:R-:W-:Y:S01]  /*60460*/  UMOV UR4, UR6 ;  /* 0x0000000600047c82 */ /* 0x000fe20008000000 */
[----:B------:R-:W-:Y:S01]  /*60470*/  ULDC.64 UR6, c[0x0][0x228] ;  /* 0x00008a0000067ab9 */ /* 0x000fe20000000a00 */
[----:B0-----:R-:W-:-:S05]  /*60480*/  IMAD.WIDE R36, R38, 0x2, R56 ;  /* 0x0000000226247825 */ /* 0x001fca00078e0238 */
[----:B---3--:R0:W-:Y:S01]  /*60490*/  @P5 STG.E.U16 desc[UR50][R36.64], R47 ;  /* 0x0000002f24005986 */ /* 0x0081e2000c101532 */
[----:B------:R-:W-:Y:S01]  /*604a0*/  PRMT R40, R47, 0x7632, R40 ;  /* 0x000076322f287816 */ /* 0x000fe20000000028 */
[----:B0-----:R-:W-:-:S05]  /*604b0*/  IMAD.U32 R36, RZ, RZ, UR7 ;  /* 0x00000007ff247e24 */ /* 0x001fca000f8e00ff */
[----:B------:R0:W-:Y:S04]  /*604c0*/  STL [R1+0x1c0], R36 ;  /* 0x0001c02401007387 */ /* 0x0001e80000100800 */
[----:B------:R-:W3:Y:S01]  /*604d0*/  LDL.LU R47, [R1+0x1ac] ;  /* 0x0001ac00012f7983 */ /* 0x000ee20000300800 */
        /* <DEDUP_REMOVED lines=10> */
[----:B----4-:R-:W-:Y:S01]  /*60580*/  PRMT R38, R48, 0x7632, R38 ;  /* 0x0000763230267816 */ /* 0x010fe20000000026 */
[----:B0-----:R-:W-:-:S05]  /*60590*/  IMAD.WIDE R36, R39, 0x2, R52 ;  /* 0x0000000227247825 */ /* 0x001fca00078e0234 */
[----:B------:R0:W-:Y:S01]  /*605a0*/  @P5 STG.E.U16 desc[UR50][R36.64], R48 ;  /* 0x0000003024005986 */ /* 0x0001e2000c101532 */
[----:B------:R-:W-:Y:S01]  /*605b0*/  ISETP.LT.AND P5, PT, R27, UR6, !P6 ;  /* 0x000000061b007c0c */ /* 0x000fe2000f7a1270 */
[----:B------:R-:W-:Y:S01]  /*605c0*/  ULDC.64 UR6, c[0x0][0x228] ;  /* 0x00008a0000067ab9 */ /* 0x000fe20000000a00 */
[----:B------:R-:W-:Y:S01]  /*605d0*/  IMAD.U32 R49, RZ, RZ, UR8 ;  /* 0x00000008ff317e24 */ /* 0x000fe2000f8e00ff */
[----:B------:R-:W-:Y:S01]  /*605e0*/  ULDC.64 UR8, c[0x0][0x228] ;  /* 0x00008a0000087ab9 */ /* 0x000fe20000000a00 */
[----:B0-----:R-:W-:-:S05]  /*605f0*/  IMAD.WIDE R36, R39, 0x2, R54 ;  /* 0x0000000227247825 */ /* 0x001fca00078e0236 */
[----:B------:R0:W-:Y:S01]  /*60600*/  @P4 STG.E.U16 desc[UR50][R36.64], R38 ;  /* 0x0000002624004986 */ /* 0x0001e2000c101532 */
[----:B------:R-:W-:Y:S01]  /*60610*/  VIADD R40, R3, 0x1a ;  /* 0x0000001a03287836 */ /* 0x000fe20000000000 */
[----:B------:R-:W-:Y:S01]  /*60620*/  UMOV UR4, UR9 ;  /* 0x0000000900047c82 */ /* 0x000fe20008000000 */
[----:B0-----:R-:W-:-:S03]  /*60630*/  IMAD.U32 R36, RZ, RZ, UR7 ;  /* 0x00000007ff247e24 */ /* 0x001fc6000f8e00ff */
[----:B------:R-:W-:Y:S01]  /*60640*/  ISETP.GE.AND P4, PT, R40, UR4, PT ;  /* 0x0000000428007c0c */ /* 0x000fe2000bf86270 */
[----:B------:R-:W-:Y:S01]  /*60650*/  UMOV UR4, UR6 ;  /* 0x0000000600047c82 */ /* 0x000fe20008000000 */
[----:B------:R-:W-:Y:S01]  /*60660*/  ULDC.64 UR6, c[0x0][0x228] ;  /* 0x00008a0000067ab9 */ /* 0x000fe20000000a00 */
[----:B------:R0:W-:Y:S01]  /*60670*/  STL [R1+0x1b4], R36 ;  /* 0x0001b42401007387 */ /* 0x0001e20000100800 */
[----:B------:R-:W-:-:S03]  /*60680*/  ISETP.LT.AND P6, PT, R25, UR4, !P6 ;  /* 0x0000000419007c0c */ /* 0x000fc6000f7c1270 */
[----:B------:R-:W4:Y:S01]  /*60690*/  LDL.LU R41, [R1+0x1bc] ;  /* 0x0001bc0001297983 */ /* 0x000f220000300800 */
[C---:B0-----:R-:W-:Y:S01]  /*606a0*/  IMAD.WIDE R36, R39.reuse, 0x2, R56 ;  /* 0x0000000227247825 */ /* 0x041fe200078e0238 */
[----:B------:R-:W-:Y:S01]  /*606b0*/  UMOV UR4, UR6 ;  /* 0x0000000600047c82 */ /* 0x000fe20008000000 */
[----:B------:R-:W-:Y:S02]  /*606c0*/  ULDC UR6, c[0x0][0x248] ;  /* 0x0000920000067ab9 */ /* 0x000fe40000000800 */
[----:B------:R-:W-:Y:S01]  /*606d0*/  VIADD R38, R39, UR6 ;  /* 0x0000000627267c36 */ /* 0x000fe20008000000 */
[----:B------:R-:W-:Y:S01]  /*606e0*/  ULDC UR6, c[0x0][0x228] ;  /* 0x00008a0000067ab9 */ /* 0x000fe20000000800 */
[----:B--2---:R0:W-:Y:S01]  /*606f0*/  @P5 STG.E.U16 desc[UR50][R36.64], R44 ;  /* 0x0000002c24005986 */ /* 0x0041e2000c101532 */
[----:B------:R-:W-:Y:S02]  /*60700*/  ISETP.LT.AND P5, PT, R61, UR4, !P1 ;  /* 0x000000043d007c0c */ /* 0x000fe4000cfa1270 */
[----:B------:R-:W-:Y:S01]  /*60710*/  PRMT R40, R44, 0x7632, R40 ;  /* 0x000076322c287816 */ /* 0x000fe20000000028 */
[----:B0-----:R-:W-:-:S05]  /*60720*/  IMAD.U32 R36, RZ, RZ, UR7 ;  /* 0x00000007ff247e24 */ /* 0x001fca000f8e00ff */
[----:B------:R0:W-:Y:S04]  /*60730*/  STL [R1+0x1b0], R36 ;  /* 0x0001b02401007387 */ /* 0x0001e80000100800 */
[----:B------:R-:W2:Y:S01]  /*60740*/  LDL.LU R42, [R1+0x1cc] ;  /* 0x0001cc00012a7983 */ /* 0x000ea20000300800 */
[----:B0-----:R-:W-:-:S05]  /*60750*/  IMAD.WIDE R36, R39, 0x2, R58 ;  /* 0x0000000227247825 */ /* 0x001fca00078e023a */
[----:B------:R0:W-:Y:S01]  /*60760*/  @P6 STG.E.U16 desc[UR50][R36.64], R40 ;  /* 0x0000002824006986 */ /* 0x0001e2000c101532 */
[----:B------:R-:W-:Y:S01]  /*60770*/  ISETP.LT.AND P6, PT, R26, UR6, !P1 ;  /* 0x000000061a007c0c */ /* 0x000fe2000cfc1270 */
[----:B------:R-:W-:Y:S01]  /*60780*/  ULDC UR6, c[0x0][0x228] ;  /* 0x00008a0000067ab9 */ /* 0x000fe20000000800 */
[----:B---3--:R-:W-:Y:S01]  /*60790*/  PRMT R39, R47, 0x7632, R39 ;  /* 0x000076322f277816 */ /* 0x008fe20000000027 */
[----:B0-----:R-:W-:-:S05]  /*607a0*/  IMAD.WIDE R36, R38, 0x2, R52 ;  /* 0x0000000226247825 */ /* 0x001fca00078e0234 */
[----:B------:R0:W-:Y:S01]  /*607b0*/  @P5 STG.E.U16 desc[UR50][R36.64], R47 ;  /* 0x0000002f24005986 */ /* 0x0001e2000c101532 */
[----:B------:R-:W-:Y:S01]  /*607c0*/  ISETP.LT.AND P5, PT, R27, UR6, !P1 ;  /* 0x000000061b007c0c */ /* 0x000fe2000cfa1270 */
[----:B------:R-:W-:Y:S01]  /*607d0*/  ULDC.64 UR6, c[0x0][0x228] ;  /* 0x00008a0000067ab9 */ /* 0x000fe20000000a00 */
[----:B0-----:R-:W-:-:S05]  /*607e0*/  IMAD.WIDE R36, R38, 0x2, R54 ;  /* 0x0000000226247825 */ /* 0x001fca00078e0236 */
[----:B------:R0:W-:Y:S01]  /*607f0*/  @P6 STG.E.U16 desc[UR50][R36.64], R39 ;  /* 0x0000002724006986 */ /* 0x0001e2000c101532 */
[----:B------:R-:W-:Y:S02]  /*60800*/  IMAD.MOV.U32 R44, RZ, RZ, R43 ;  /* 0x000000ffff2c7224 */ /* 0x000fe400078e002b */
[----:B0-----:R-:W-:-:S05]  /*60810*/  IMAD.U32 R36, RZ, RZ, UR7 ;  /* 0x00000007ff247e24 */ /* 0x001fca000f8e00ff */
[----:B------:R0:W-:Y:S04]  /*60820*/  STL [R1+0x1a8], R36 ;  /* 0x0001a82401007387 */ /* 0x0001e80000100800 */
[----:B------:R-:W3:Y:S01]  /*60830*/  LDL.LU R43, [R1+0x1dc] ;  /* 0x0001dc00012b7983 */ /* 0x000ee20000300800 */
        /* <DEDUP_REMOVED lines=33> */
[----:B------:R0:W-:Y:S01]  /*60a50*/  @P1 STG.E.U16 desc[UR50][R36.64], R38 ;  /* 0x0000002624001986 */ /* 0x0001e2000c101532 */
[----:B------:R-:W-:Y:S01]  /*60a60*/  ISETP.GE.AND P1, PT, R39, UR4, PT ;  /* 0x0000000427007c0c */ /* 0x000fe2000bf26270 */
[----:B0-----:R-:W-:-:S05]  /*60a70*/  IMAD.U32 R36, RZ, RZ, UR7 ;  /* 0x00000007ff247e24 */ /* 0x001fca000f8e00ff */
[----:B------:R0:W-:Y:S04]  /*60a80*/  STL [R1+0x1a0], R36 ;  /* 0x0001a02401007387 */ /* 0x0001e80000100800 */
[----:B------:R-:W2:Y:S01]  /*60a90*/  LDL.LU R42, [R1+0x200] ;  /* 0x00020000012a7983 */ /* 0x000ea20000300800 */
        /* <DEDUP_REMOVED lines=22> */
[----:B------:R-:W-:Y:S02]  /*60c00*/  VIADD R40, R3, 0x98 ;  /* 0x0000009803287836 */ /* 0x000fe40000000000 */
[----:B0-----:R-:W-:Y:S01]  /*60c10*/  IMAD.WIDE R36, R38, 0x2, R54 ;  /* 0x0000000226247825 */ /* 0x001fe200078e0236 */
[----:B------:R-:W-:-:S04]  /*60c20*/  ULDC.64 UR6, c[0x0][0x228] ;  /* 0x00008a0000067ab9 */ /* 0x000fc80000000a00 */
[----:B------:R0:W-:Y:S01]  /*60c30*/  @P3 STG.E.U16 desc[UR50][R36.64], R39 ;  /* 0x0000002724003986 */ /* 0x0001e2000c101532 */
[----:B------:R-:W-:Y:S02]  /*60c40*/  ISETP.LT.AND P0, PT, R25, UR20, !P0 ;  /* 0x0000001419007c0c */ /* 0x000fe4000c701270 */
[----:B------:R-:W-:Y:S01]  /*60c50*/  ISETP.GE.AND P3, PT, R40, UR5, PT ;  /* 0x0000000528007c0c */ /* 0x000fe2000bf66270 */
[----:B------:R-:W-:Y:S01]  /*60c60*/  ULDC UR5, c[0x0][0x248] ;  /* 0x0000920000057ab9 */ /* 0x000fe20000000800 */
[----:B0-----:R-:W-:-:S05]  /*60c70*/  MOV R36, UR21 ;  /* 0x0000001500247c02 */ /* 0x001fca0008000f00 */
[----:B------:R0:W-:Y:S01]  /*60c80*/  STL [R1+0x170], R36 ;  /* 0x0001702401007387 */ /* 0x0001e20000100800 */
[C---:B------:R-:W-:Y:S01]  /*60c90*/  VIADD R40, R38.reuse, UR5 ;  /* 0x0000000526287c36 */ /* 0x040fe20008000000 */
[----:B------:R-:W-:Y:S01]  /*60ca0*/  ULDC UR5, c[0x0][0x228] ;  /* 0x00008a0000057ab9 */ /* 0x000fe20000000800 */
[----:B0-----:R-:W-:-:S04]  /*60cb0*/  IMAD.WIDE R36, R38, 0x2, R56 ;  /* 0x0000000226247825 */ /* 0x001fc800078e0238 */
[----:B------:R-:W-:Y:S01]  /*60cc0*/  IMAD.WIDE R38, R38, 0x2, R58 ;  /* 0x0000000226267825 */ /* 0x000fe200078e023a */
[----:B--2---:R0:W-:Y:S01]  /*60cd0*/  @P5 STG.E.U16 desc[UR50][R36.64], R42 ;  /* 0x0000002a24005986 */ /* 0x0041e2000c101532 */
[----:B------:R-:W-:Y:S02]  /*60ce0*/  ISETP.LT.AND P5, PT, R61, UR6, !P2 ;  /* 0x000000063d007c0c */ /* 0x000fe4000d7a1270 */
[----:B0-----:R-:W-:Y:S02]  /*60cf0*/  PRMT R36, R42, 0x7632, R36 ;  /* 0x000076322a247816 */ /* 0x001fe40000000024 */
[----:B------:R-:W2:Y:S04]  /*60d00*/  LDL.LU R42, [R1+0x1e4] ;  /* 0x0001e400012a7983 */ /* 0x000ea80000300800 */
[----:B------:R0:W-:Y:S01]  /*60d10*/  @P0 STG.E.U16 desc[UR50][R38.64], R36 ;  /* 0x0000002426000986 */ /* 0x0001e2000c101532 */
[----:B------:R-:W-:Y:S01]  /*60d20*/  ISETP.LT.AND P0, PT, R26, UR5, !P2 ;  /* 0x000000051a007c0c */ /* 0x000fe2000d701270 */
[----:B------:R-:W-:-:S02]  /*60d30*/  ULDC UR5, c[0x0][0x228] ;  /* 0x00008a0000057ab9 */ /* 0x000fc40000000800 */
[----:B------:R-:W4:Y:S01]  /*60d40*/  LDL.LU R41, [R1+0x204] ;  /* 0x0002040001297983 */ /* 0x000f220000300800 */
[----:B0-----:R-:W-:-:S05]  /*60d50*/  IMAD.WIDE R36, R40, 0x2, R52 ;  /* 0x0000000228247825 */ /* 0x001fca00078e0234 */
[----:B---3--:R0:W-:Y:S01]  /*60d60*/  @P5 STG.E.U16 desc[UR50][R36.64], R43 ;  /* 0x0000002b24005986 */ /* 0x0081e2000c101532 */
[----:B------:R-:W-:Y:S01]  /*60d70*/  PRMT R38, R43, 0x7632, R38 ;  /* 0x000076322b267816 */ /* 0x000fe20000000026 */
[C---:B0-----:R-:W-:Y:S02]  /*60d80*/  IMAD.WIDE R36, R40.reuse, 0x2, R54 ;  /* 0x0000000228247825 */ /* 0x041fe400078e0236 */
[----:B------:R-:W3:Y:S04]  /*60d90*/  LDL.LU R43, [R1+0x214] ;  /* 0x00021400012b7983 */ /* 0x000ee80000300800 */
[----:B------:R0:W-:Y:S04]  /*60da0*/  @P0 STG.E.U16 desc[UR50][R36.64], R38 ;  /* 0x0000002624000986 */ /* 0x0001e8000c101532 */
[----:B0-----:R-:W2:Y:S01]  /*60db0*/  LDL.LU R38, [R1+0x220] ;  /* 0x0002200001267983 */ /* 0x001ea20000300800 */
[----:B------:R-:W-:Y:S01]  /*60dc0*/  ISETP.LT.AND P5, PT, R27, UR5, !P2 ;  /* 0x000000051b007c0c */ /* 0x000fe2000d7a1270 */
[----:B------:R-:W-:Y:S01]  /*60dd0*/  IMAD.WIDE R36, R40, 0x2, R56 ;  /* 0x0000000228247825 */ /* 0x000fe200078e0238 */
[----:B------:R-:W-:Y:S01]  /*60de0*/  ISETP.LT.AND P2, PT, R25, UR22, !P2 ;  /* 0x0000001619007c0c */ /* 0x000fe2000d741270 */
[----:B------:R-:W-:Y:S01]  /*60df0*/  UMOV UR52, UR8 ;  /* 0x0000000800347c82 */ /* 0x000fe20008000000 */
[----:B------:R-:W-:Y:S01]  /*60e00*/  ULDC.64 UR8, c[0x0][0x228] ;  /* 0x00008a0000087ab9 */ /* 0x000fe20000000a00 */
[----:B------:R-:W-:Y:S01]  /*60e10*/  VIADD R39, R3, 0x9b ;  /* 0x0000009b03277836 */ /* 0x000fe20000000000 */
[----:B------:R-:W-:-:S04]  /*60e20*/  UMOV UR5, UR9 ;  /* 0x0000000900057c82 */ /* 0x000fc80008000000 */
[----:B------:R-:W-:Y:S01]  /*60e30*/  ISETP.GE.AND P0, PT, R39, UR5, PT ;  /* 0x0000000527007c0c */ /* 0x000fe2000bf06270 */
[----:B------:R-:W-:Y:S01]  /*60e40*/  ULDC UR5, c[0x0][0x248] ;  /* 0x0000920000057ab9 */ /* 0x000fe20000000800 */
[----:B------:R-:W-:Y:S01]  /*60e50*/  UMOV UR4, UR8 ;  /* 0x0000000800047c82 */ /* 0x000fe20008000000 */
[----:B------:R-:W-:Y:S01]  /*60e60*/  ULDC.64 UR8, c[0x0][0x228] ;  /* 0x00008a0000087ab9 */ /* 0x000fe20000000a00 */
[----:B--2---:R0:W-:Y:S01]  /*60e70*/  @P5 STG.E.U16 desc[UR50][R36.64], R38 ;  /* 0x0000002624005986 */ /* 0x0041e2000c101532 */
[----:B------:R-:W-:Y:S01]  /*60e80*/  ISETP.LT.AND P5, PT, R61, UR24, !P4 ;  /* 0x000000183d007c0c */ /* 0x000fe2000e7a1270 */
[----:B0-----:R-:W-:Y:S02]  /*60e90*/  IMAD.MOV.U32 R37, RZ, RZ, R38 ;  /* 0x000000ffff257224 */ /* 0x001fe400078e0026 */
[C---:B------:R-:W-:Y:S01]  /*60ea0*/  VIADD R38, R40.reuse, UR5 ;  /* 0x0000000528267c36 */ /* 0x040fe20008000000 */
[----:B------:R-:W-:Y:S02]  /*60eb0*/  ULDC UR5, c[0x0][0x228] ;  /* 0x00008a0000057ab9 */ /* 0x000fe40000000800 */
[----:B------:R-:W-:Y:S01]  /*60ec0*/  PRMT R39, R37, 0x7632, R39 ;  /* 0x0000763225277816 */ /* 0x000fe20000000027 */
[----:B------:R-:W-:-:S05]  /*60ed0*/  IMAD.WIDE R36, R40, 0x2, R58 ;  /* 0x0000000228247825 */ /* 0x000fca00078e023a */
[----:B------:R0:W-:Y:S02]  /*60ee0*/  @P2 STG.E.U16 desc[UR50][R36.64], R39 ;  /* 0x0000002724002986 */ /* 0x0001e4000c101532 */
[----:B0-----:R-:W-:Y:S01]  /*60ef0*/  IMAD.WIDE R36, R38, 0x2, R52 ;  /* 0x0000000226247825 */ /* 0x001fe200078e0234 */
[----:B------:R-:W-:-:S04]  /*60f00*/  PRMT R39, R42, 0x7632, R39 ;  /* 0x000076322a277816 */ /* 0x000fc80000000027 */
[----:B------:R0:W-:Y:S01]  /*60f10*/  @P5 STG.E.U16 desc[UR50][R36.64], R42 ;  /* 0x0000002a24005986 */ /* 0x0001e2000c101532 */
[----:B------:R-:W-:Y:S01]  /*60f20*/  ISETP.LT.AND P2, PT, R26, UR5, !P4 ;  /* 0x000000051a007c0c */ /* 0x000fe2000e741270 */
[----:B------:R-:W-:Y:S02]  /*60f30*/  ULDC UR5, c[0x0][0x228] ;  /* 0x00008a0000057ab9 */ /* 0x000fe40000000800 */
[----:B0-----:R-:W2:Y:S01]  /*60f40*/  LDL.LU R42, [R1+0x1e8] ;  /* 0x0001e800012a7983 */ /* 0x001ea20000300800 */
[----:B------:R-:W-:Y:S01]  /*60f50*/  ISETP.LT.AND P5, PT, R27, UR5, !P4 ;  /* 0x000000051b007c0c */ /* 0x000fe2000e7a1270 */
[----:B------:R-:W-:-:S08]  /*60f60*/  IMAD.WIDE R36, R38, 0x2, R54 ;  /* 0x0000000226247825 */ /* 0x000fd000078e0236 */
[----:B------:R0:W-:Y:S02]  /*60f70*/  @P2 STG.E.U16 desc[UR50][R36.64], R39 ;  /* 0x0000002724002986 */ /* 0x0001e4000c101532 */
[----:B0-----:R-:W-:-:S05]  /*60f80*/  IMAD.WIDE R36, R38, 0x2, R56 ;  /* 0x0000000226247825 */ /* 0x001fca00078e0238 */
[----:B----4-:R0:W-:Y:S02]  /*60f90*/  @P5 STG.E.U16 desc[UR50][R36.64], R41 ;  /* 0x0000002924005986 */ /* 0x0101e4000c101532 */
[----:B0-----:R-:W-:Y:S02]  /*60fa0*/  PRMT R36, R41, 0x7632, R36 ;  /* 0x0000763229247816 */ /* 0x001fe40000000024 */
[----:B------:R-:W4:Y:S01]  /*60fb0*/  LDL.LU R41, [R1+0x218] ;  /* 0x0002180001297983 */ /* 0x000f220000300800 */
[----:B------:R-:W-:Y:S01]  /*60fc0*/  VIADD R40, R3, 0x99 ;  /* 0x0000009903287836 */ /* 0x000fe20000000000 */
[----:B------:R-:W-:Y:S01]  /*60fd0*/  ISETP.LT.AND P4, PT, R25, UR40, !P4 ;  /* 0x0000002819007c0c */ /* 0x000fe2000e781270 */
[----:B------:R-:W-:Y:S01]  /*60fe0*/  UMOV UR5, UR9 ;  /* 0x0000000900057c82 */ /* 0x000fe20008000000 */
[----:B------:R-:W-:Y:S02]  /*60ff0*/  ISETP.LT.AND P5, PT, R61, UR42, !P6 ;  /* 0x0000002a3d007c0c */ /* 0x000fe4000f7a1270 */
[----:B------:R-:W-:Y:S01]  /*61000*/  ISETP.GE.AND P2, PT, R40, UR5, PT ;  /* 0x0000000528007c0c */ /* 0x000fe2000bf46270 */
[----:B------:R-:W-:-:S02]  /*61010*/  ULDC UR5, c[0x0][0x248] ;  /* 0x0000920000057ab9 */ /* 0x000fc40000000800 */
[C---:B------:R-:W-:Y:S01]  /*61020*/  VIADD R40, R38.reuse, UR5 ;  /* 0x0000000526287c36 */ /* 0x040fe20008000000 */
[----:B------:R-:W-:Y:S01]  /*61030*/  ULDC UR5, c[0x0][0x228] ;  /* 0x00008a0000057ab9 */ /* 0x000fe20000000800 */
[----:B------:R-:W-:-:S05]  /*61040*/  IMAD.WIDE R38, R38, 0x2, R58 ;  /* 0x0000000226267825 */ /* 0x000fca00078e023a */
[----:B------:R0:W-:Y:S01]  /*61050*/  @P4 STG.E.U16 desc[UR50][R38.64], R36 ;  /* 0x0000002426004986 */ /* 0x0001e2000c101532 */
[----:B------:R-:W-:Y:S01]  /*61060*/  ISETP.LT.AND P4, PT, R26, UR5, !P6 ;  /* 0x000000051a007c0c */ /* 0x000fe2000f781270 */
[----:B------:R-:W-:Y:S01]  /*61070*/  ULDC UR5, c[0x0][0x228] ;  /* 0x00008a0000057ab9 */ /* 0x000fe20000000800 */
[----:B0-----:R-:W-:Y:S01]  /*61080*/  IMAD.WIDE R36, R40, 0x2, R52 ;  /* 0x0000000228247825 */ /* 0x001fe200078e0234 */
[----:B---3--:R-:W-:-:S04]  /*61090*/  PRMT R38, R43, 0x7632, R38 ;  /* 0x000076322b267816 */ /* 0x008fc80000000026 */
[----:B------:R0:W-:Y:S01]  /*610a0*/  @P5 STG.E.U16 desc[UR50][R36.64], R43 ;  /* 0x0000002b24005986 */ /* 0x0001e2000c101532 */
[----:B------:R-:W-:Y:S01]  /*610b0*/  ISETP.LT.AND P5, PT, R27, UR5, !P6 ;  /* 0x000000051b007c0c */ /* 0x000fe2000f7a1270 */
[----:B0-----:R-:W-:-:S05]  /*610c0*/  IMAD.WIDE R36, R40, 0x2, R54 ;  /* 0x0000000228247825 */ /* 0x001fca00078e0236 */
[----:B------:R0:W-:Y:S01]  /*610d0*/  @P4 STG.E.U16 desc[UR50][R36.64], R38 ;  /* 0x0000002624004986 */ /* 0x0001e2000c101532 */
[----:B------:R-:W-:Y:S01]  /*610e0*/  ISETP.LT.AND P6, PT, R25, UR44, !P6 ;  /* 0x0000002c19007c0c */ /* 0x000fe2000f7c1270 */
[----:B------:R-:W-:Y:S01]  /*610f0*/  UMOV UR21, UR8 ;  /* 0x0000000800157c82 */ /* 0x000fe20008000000 */
[----:B------:R-:W-:Y:S01]  /*61100*/  VIADD R39, R3, 0x97 ;  /* 0x0000009703277836 */ /* 0x000fe20000000000 */
[----:B------:R-:W-:Y:S01]  /*61110*/  ULDC.64 UR8, c[0x0][0x228] ;  /* 0x00008a0000087ab9 */ /* 0x000fe20000000a00 */
[----:B0-----:R-:W-:Y:S02]  /*61120*/  IMAD.MOV.U32 R38, RZ, RZ, R46 ;  /* 0x000000ffff267224 */ /* 0x001fe400078e002e */
[----:B------:R-:W-:Y:S01]  /*61130*/  IMAD.WIDE R36, R40, 0x2, R56 ;  /* 0x0000000228247825 */ /* 0x000fe200078e0238 */
[----:B------:R-:W-:-:S04]  /*61140*/  UMOV UR5, UR9 ;  /* 0x0000000900057c82 */ /* 0x000fc80008000000 */
[----:B------:R0:W-:Y:S01]  /*61150*/  @P5 STG.E.U16 desc[UR50][R36.64], R38 ;  /* 0x0000002624005986 */ /* 0x0001e2000c101532 */
[----:B------:R-:W-:Y:S01]  /*61160*/  ISETP.GE.AND P4, PT, R39, UR5, PT ;  /* 0x0000000527007c0c */ /* 0x000fe2000bf86270 */
[----:B------:R-:W-:Y:S01]  /*61170*/  ULDC UR5, c[0x0][0x248] ;  /* 0x0000920000057ab9 */ /* 0x000fe20000000800 */
[----:B------:R-:W-:Y:S01]  /*61180*/  ISETP.LT.AND P5, PT, R61, UR46, !P1 ;  /* 0x0000002e3d007c0c */ /* 0x000fe2000cfa1270 */
[----:B0-----:R-:W-:Y:S02]  /*61190*/  IMAD.MOV.U32 R37, RZ, RZ, R38 ;  /* 0x000000ffff257224 */ /* 0x001fe400078e0026 */
[C---:B------:R-:W-:Y:S01]  /*611a0*/  VIADD R38, R40.reuse, UR5 ;  /* 0x0000000528267c36 */ /* 0x040fe20008000000 */
[----:B------:R-:W-:Y:S02]  /*611b0*/  ULDC UR5, c[0x0][0x228] ;  /* 0x00008a0000057ab9 */ /* 0x000fe40000000800 */
[----:B------:R-:W-:Y:S01]  /*611c0*/  PRMT R39, R37, 0x7632, R39 ;  /* 0x0000763225277816 */ /* 0x000fe20000000027 */
[----:B------:R-:W-:-:S05]  /*611d0*/  IMAD.WIDE R36, R40, 0x2, R58 ;  /* 0x0000000228247825 */ /* 0x000fca00078e023a */
[----:B------:R0:W-:Y:S01]  /*611e0*/  @P6 STG.E.U16 desc[UR50][R36.64], R39 ;  /* 0x0000002724006986 */ /* 0x0001e2000c101532 */
[----:B------:R-:W-:Y:S01]  /*611f0*/  ISETP.LT.AND P6, PT, R26, UR5, !P1 ;  /* 0x000000051a007c0c */ /* 0x000fe2000cfc1270 */
[----:B------:R-:W-:Y:S01]  /*61200*/  ULDC UR5, c[0x0][0x228] ;  /* 0x00008a0000057ab9 */ /* 0x000fe20000000800 */
[----:B0-----:R-:W-:-:S04]  /*61210*/  IMAD.WIDE R36, R38, 0x2, R52 ;  /* 0x0000000226247825 */ /* 0x001fc800078e0234 */
[----:B------:R-:W-:Y:S01]  /*61220*/  IMAD.MOV.U32 R43, RZ, RZ, R45 ;  /* 0x000000ffff2b7224 */ /* 0x000fe200078e002d */
[----:B------:R-:W-:Y:S01]  /*61230*/  UMOV UR40, UR8 ;  /* 0x0000000800287c82 */ /* 0x000fe20008000000 */
[----:B------:R-:W-:Y:S01]  /*61240*/  VIADD R40, R3, 0x1d ;  /* 0x0000001d03287836 */ /* 0x000fe20000000000 */
[----:B------:R-:W-:Y:S02]  /*61250*/  ULDC.64 UR8, c[0x0][0x228] ;  /* 0x00008a0000087ab9 */ /* 0x000fe40000000a00 */
[----:B------:R-:W-:Y:S01]  /*61260*/  UMOV UR44, UR8 ;  /* 0x00000008002c7c82 */ /* 0x000fe20008000000 */
[----:B------:R-:W-:Y:S01]  /*61270*/  UMOV UR46, UR10 ;  /* 0x0000000a002e7c82 */ /* 0x000fe20008000000 */
[----:B--2---:R0:W-:Y:S01]  /*61280*/  @P5 STG.E.U16 desc[UR50][R36.64], R42 ;  /* 0x0000002a24005986 */ /* 0x0041e2000c101532 */
[----:B------:R-:W-:Y:S02]  /*61290*/  ISETP.LT.AND P5, PT, R27, UR5, !P1 ;  /* 0x000000051b007c0c */ /* 0x000fe4000cfa1270 */
[----:B------:R-:W-:Y:S01]  /*612a0*/  PRMT R39, R42, 0x7632, R39 ;  /* 0x000076322a277816 */ /* 0x000fe20000000027 */
[----:B0-----:R-:W-:-:S05]  /*612b0*/  IMAD.WIDE R36, R38, 0x2, R54 ;  /* 0x0000000226247825 */ /* 0x001fca00078e0236 */
[----:B------:R0:W-:Y:S01]  /*612c0*/  @P6 STG.E.U16 desc[UR50][R36.64], R39 ;  /* 0x0000002724006986 */ /* 0x0001e2000c101532 */
[----:B------:R-:W-:Y:S01]  /*612d0*/  UMOV UR5, UR9 ;  /* 0x0000000900057c82 */ /* 0x000fe20008000000 */
[----:B------:R-:W-:Y:S01]  /*612e0*/  ISETP.LT.AND P1, PT, R25, UR48, !P1 ;  /* 0x0000003019007c0c */ /* 0x000fe2000cf21270 */
[----:B------:R-:W-:Y:S01]  /*612f0*/  ULDC.64 UR8, c[0x0][0x228] ;  /* 0x00008a0000087ab9 */ /* 0x000fe20000000a00 */
[----:B------:R-:W-:Y:S01]  /*61300*/  ISETP.GE.AND P6, PT, R40, UR5, PT ;  /* 0x0000000528007c0c */ /* 0x000fe2000bfc6270 */
[----:B------:R-:W-:Y:S01]  /*61310*/  ULDC UR5, c[0x0][0x248] ;  /* 0x0000920000057ab9 */ /* 0x000fe20000000800 */
[----:B0-----:R-:W-:Y:S02]  /*61320*/  IMAD.MOV.U32 R39, RZ, RZ, R43 ;  /* 0x000000ffff277224 */ /* 0x001fe400078e002b */
[----:B------:R-:W-:-:S05]  /*61330*/  IMAD.WIDE R36, R38, 0x2, R56 ;  /* 0x0000000226247825 */ /* 0x000fca00078e0238 */
[----:B------:R0:W-:Y:S01]  /*61340*/  @P5 STG.E.U16 desc[UR50][R36.64], R39 ;  /* 0x0000002724005986 */ /* 0x0001e2000c101532 */
        /* <DEDUP_REMOVED lines=9> */
[----:B----4-:R-:W-:Y:S01]  /*613e0*/  PRMT R38, R41, 0x7632, R38 ;  /* 0x0000763229267816 */ /* 0x010fe20000000026 */
[----:B0-----:R-:W-:-:S05]  /*613f0*/  IMAD.WIDE R36, R39, 0x2, R52 ;  /* 0x0000000227247825 */ /* 0x001fca00078e0234 */
[----:B------:R0:W-:Y:S01]  /*61400*/  @P5 STG.E.U16 desc[UR50][R36.64], R41 ;  /* 0x0000002924005986 */ /* 0x0001e2000c101532 */
[----:B------:R-:W-:Y:S01]  /*61410*/  ISETP.LT.AND P5, PT, R27, UR5, !P6 ;  /* 0x000000051b007c0c */ /* 0x000fe2000f7a1270 */
[----:B------:R-:W-:Y:S01]  /*61420*/  IMAD.MOV.U32 R42, RZ, RZ, R44 ;  /* 0x000000ffff2a7224 */ /* 0x000fe200078e002c */
[----:B------:R-:W-:Y:S01]  /*61430*/  UMOV UR5, UR11 ;  /* 0x0000000b00057c82 */ /* 0x000fe20008000000 */
[----:B------:R-:W-:Y:S01]  /*61440*/  ULDC.64 UR10, c[0x0][0x228] ;  /* 0x00008a00000a7ab9 */ /* 0x000fe20000000a00 */
[----:B0-----:R-:W-:-:S05]  /*61450*/  IMAD.WIDE R36, R39, 0x2, R54 ;  /* 0x0000000227247825 */ /* 0x001fca00078e0236 */
[----:B------:R0:W-:Y:S01]  /*61460*/  @P1 STG.E.U16 desc[UR50][R36.64], R38 ;  /* 0x0000002624001986 */ /* 0x0001e2000c101532 */
[----:B------:R-:W-:Y:S01]  /*61470*/  ISETP.LT.AND P6, PT, R25, UR10, !P6 ;  /* 0x0000000a19007c0c */ /* 0x000fe2000f7c1270 */
[----:B------:R-:W-:Y:S02]  /*61480*/  VIADD R40, R3, 0x1e ;  /* 0x0000001e03287836 */ /* 0x000fe40000000000 */
[----:B0-----:R-:W-:Y:S02]  /*61490*/  IMAD.MOV.U32 R38, RZ, RZ, R42 ;  /* 0x000000ffff267224 */ /* 0x001fe400078e002a */
[----:B------:R-:W-:-:S05]  /*614a0*/  IMAD.WIDE R36, R39, 0x2, R56 ;  /* 0x0000000227247825 */ /* 0x000fca00078e0238 */
[----:B------:R0:W-:Y:S01]  /*614b0*/  @P5 STG.E.U16 desc[UR50][R36.64], R38 ;  /* 0x0000002624005986 */ /* 0x0001e2000c101532 */
[----:B------:R-:W-:Y:S01]  /*614c0*/  ISETP.GE.AND P1, PT, R40, UR5, PT ;  /* 0x0000000528007c0c */ /* 0x000fe2000bf26270 */
[----:B------:R-:W-:Y:S01]  /*614d0*/  IMAD.U32 R4, RZ, RZ, UR12 ;  /* 0x0000000cff047e24 */ /* 0x000fe2000f8e00ff */
[----:B------:R-:W-:Y:S01]  /*614e0*/  ULDC.64 UR12, c[0x0][0x228] ;  /* 0x00008a00000c7ab9 */ /* 0x000fe20000000a00 */
[----:B------:R-:W-:Y:S01]  /*614f0*/  ULDC UR5, c[0x0][0x248] ;  /* 0x0000920000057ab9 */ /* 0x000fe20000000800 */
[----:B0-----:R-:W-:-:S05]  /*61500*/  IMAD.MOV.U32 R37, RZ, RZ, R38 ;  /* 0x000000ffff257224 */ /* 0x001fca00078e0026 */
[----:B------:R-:W-:Y:S01]  /*61510*/  PRMT R40, R37, 0x7632, R40 ;  /* 0x0000763225287816 */ /* 0x000fe20000000028 */
[----:B------:R-:W-:-:S05]  /*61520*/  IMAD.WIDE R36, R39, 0x2, R58 ;  /* 0x0000000227247825 */ /* 0x000fca00078e023a */
[----:B------:R0:W-:Y:S04]  /*61530*/  @P6 STG.E.U16 desc[UR50][R36.64], R40 ;  /* 0x0000002824006986 */ /* 0x0001e8000c101532 */
[----:B0-----:R-:W2:Y:S01]  /*61540*/  LDL.LU R40, [R1+0x1ec] ;  /* 0x0001ec0001287983 */ /* 0x001ea20000300800 */
[----:B------:R-:W-:Y:S01]  /*61550*/  ISETP.LT.AND P5, PT, R61, UR12, !P1 ;  /* 0x0000000c3d007c0c */ /* 0x000fe2000cfa1270 */
[----:B------:R-:W-:Y:S01]  /*61560*/  VIADD R38, R39, UR5 ;  /* 0x0000000527267c36 */ /* 0x000fe20008000000 */
[----:B------:R-:W-:Y:S02]  /*61570*/  ULDC UR5, c[0x0][0x228] ;  /* 0x00008a0000057ab9 */ /* 0x000fe40000000800 */
[----:B------:R-:W-:Y:S01]  /*61580*/  ISETP.LT.AND P6, PT, R26, UR5, !P1 ;  /* 0x000000051a007c0c */ /* 0x000fe2000cfc1270 */
[----:B------:R-:W-:Y:S01]  /*61590*/  IMAD.WIDE R36, R38, 0x2, R52 ;  /* 0x0000000226247825 */ /* 0x000fe200078e0234 */
[----:B------:R-:W-:-:S07]  /*615a0*/  ULDC UR5, c[0x0][0x228] ;  /* 0x00008a0000057ab9 */ /* 0x000fce0000000800 */
[----:B--2---:R0:W-:Y:S01]  /*615b0*/  @P5 STG.E.U16 desc[UR50][R36.64], R40 ;  /* 0x0000002824005986 */ /* 0x0041e2000c101532 */
[----:B------:R-:W-:Y:S01]  /*615c0*/  PRMT R39, R40, 0x7632, R39 ;  /* 0x0000763228277816 */ /* 0x000fe20000000027 */
[----:B0-----:R-:W-:-:S05]  /*615d0*/  IMAD.WIDE R36, R38, 0x2, R54 ;  /* 0x0000000226247825 */ /* 0x001fca00078e0236 */
[----:B------:R0:W-:Y:S04]  /*615e0*/  @P6 STG.E.U16 desc[UR50][R36.64], R39 ;  /* 0x0000002724006986 */ /* 0x0001e8000c101532 */
[----:B0-----:R-:W2:Y:S01]  /*615f0*/  LDL.LU R39, [R1+0x20c] ;  /* 0x00020c0001277983 */ /* 0x001ea20000300800 */
[----:B------:R-:W-:Y:S01]  /*61600*/  ISETP.LT.AND P5, PT, R27, UR5, !P1 ;  /* 0x000000051b007c0c */ /* 0x000fe2000cfa1270 */
[----:B------:R-:W-:Y:S01]  /*61610*/  UMOV UR5, UR15 ;  /* 0x0000000f00057c82 */ /* 0x000fe20008000000 */
[----:B------:R-:W-:Y:S01]  /*61620*/  UMOV UR48, UR14 ;  /* 0x0000000e00307c82 */ /* 0x000fe20008000000 */
[----:B------:R-:W-:Y:S01]  /*61630*/  ULDC.64 UR14, c[0x0][0x228] ;  /* 0x00008a00000e7ab9 */ /* 0x000fe20000000a00 */
[----:B------:R-:W-:Y:S01]  /*61640*/  VIADD R40, R3, 0x1f ;  /* 0x0000001f03287836 */ /* 0x000fe20000000000 */
[----:B------:R-:W-:Y:S01]  /*61650*/  ISETP.LT.AND P1, PT, R25, UR14, !P1 ;  /* 0x0000000e19007c0c */ /* 0x000fe2000cf21270 */
[----:B------:R-:W-:-:S03]  /*61660*/  IMAD.WIDE R36, R38, 0x2, R56 ;  /* 0x0000000226247825 */ /* 0x000fc600078e0238 */
[----:B------:R-:W-:Y:S01]  /*61670*/  ISETP.GE.AND P6, PT, R40, UR5, PT ;  /* 0x0000000528007c0c */ /* 0x000fe2000bfc6270 */
[----:B------:R-:W-:Y:S02]  /*61680*/  ULDC UR5, c[0x0][0x248] ;  /* 0x0000920000057ab9 */ /* 0x000fe40000000800 */
[C---:B------:R-:W-:Y:S01]  /*61690*/  VIADD R40, R38.reuse, UR5 ;  /* 0x0000000526287c36 */ /* 0x040fe20008000000 */
[----:B------:R-:W-:Y:S01]  /*616a0*/  ULDC UR5, c[0x0][0x228] ;  /* 0x00008a0000057ab9 */ /* 0x000fe20000000800 */
[----:B--2---:R0:W-:Y:S02]  /*616b0*/  @P5 STG.E.U16 desc[UR50][R36.64], R39 ;  /* 0x0000002724005986 */ /* 0x0041e4000c101532 */
[----:B0-----:R-:W-:Y:S01]  /*616c0*/  PRMT R36, R39, 0x7632, R36 ;  /* 0x0000763227247816 */ /* 0x001fe20000000024 */
[----:B------:R-:W-:-:S05]  /*616d0*/  IMAD.WIDE R38, R38, 0x2, R58 ;  /* 0x0000000226267825 */ /* 0x000fca00078e023a */
[----:B------:R0:W-:Y:S04]  /*616e0*/  @P1 STG.E.U16 desc[UR50][R38.64], R36 ;  /* 0x0000002426001986 */ /* 0x0001e8000c101532 */
[----:B0-----:R-:W2:Y:S01]  /*616f0*/  LDL.LU R39, [R1+0x21c] ;  /* 0x00021c0001277983 */ /* 0x001ea20000300800 */
[----:B------:R-:W-:Y:S02]  /*61700*/  ISETP.LT.AND P5, PT, R61, UR16, !P6 ;  /* 0x000000103d007c0c */ /* 0x000fe4000f7a1270 */
[----:B------:R-:W-:Y:S01]  /*61710*/  ISETP.LT.AND P1, PT, R26, UR5, !P6 ;  /* 0x000000051a007c0c */ /* 0x000fe2000f721270 */
[----:B------:R-:W-:Y:S01]  /*61720*/  IMAD.WIDE R36, R40, 0x2, R52 ;  /* 0x0000000228247825 */ /* 0x000fe200078e0234 */
[----:B------:R-:W-:-:S09]  /*61730*/  ULDC UR5, c[0x0][0x228] ;  /* 0x00008a0000057ab9 */ /* 0x000fd20000000800 */
[----:B--2---:R0:W-:Y:S01]  /*61740*/  @P5 STG.E.U16 desc[UR50][R36.64], R39 ;  /* 0x0000002724005986 */ /* 0x0041e2000c101532 */
[----:B------:R-:W-:Y:S01]  /*61750*/  PRMT R38, R39, 0x7632, R38 ;  /* 0x0000763227267816 */ /* 0x000fe20000000026 */
[----:B0-----:R-:W-:-:S05]  /*61760*/  IMAD.WIDE R36, R40, 0x2, R54 ;  /* 0x0000000228247825 */ /* 0x001fca00078e0236 */
[----:B------:R0:W-:Y:S04]  /*61770*/  @P1 STG.E.U16 desc[UR50][R36.64], R38 ;  /* 0x0000002624001986 */ /* 0x0001e8000c101532 */
[----:B0-----:R-:W2:Y:S01]  /*61780*/  LDL.LU R38, [R1+0x22c] ;  /* 0x00022c0001267983 */ /* 0x001ea20000300800 */
[----:B------:R-:W-:Y:S01]  /*61790*/  ISETP.LT.AND P5, PT, R27, UR5, !P6 ;  /* 0x000000051b007c0c */ /* 0x000fe2000f7a1270 */
[----:B------:R-:W-:Y:S01]  /*617a0*/  IMAD.WIDE R36, R40, 0x2, R56 ;  /* 0x0000000228247825 */ /* 0x000fe200078e0238 */
[----:B------:R-:W-:-:S03]  /*617b0*/  UMOV UR5, UR19 ;  /* 0x0000001300057c82 */ /* 0x000fc60008000000 */
[----:B------:R-:W-:-:S05]  /*617c0*/  VIADD R39, R3, 0x20 ;  /* 0x0000002003277836 */ /* 0x000fca0000000000 */
[----:B------:R-:W-:Y:S01]  /*617d0*/  ISETP.GE.AND P1, PT, R39, UR5, PT ;  /* 0x0000000527007c0c */ /* 0x000fe2000bf26270 */
[----:B------:R-:W-:Y:S01]  /*617e0*/  ULDC UR5, c[0x0][0x248] ;  /* 0x0000920000057ab9 */ /* 0x000fe20000000800 */
[----:B------:R-:W-:Y:S01]  /*617f0*/  MOV R46, UR41 ;  /* 0x00000029002e7c02 */ /* 0x000fe20008000f00 */
[----:B------:R-:W-:Y:S01]  /*61800*/  UMOV UR41, UR18 ;  /* 0x0000001200297c82 */ /* 0x000fe20008000000 */
[----:B------:R-:W-:Y:S01]  /*61810*/  ULDC.64 UR18, c[0x0][0x228] ;  /* 0x00008a0000127ab9 */ /* 0x000fe20000000a00 */
[----:B--2---:R0:W-:Y:S02]  /*61820*/  @P5 STG.E.U16 desc[UR50][R36.64], R38 ;  /* 0x0000002624005986 */ /* 0x0041e4000c101532 */
[----:B0-----:R-:W-:Y:S02]  /*61830*/  IMAD.MOV.U32 R37, RZ, RZ, R38 ;  /* 0x000000ffff257224 */ /* 0x001fe400078e0026 */
[C---:B------:R-:W-:Y:S01]  /*61840*/  VIADD R38, R40.reuse, UR5 ;  /* 0x0000000528267c36 */ /* 0x040fe20008000000 */
[----:B------:R-:W-:Y:S01]  /*61850*/  ISETP.LT.AND P6, PT, R25, UR18, !P6 ;  /* 0x0000001219007c0c */ /* 0x000fe2000f7c1270 */
[----:B------:R-:W-:Y:S01]  /*61860*/  ULDC UR5, c[0x0][0x228] ;  /* 0x00008a0000057ab9 */ /* 0x000fe20000000800 */
[----:B------:R-:W-:Y:S01]  /*61870*/  PRMT R39, R37, 0x7632, R39 ;  /* 0x0000763225277816 */ /* 0x000fe20000000027 */
[----:B------:R-:W-:-:S02]  /*61880*/  IMAD.WIDE R36, R40, 0x2, R58 ;  /* 0x0000000228247825 */ /* 0x000fc400078e023a */
[----:B------:R-:W2:Y:S01]  /*61890*/  LDL.LU R40, [R1+0x30] ;  /* 0x0000300001287983 */ /* 0x000ea20000300800 */
[----:B------:R-:W-:-:S07]  /*618a0*/  ISETP.LT.AND P5, PT, R61, UR26, !P1 ;  /* 0x0000001a3d007c0c */ /* 0x000fce000cfa1270 */
[----:B------:R0:W-:Y:S01]  /*618b0*/  @P6 STG.E.U16 desc[UR50][R36.64], R39 ;  /* 0x0000002724006986 */ /* 0x0001e2000c101532 */
[----:B------:R-:W-:Y:S01]  /*618c0*/  ISETP.LT.AND P6, PT, R26, UR5, !P1 ;  /* 0x000000051a007c0c */ /* 0x000fe2000cfc1270 */
[----:B------:R-:W-:Y:S01]  /*618d0*/  ULDC UR5, c[0x0][0x228] ;  /* 0x00008a0000057ab9 */ /* 0x000fe20000000800 */
[----:B0-----:R-:W-:-:S05]  /*618e0*/  IMAD.WIDE R36, R38, 0x2, R52 ;  /* 0x0000000226247825 */ /* 0x001fca00078e0234 */
[----:B--2---:R0:W-:Y:S01]  /*618f0*/  @P5 STG.E.U16 desc[UR50][R36.64], R40 ;  /* 0x0000002824005986 */ /* 0x0041e2000c101532 */
[----:B------:R-:W-:Y:S01]  /*61900*/  PRMT R39, R40, 0x7632, R39 ;  /* 0x0000763228277816 */ /* 0x000fe20000000027 */
[----:B0-----:R-:W-:-:S05]  /*61910*/  IMAD.WIDE R36, R38, 0x2, R54 ;  /* 0x0000000226247825 */ /* 0x001fca00078e0236 */
[----:B------:R0:W-:Y:S04]  /*61920*/  @P6 STG.E.U16 desc[UR50][R36.64], R39 ;  /* 0x0000002724006986 */ /* 0x0001e8000c101532 */
[----:B0-----:R-:W2:Y:S01]  /*61930*/  LDL.LU R39, [R1+0x40] ;  /* 0x0000400001277983 */ /* 0x001ea20000300800 */
[----:B------:R-:W-:Y:S01]  /*61940*/  ISETP.LT.AND P5, PT, R27, UR5, !P1 ;  /* 0x000000051b007c0c */ /* 0x000fe2000cfa1270 */
[----:B------:R-:W-:Y:S01]  /*61950*/  UMOV UR5, UR29 ;  /* 0x0000001d00057c82 */ /* 0x000fe20008000000 */
[----:B------:R-:W-:Y:S01]  /*61960*/  MOV R43, UR44 ;  /* 0x0000002c002b7c02 */ /* 0x000fe20008000f00 */
        /* <DEDUP_REMOVED lines=76> */
[----:B------:R-:W-:Y:S01]  /*61e30*/  VIADD R39, R3, 0x24 ;  /* 0x0000002403277836 */ /* 0x000fe20000000000 */
[----:B------:R-:W-:Y:S02]  /*61e40*/  MOV R42, UR47 ;  /* 0x0000002f002a7c02 */ /* 0x000fe40008000f00 */
[----:B------:R-:W-:Y:S01]  /*61e50*/  MOV R41, UR46 ;  /* 0x0000002e00297c02 */ /* 0x000fe20008000f00 */
[----:B------:R-:W-:Y:S01]  /*61e60*/  ULDC.64 UR46, c[0x0][0x228] ;  /* 0x00008a00002e7ab9 */ /* 0x000fe20000000a00 */
[----:B------:R-:W-:Y:S01]  /*61e70*/  IMAD.WIDE R36, R40, 0x2, R56 ;  /* 0x0000000228247825 */ /* 0x000fe200078e0238 */
[----:B------:R-:W-:Y:S01]  /*61e80*/  UMOV UR5, UR47 ;  /* 0x0000002f00057c82 */ /* 0x000fe20008000000 */
[----:B------:R-:W-:Y:S01]  /*61e90*/  UMOV UR34, UR46 ;  /* 0x0000002e00227c82 */ /* 0x000fe20008000000 */
[----:B------:R-:W-:Y:S01]  /*61ea0*/  ULDC.64 UR46, c[0x0][0x228] ;  /* 0x00008a00002e7ab9 */ /* 0x000fe20000000a00 */
[----:B------:R-:W-:Y:S01]  /*61eb0*/  ISETP.GE.AND P1, PT, R39, UR5, PT ;  /* 0x0000000527007c0c */ /* 0x000fe2000bf26270 */
[----:B------:R-:W-:Y:S01]  /*61ec0*/  UMOV UR5, UR46 ;  /* 0x0000002e00057c82 */ /* 0x000fe20008000000 */
[----:B------:R-:W-:Y:S01]  /*61ed0*/  UMOV UR6, UR47 ;  /* 0x0000002f00067c82 */ /* 0x000fe20008000000 */
[----:B------:R-:W-:Y:S01]  /*61ee0*/  ULDC.64 UR46, c[0x0][0x228] ;  /* 0x00008a00002e7ab9 */ /* 0x000fe20000000a00 */
[----:B------:R-:W-:Y:S01]  /*61ef0*/  ISETP.LT.AND P6, PT, R25, UR5, !P6 ;  /* 0x0000000519007c0c */ /* 0x000fe2000f7c1270 */
[----:B------:R-:W-:Y:S01]  /*61f00*/  UMOV UR5, UR46 ;  /* 0x0000002e00057c82 */ /* 0x000fe20008000000 */
[----:B--2---:R0:W-:Y:S01]  /*61f10*/  @P5 STG.E.U16 desc[UR50][R36.64], R38 ;  /* 0x0000002624005986 */ /* 0x0041e2000c101532 */
[----:B------:R-:W-:Y:S01]  /*61f20*/  ISETP.LT.AND P5, PT, R61, UR5, !P1 ;  /* 0x000000053d007c0c */ /* 0x000fe2000cfa1270 */
[----:B------:R-:W-:Y:S01]  /*61f30*/  ULDC UR5, c[0x0][0x248] ;  /* 0x0000920000057ab9 */ /* 0x000fe20000000800 */
[----:B0-----:R-:W-:-:S02]  /*61f40*/  IMAD.MOV.U32 R37, RZ, RZ, R38 ;  /* 0x000000ffff257224 */ /* 0x001fc400078e0026 */
[C---:B------:R-:W-:Y:S01]  /*61f50*/  VIADD R38, R40.reuse, UR5 ;  /* 0x0000000528267c36 */ /* 0x040fe20008000000 */
[----:B------:R-:W-:Y:S02]  /*61f60*/  ULDC UR5, c[0x0][0x228] ;  /* 0x00008a0000057ab9 */ /* 0x000fe40000000800 */
[----:B------:R-:W-:Y:S01]  /*61f70*/  PRMT R39, R37, 0x7632, R39 ;  /* 0x0000763225277816 */ /* 0x000fe20000000027 */
[----:B------:R-:W-:Y:S02]  /*61f80*/  IMAD.WIDE R36, R40, 0x2, R58 ;  /* 0x0000000228247825 */ /* 0x000fe400078e023a */
[----:B------:R-:W2:Y:S04]  /*61f90*/  LDL.LU R40, [R1+0x38] ;  /* 0x0000380001287983 */ /* 0x000ea80000300800 */
        /* <DEDUP_REMOVED lines=11> */
[----:B------:R-:W-:Y:S01]  /*62050*/  ULDC.64 UR46, c[0x0][0x228] ;  /* 0x00008a00002e7ab9 */ /* 0x000fe20000000a00 */
[----:B------:R-:W-:Y:S01]  /*62060*/  IMAD.WIDE R36, R38, 0x2, R56 ;  /* 0x0000000226247825 */ /* 0x000fe200078e0238 */
[----:B------:R-:W-:Y:S02]  /*62070*/  UMOV UR5, UR46 ;  /* 0x0000002e00057c82 */ /* 0x000fe40008000000 */
[----:B------:R-:W-:Y:S01]  /*62080*/  ISETP.LT.AND P1, PT, R25, UR5, !P1 ;  /* 0x0000000519007c0c */ /* 0x000fe2000cf21270 */
[----:B------:R-:W-:-:S05]  /*62090*/  VIADD R40, R3, 0x25 ;  /* 0x0000002503287836 */ /* 0x000fca0000000000 */
[----:B------:R-:W-:Y:S01]  /*620a0*/  ISETP.GE.AND P6, PT, R40, UR55, PT ;  /* 0x0000003728007c0c */ /* 0x000fe2000bfc6270 */
[----:B--2---:R0:W-:Y:S02]  /*620b0*/  @P5 STG.E.U16 desc[UR50][R36.64], R39 ;  /* 0x0000002724005986 */ /* 0x0041e4000c101532 */
[----:B0-----:R-:W-:-:S05]  /*620c0*/  IMAD.MOV.U32 R37, RZ, RZ, R39 ;  /* 0x000000ffff257224 */ /* 0x001fca00078e0027 */
[----:B------:R-:W-:Y:S01]  /*620d0*/  PRMT R40, R37, 0x7632, R40 ;  /* 0x0000763225287816 */ /* 0x000fe20000000028 */
[----:B------:R-:W-:-:S05]  /*620e0*/  IMAD.WIDE R36, R38, 0x2, R58 ;  /* 0x0000000226247825 */ /* 0x000fca00078e023a */
[----:B------:R0:W-:Y:S04]  /*620f0*/  @P1 STG.E.U16 desc[UR50][R36.64], R40 ;  /* 0x0000002824001986 */ /* 0x0001e8000c101532 */
[----:B0-----:R-:W2:Y:S01]  /*62100*/  LDL.LU R40, [R1+0x68] ;  /* 0x0000680001287983 */ /* 0x001ea20000300800 */
[----:B------:R-:W-:Y:S01]  /*62110*/  UMOV UR10, UR47 ;  /* 0x0000002f000a7c82 */ /* 0x000fe20008000000 */
[----:B------:R-:W-:Y:S02]  /*62120*/  ULDC.64 UR46, c[0x0][0x228] ;  /* 0x00008a00002e7ab9 */ /* 0x000fe40000000a00 */
[----:B------:R-:W-:Y:S02]  /*62130*/  UMOV UR5, UR46 ;  /* 0x0000002e00057c82 */ /* 0x000fe40008000000 */
[----:B------:R-:W-:Y:S01]  /*62140*/  ISETP.LT.AND P5, PT, R61, UR5, !P6 ;  /* 0x000000053d007c0c */ /* 0x000fe2000f7a1270 */
[----:B------:R-:W-:-:S02]  /*62150*/  ULDC UR5, c[0x0][0x248] ;  /* 0x0000920000057ab9 */ /* 0x000fc40000000800 */
[----:B------:R-:W-:Y:S01]  /*62160*/  VIADD R39, R38, UR5 ;  /* 0x0000000526277c36 */ /* 0x000fe20008000000 */
[----:B------:R-:W-:Y:S02]  /*62170*/  ULDC UR5, c[0x0][0x228] ;  /* 0x00008a0000057ab9 */ /* 0x000fe40000000800 */
[----:B------:R-:W-:Y:S01]  /*62180*/  ISETP.LT.AND P1, PT, R26, UR5, !P6 ;  /* 0x000000051a007c0c */ /* 0x000fe2000f721270 */
[----:B------:R-:W-:Y:S01]  /*62190*/  IMAD.WIDE R36, R39, 0x2, R52 ;  /* 0x0000000227247825 */ /* 0x000fe200078e0234 */
[----:B------:R-:W-:-:S05]  /*621a0*/  ULDC UR5, c[0x0][0x228] ;  /* 0x00008a0000057ab9 */ /* 0x000fca0000000800 */
        /* <DEDUP_REMOVED lines=36> */
[----:B------:R-:W-:Y:S01]  /*623f0*/  VIADD R40, R3, 0x27 ;  /* 0x0000002703287836 */ /* 0x000fe20000000000 */
[----:B------:R-:W-:Y:S01]  /*62400*/  ULDC.64 UR46, c[0x0][0x228] ;  /* 0x00008a00002e7ab9 */ /* 0x000fe20000000a00 */
[----:B------:R-:W-:Y:S01]  /*62410*/  IMAD.WIDE R36, R38, 0x2, R56 ;  /* 0x0000000226247825 */ /* 0x000fe200078e0238 */
[----:B------:R-:W-:Y:S01]  /*62420*/  UMOV UR5, UR46 ;  /* 0x0000002e00057c82 */ /* 0x000fe20008000000 */
[----:B------:R-:W-:Y:S01]  /*62430*/  UMOV UR18, UR47 ;  /* 0x0000002f00127c82 */ /* 0x000fe20008000000 */
[----:B------:R-:W-:Y:S01]  /*62440*/  ISETP.GE.AND P6, PT, R40, UR61, PT ;  /* 0x0000003d28007c0c */ /* 0x000fe2000bfc6270 */
[----:B------:R-:W-:Y:S01]  /*62450*/  ULDC.64 UR46, c[0x0][0x228] ;  /* 0x00008a00002e7ab9 */ /* 0x000fe20000000a00 */
[----:B------:R-:W-:Y:S01]  /*62460*/  ISETP.LT.AND P1, PT, R25, UR5, !P1 ;  /* 0x0000000519007c0c */ /* 0x000fe2000cf21270 */
[----:B------:R-:W-:-:S03]  /*62470*/  UMOV UR5, UR46 ;  /* 0x0000002e00057c82 */ /* 0x000fc60008000000 */
[----:B--2---:R0:W-:Y:S01]  /*62480*/  @P5 STG.E.U16 desc[UR50][R36.64], R39 ;  /* 0x0000002724005986 */ /* 0x0041e2000c101532 */
[----:B------:R-:W-:Y:S01]  /*62490*/  ISETP.LT.AND P5, PT, R61, UR5, !P6 ;  /* 0x000000053d007c0c */ /* 0x000fe2000f7a1270 */
[----:B------:R-:W-:Y:S02]  /*624a0*/  ULDC UR5, c[0x0][0x248] ;  /* 0x0000920000057ab9 */ /* 0x000fe40000000800 */
[C---:B------:R-:W-:Y:S01]  /*624b0*/  VIADD R40, R38.reuse, UR5 ;  /* 0x0000000526287c36 */ /* 0x040fe20008000000 */
[----:B------:R-:W-:Y:S01]  /*624c0*/  ULDC UR5, c[0x0][0x228] ;  /* 0x00008a0000057ab9 */ /* 0x000fe20000000800 */
[----:B0-----:R-:W-:Y:S01]  /*624d0*/  PRMT R36, R39, 0x7632, R36 ;  /* 0x0000763227247816 */ /* 0x001fe20000000024 */
[----:B------:R-:W-:-:S05]  /*624e0*/  IMAD.WIDE R38, R38, 0x2, R58 ;  /* 0x0000000226267825 */ /* 0x000fca00078e023a */
[----:B------:R0:W-:Y:S04]  /*624f0*/  @P1 STG.E.U16 desc[UR50][R38.64], R36 ;  /* 0x0000002426001986 */ /* 0x0001e8000c101532 */
[----:B0-----:R-:W2:Y:S01]  /*62500*/  LDL.LU R39, [R1+0x6c] ;  /* 0x00006c0001277983 */ /* 0x001ea20000300800 */
[----:B------:R-:W-:Y:S01]  /*62510*/  ISETP.LT.AND P1, PT, R26, UR5, !P6 ;  /* 0x000000051a007c0c */ /* 0x000fe2000f721270 */
[----:B------:R-:W-:Y:S01]  /*62520*/  IMAD.WIDE R36, R40, 0x2, R52 ;  /* 0x0000000228247825 */ /* 0x000fe200078e0234 */
[----:B------:R-:W-:-:S04]  /*62530*/  ULDC UR5, c[0x0][0x228] ;  /* 0x00008a0000057ab9 */ /* 0x000fc80000000800 */
[----:B--2---:R0:W-:Y:S01]  /*62540*/  @P5 STG.E.U16 desc[UR50][R36.64], R39 ;  /* 0x0000002724005986 */ /* 0x0041e2000c101532 */
[----:B------:R-:W-:Y:S01]  /*62550*/  PRMT R38, R39, 0x7632, R38 ;  /* 0x0000763227267816 */ /* 0x000fe20000000026 */
[----:B0-----:R-:W-:-:S05]  /*62560*/  IMAD.WIDE R36, R40, 0x2, R54 ;  /* 0x0000000228247825 */ /* 0x001fca00078e0236 */
[----:B------:R0:W-:Y:S04]  /*62570*/  @P1 STG.E.U16 desc[UR50][R36.64], R38 ;  /* 0x0000002624001986 */ /* 0x0001e8000c101532 */
[----:B0-----:R-:W2:Y:S01]  /*62580*/  LDL.LU R38, [R1+0x5c] ;  /* 0x00005c0001267983 */ /* 0x001ea20000300800 */
[----:B------:R-:W-:Y:S01]  /*62590*/  ISETP.LT.AND P5, PT, R27, UR5, !P6 ;  /* 0x000000051b007c0c */ /* 0x000fe2000f7a1270 */
[----:B------:R-:W-:Y:S01]  /*625a0*/  VIADD R39, R3, 0x28 ;  /* 0x0000002803277836 */ /* 0x000fe20000000000 */
[----:B------:R-:W-:Y:S01]  /*625b0*/  UMOV UR20, UR47 ;  /* 0x0000002f00147c82 */ /* 0x000fe20008000000 */
[----:B------:R-:W-:Y:S01]  /*625c0*/  IMAD.WIDE R36, R40, 0x2, R56 ;  /* 0x0000000228247825 */ /* 0x000fe200078e0238 */
[----:B------:R-:W-:Y:S02]  /*625d0*/  ULDC.64 UR46, c[0x0][0x228] ;  /* 0x00008a00002e7ab9 */ /* 0x000fe40000000a00 */
[----:B------:R-:W-:Y:S01]  /*625e0*/  UMOV UR5, UR46 ;  /* 0x0000002e00057c82 */ /* 0x000fe20008000000 */
[----:B------:R-:W-:Y:S01]  /*625f0*/  UMOV UR22, UR47 ;  /* 0x0000002f00167c82 */ /* 0x000fe20008000000 */
[----:B------:R-:W-:Y:S01]  /*62600*/  ISETP.GE.AND P1, PT, R39, UR59, PT ;  /* 0x0000003b27007c0c */ /* 0x000fe2000bf26270 */
[----:B------:R-:W-:Y:S01]  /*62610*/  ULDC.64 UR46, c[0x0][0x228] ;  /* 0x00008a00002e7ab9 */ /* 0x000fe20000000a00 */
[----:B------:R-:W-:Y:S01]  /*62620*/  ISETP.LT.AND P6, PT, R25, UR5, !P6 ;  /* 0x0000000519007c0c */ /* 0x000fe2000f7c1270 */
[----:B------:R-:W-:-:S02]  /*62630*/  UMOV UR5, UR46 ;  /* 0x0000002e00057c82 */ /* 0x000fc40008000000 */
[----:B--2---:R0:W-:Y:S01]  /*62640*/  @P5 STG.E.U16 desc[UR50][R36.64], R38 ;  /* 0x0000002624005986 */ /* 0x0041e2000c101532 */
[----:B------:R-:W-:Y:S01]  /*62650*/  ISETP.LT.AND P5, PT, R61, UR5, !P1 ;  /* 0x000000053d007c0c */ /* 0x000fe2000cfa1270 */
[----:B------:R-:W-:Y:S01]  /*62660*/  ULDC UR5, c[0x0][0x248] ;  /* 0x0000920000057ab9 */ /* 0x000fe20000000800 */
[----:B0-----:R-:W-:Y:S02]  /*62670*/  IMAD.MOV.U32 R37, RZ, RZ, R38 ;  /* 0x000000ffff257224 */ /* 0x001fe400078e0026 */
        /* <DEDUP_REMOVED lines=18> */
[----:B------:R-:W-:Y:S01]  /*627a0*/  UMOV UR42, UR52 ;  /* 0x00000034002a7c82 */ /* 0x000fe20008000000 */
[----:B------:R-:W-:Y:S01]  /*627b0*/  ULDC.64 UR52, c[0x0][0x228] ;  /* 0x00008a0000347ab9 */ /* 0x000fe20000000a00 */
[----:B------:R-:W-:Y:S01]  /*627c0*/  UMOV UR5, UR46 ;  /* 0x0000002e00057c82 */ /* 0x000fe20008000000 */
[----:B------:R-:W-:Y:S01]  /*627d0*/  IMAD.WIDE R36, R38, 0x2, R56 ;  /* 0x0000000226247825 */ /* 0x000fe200078e0238 */
[----:B------:R-:W-:Y:S01]  /*627e0*/  UMOV UR26, UR47 ;  /* 0x0000002f001a7c82 */ /* 0x000fe20008000000 */
[----:B------:R-:W-:Y:S01]  /*627f0*/  ISETP.GE.AND P6, PT, R40, UR53, PT ;  /* 0x0000003528007c0c */ /* 0x000fe2000bfc6270 */
[----:B------:R-:W-:Y:S01]  /*62800*/  ULDC.64 UR46, c[0x0][0x228] ;  /* 0x00008a00002e7ab9 */ /* 0x000fe20000000a00 */
[----:B------:R-:W-:Y:S01]  /*62810*/  ISETP.LT.AND P1, PT, R25, UR5, !P1 ;  /* 0x0000000519007c0c */ /* 0x000fe2000cf21270 */
[----:B------:R-:W-:Y:S01]  /*62820*/  UMOV UR5, UR46 ;  /* 0x0000002e00057c82 */ /* 0x000fe20008000000 */
[----:B------:R-:W3:Y:S04]  /*62830*/  LDL.LU R25, [R1+0x1fa4] ;  /* 0x001fa40001197983 */ /* 0x000ee80000300800 */
[----:B--2---:R0:W-:Y:S01]  /*62840*/  @P5 STG.E.U16 desc[UR50][R36.64], R39 ;  /* 0x0000002724005986 */ /* 0x0041e2000c101532 */
[----:B------:R-:W-:Y:S01]  /*62850*/  ISETP.LT.AND P5, PT, R61, UR5, !P6 ;  /* 0x000000053d007c0c */ /* 0x000fe2000f7a1270 */
[----:B------:R-:W-:-:S02]  /*62860*/  ULDC UR5, c[0x0][0x248] ;  /* 0x0000920000057ab9 */ /* 0x000fc40000000800 */
        /* <DEDUP_REMOVED lines=8> */
[----:B------:R-:W-:Y:S01]  /*628f0*/  UMOV UR28, UR47 ;  /* 0x0000002f001c7c82 */ /* 0x000fe20008000000 */
[----:B------:R-:W-:Y:S01]  /*62900*/  ULDC UR5, c[0x0][0x228] ;  /* 0x00008a0000057ab9 */ /* 0x000fe20000000800 */
[----:B------:R-:W-:Y:S01]  /*62910*/  ULDC.64 UR46, c[0x0][0x228] ;  /* 0x00008a00002e7ab9 */ /* 0x000fe20000000a00 */
[----:B------:R-:W4:Y:S01]  /*62920*/  LDL.LU R26, [R1+0x1fa0] ;  /* 0x001fa000011a7983 */ /* 0x000f220000300800 */
[----:B------:R-:W-:-:S03]  /*62930*/  UMOV UR53, UR46 ;  /* 0x0000002e00357c82 */ /* 0x000fc60008000000 */
[----:B--2---:R0:W-:Y:S01]  /*62940*/  @P5 STG.E.U16 desc[UR50][R36.64], R39 ;  /* 0x0000002724005986 */ /* 0x0041e2000c101532 */
[----:B------:R-:W-:Y:S02]  /*62950*/  PRMT R38, R39, 0x7632, R38 ;  /* 0x0000763227267816 */ /* 0x000fe40000000026 */
[----:B------:R-:W-:Y:S01]  /*62960*/  ISETP.LT.AND P5, PT, R27, UR5, !P6 ;  /* 0x000000051b007c0c */ /* 0x000fe2000f7a1270 */
[----:B------:R-:W-:Y:S01]  /*62970*/  UMOV UR5, UR47 ;  /* 0x0000002f00057c82 */ /* 0x000fe20008000000 */
[----:B------:R-:W-:Y:S01]  /*62980*/  ULDC.64 UR46, c[0x0][0x228] ;  /* 0x00008a00002e7ab9 */ /* 0x000fe20000000a00 */
[----:B------:R-:W2:Y:S01]  /*62990*/  LDL.LU R27, [R1+0x1f9c] ;  /* 0x001f9c00011b7983 */ /* 0x000ea20000300800 */
[----:B------:R-:W-:Y:S01]  /*629a0*/  UMOV UR30, UR47 ;  /* 0x0000002f001e7c82 */ /* 0x000fe20008000000 */
[----:B0-----:R-:W-:Y:S01]  /*629b0*/  IMAD.WIDE R36, R40, 0x2, R54 ;  /* 0x0000000228247825 */ /* 0x001fe200078e0236 */
[----:B------:R-:W-:-:S04]  /*629c0*/  R2UR UR47, R42 ;  /* 0x000000002a2f72ca */ /* 0x000fc800000e0000 */
[----:B------:R0:W-:Y:S04]  /*629d0*/  @P1 STG.E.U16 desc[UR50][R36.64], R38 ;  /* 0x0000002624001986 */ /* 0x0001e8000c101532 */
[----:B0-----:R-:W3:Y:S04]  /*629e0*/  LDL.LU R38, [R1+0x90] ;  /* 0x0000900001267983 */ /* 0x001ee80000300800 */
[----:B------:R-:W4:Y:S01]  /*629f0*/  LDL R42, [R1+0x1148] ;  /* 0x00114800012a7983 */ /* 0x000f220000100800 */
[----:B------:R-:W-:Y:S01]  /*62a00*/  VIADD R39, R3, 0x2a ;  /* 0x0000002a03277836 */ /* 0x000fe20000000000 */
[----:B------:R-:W-:Y:S01]  /*62a10*/  MOV R44, UR45 ;  /* 0x0000002d002c7c02 */ /* 0x000fe20008000f00 */
[----:B------:R-:W-:Y:S01]  /*62a20*/  IMAD.WIDE R36, R40, 0x2, R56 ;  /* 0x0000000228247825 */ /* 0x000fe200078e0238 */
[----:B------:R-:W-:Y:S01]  /*62a30*/  UMOV UR38, UR44 ;  /* 0x0000002c00267c82 */ /* 0x000fe20008000000 */
[----:B------:R-:W-:Y:S01]  /*62a40*/  ULDC.64 UR44, c[0x0][0x228] ;  /* 0x00008a00002c7ab9 */ /* 0x000fe20000000a00 */
[----:B------:R-:W-:Y:S01]  /*62a50*/  ISETP.GE.AND P1, PT, R39, UR5, PT ;  /* 0x0000000527007c0c */ /* 0x000fe2000bf26270 */
[----:B------:R-:W-:Y:S01]  /*62a60*/  UMOV UR5, UR46 ;  /* 0x0000002e00057c82 */ /* 0x000fe20008000000 */
[----:B------:R-:W-:Y:S01]  /*62a70*/  UMOV UR59, UR32 ;  /* 0x00000020003b7c82 */ /* 0x000fe20008000000 */
[----:B------:R-:W-:Y:S01]  /*62a80*/  R2UR UR46, R41 ;  /* 0x00000000292e72ca */ /* 0x000fe200000e0000 */
[----:B------:R-:W-:Y:S01]  /*62a90*/  UMOV UR32, UR45 ;  /* 0x0000002d00207c82 */ /* 0x000fe20008000000 */
[----:B------:R-:W2:Y:S01]  /*62aa0*/  LDL R41, [R1+0x1144] ;  /* 0x0011440001297983 */ /* 0x000ea20000100800 */
[----:B------:R-:W-:-:S03]  /*62ab0*/  R2UR UR45, R44 ;  /* 0x000000002c2d72ca */ /* 0x000fc600000e0000 */
[----:B---3--:R0:W-:Y:S01]  /*62ac0*/  @P5 STG.E.U16 desc[UR50][R36.64], R38 ;  /* 0x0000002624005986 */ /* 0x0081e2000c101532 */
[----:B----4-:R-:W-:Y:S01]  /*62ad0*/  ISETP.LT.AND P6, PT, R42, UR5, !P6 ;  /* 0x000000052a007c0c */ /* 0x010fe2000f7c1270 */
[----:B------:R-:W-:Y:S01]  /*62ae0*/  UMOV UR5, UR44 ;  /* 0x0000002c00057c82 */ /* 0x000fe20008000000 */
[----:B------:R-:W-:Y:S02]  /*62af0*/  R2UR UR44, R43 ;  /* 0x000000002b2c72ca */ /* 0x000fe400000e0000 */
[----:B------:R-:W3:Y:S01]  /*62b00*/  LDL R43, [R1+0x1140] ;  /* 0x00114000012b7983 */ /* 0x000ee20000100800 */
[----:B------:R-:W-:Y:S01]  /*62b10*/  ISETP.LT.AND P5, PT, R61, UR5, !P1 ;  /* 0x000000053d007c0c */ /* 0x000fe2000cfa1270 */
[----:B------:R-:W-:Y:S01]  /*62b20*/  ULDC UR5, c[0x0][0x248] ;  /* 0x0000920000057ab9 */ /* 0x000fe20000000800 */
[----:B0-----:R-:W-:Y:S01]  /*62b30*/  IMAD.MOV.U32 R37, RZ, RZ, R38 ;  /* 0x000000ffff257224 */ /* 0x001fe200078e0026 */
[----:B------:R-:W4:Y:S01]  /*62b40*/  LDL.LU R44, [R1+0xa4] ;  /* 0x0000a400012c7983 */ /* 0x000f220000300800 */
[----:B------:R-:W-:Y:S01]  /*62b50*/  VIADD R38, R40, UR5 ;  /* 0x0000000528267c36 */ /* 0x000fe20008000000 */
[----:B------:R-:W-:-:S02]  /*62b60*/  ULDC UR5, c[0x0][0x228] ;  /* 0x00008a0000057ab9 */ /* 0x000fc40000000800 */
[----:B------:R-:W-:Y:S01]  /*62b70*/  PRMT R39, R37, 0x7632, R39 ;  /* 0x0000763225277816 */ /* 0x000fe20000000027 */
[----:B------:R-:W-:Y:S02]  /*62b80*/  IMAD.WIDE R36, R40, 0x2, R58 ;  /* 0x0000000228247825 */ /* 0x000fe400078e023a */
[----:B------:R-:W2:Y:S04]  /*62b90*/  LDL.LU R40, [R1+0x74] ;  /* 0x0000740001287983 */ /* 0x000ea80000300800 */
[----:B------:R0:W-:Y:S02]  /*62ba0*/  @P6 STG.E.U16 desc[UR50][R36.64], R39 ;  /* 0x0000002724006986 */ /* 0x0001e4000c101532 */
[----:B0-----:R-:W-:Y:S01]  /*62bb0*/  IMAD.WIDE R36, R38, 0x2, R52 ;  /* 0x0000000226247825 */ /* 0x001fe200078e0234 */
[----:B---3--:R-:W-:Y:S01]  /*62bc0*/  ISETP.LT.AND P6, PT, R43, UR5, !P1 ;  /* 0x000000052b007c0c */ /* 0x008fe2000cfc1270 */
[----:B------:R-:W-:-:S03]  /*62bd0*/  ULDC UR5, c[0x0][0x228] ;  /* 0x00008a0000057ab9 */ /* 0x000fc60000000800 */
[----:B--2---:R0:W-:Y:S01]  /*62be0*/  @P5 STG.E.U16 desc[UR50][R36.64], R40 ;  /* 0x0000002824005986 */ /* 0x0041e2000c101532 */
[----:B------:R-:W-:Y:S01]  /*62bf0*/  PRMT R39, R40, 0x7632, R39 ;  /* 0x0000763228277816 */ /* 0x000fe20000000027 */
[----:B0-----:R-:W-:-:S07]  /*62c00*/  IMAD.WIDE R36, R38, 0x2, R54 ;  /* 0x0000000226247825 */ /* 0x001fce00078e0236 */
[----:B------:R0:W-:Y:S04]  /*62c10*/  @P6 STG.E.U16 desc[UR50][R36.64], R39 ;  /* 0x0000002724006986 */ /* 0x0001e8000c101532 */
[----:B0-----:R-:W2:Y:S01]  /*62c20*/  LDL.LU R39, [R1+0x84] ;  /* 0x0000840001277983 */ /* 0x001ea20000300800 */
[----:B------:R-:W-:Y:S01]  /*62c30*/  UMOV UR36, UR41 ;  /* 0x0000002900247c82 */ /* 0x000fe20008000000 */
[----:B------:R-:W-:Y:S01]  /*62c40*/  UMOV UR55, UR40 ;  /* 0x0000002800377c82 */ /* 0x000fe20008000000 */
[----:B------:R-:W-:Y:S01]  /*62c50*/  VIADD R40, R3, 0x2b ;  /* 0x0000002b03287836 */ /* 0x000fe20000000000 */
[----:B------:R-:W-:Y:S01]  /*62c60*/  ISETP.LT.AND P5, PT, R41, UR5, !P1 ;  /* 0x0000000529007c0c */ /* 0x000fe2000cfa1270 */
[----:B------:R-:W-:Y:S02]  /*62c70*/  ULDC.64 UR40, c[0x0][0x228] ;  /* 0x00008a0000287ab9 */ /* 0x000fe40000000a00 */
[----:B------:R-:W-:Y:S01]  /*62c80*/  UMOV UR5, UR41 ;  /* 0x0000002900057c82 */ /* 0x000fe20008000000 */
[----:B------:R-:W-:Y:S01]  /*62c90*/  UMOV UR61, UR40 ;  /* 0x00000028003d7c82 */ /* 0x000fe20008000000 */
[----:B------:R-:W-:Y:S01]  /*62ca0*/  ULDC.64 UR40, c[0x0][0x228] ;  /* 0x00008a0000287ab9 */ /* 0x000fe20000000a00 */
[----:B------:R-:W-:Y:S01]  /*62cb0*/  ISETP.GE.AND P6, PT, R40, UR5, PT ;  /* 0x0000000528007c0c */ /* 0x000fe2000bfc6270 */
[----:B------:R-:W-:Y:S01]  /*62cc0*/  UMOV UR5, UR40 ;  /* 0x0000002800057c82 */ /* 0x000fe20008000000 */
[----:B------:R-:W-:Y:S01]  /*62cd0*/  IMAD.WIDE R36, R38, 0x2, R56 ;  /* 0x0000000226247825 */ /* 0x000fe200078e0238 */
[----:B------:R-:W-:Y:S01]  /*62ce0*/  ISETP.LT.AND P1, PT, R42, UR5, !P1 ;  /* 0x000000052a007c0c */ /* 0x000fe2000cf21270 */
[----:B------:R-:W-:-:S02]  /*62cf0*/  ULDC UR5, c[0x0][0x248] ;  /* 0x0000920000057ab9 */ /* 0x000fc40000000800 */
[----:B------:R-:W-:Y:S01]  /*62d00*/  VIADD R40, R38, UR5 ;  /* 0x0000000526287c36 */ /* 0x000fe20008000000 */
[----:B------:R-:W-:Y:S01]  /*62d10*/  ULDC UR5, c[0x0][0x228] ;  /* 0x00008a0000057ab9 */ /* 0x000fe20000000800 */
[----:B------:R-:W-:Y:S01]  /*62d20*/  UMOV UR57, UR34 ;  /* 0x0000002200397c82 */ /* 0x000fe20008000000 */
[----:B------:R-:W-:Y:S01]  /*62d30*/  UMOV UR34, UR41 ;  /* 0x0000002900227c82 */ /* 0x000fe20008000000 */
[----:B------:R-:W-:Y:S02]  /*62d40*/  R2UR UR40, R45 ;  /* 0x000000002d2872ca */ /* 0x000fe400000e0000 */
[----:B------:R-:W-:Y:S01]  /*62d50*/  R2UR UR41, R46 ;  /* 0x000000002e2972ca */ /* 0x000fe200000e0000 */
[----:B------:R-:W3:Y:S04]  /*62d60*/  LDL.LU R45, [R1+0x78] ;  /* 0x00007800012d7983 */ /* 0x000ee80000300800 */
[----:B------:R-:W3:Y:S04]  /*62d70*/  LDL.LU R46, [R1+0x88] ;  /* 0x00008800012e7983 */ /* 0x000ee80000300800 */
[----:B--2---:R0:W-:Y:S01]  /*62d80*/  @P5 STG.E.U16 desc[UR50][R36.64], R39 ;  /* 0x0000002724005986 */ /* 0x0041e2000c101532 */
[----:B------:R-:W-:-:S02]  /*62d90*/  ISETP.LT.AND P5, PT, R61, UR60, !P6 ;  /* 0x0000003c3d007c0c */ /* 0x000fc4000f7a1270 */
[----:B0-----:R-:W-:Y:S01]  /*62da0*/  PRMT R36, R39, 0x7632, R36 ;  /* 0x0000763227247816 */ /* 0x001fe20000000024 */
[----:B------:R-:W-:-:S05]  /*62db0*/  IMAD.WIDE R38, R38, 0x2, R58 ;  /* 0x0000000226267825 */ /* 0x000fca00078e023a */
[----:B------:R0:W-:Y:S01]  /*62dc0*/  @P1 STG.E.U16 desc[UR50][R38.64], R36 ;  /* 0x0000002426001986 */ /* 0x0001e2000c101532 */
[----:B------:R-:W-:Y:S01]  /*62dd0*/  ISETP.LT.AND P1, PT, R43, UR5, !P6 ;  /* 0x000000052b007c0c */ /* 0x000fe2000f721270 */
[----:B------:R-:W-:Y:S01]  /*62de0*/  ULDC UR5, c[0x0][0x228] ;  /* 0x00008a0000057ab9 */ /* 0x000fe20000000800 */
[----:B0-----:R-:W-:Y:S01]  /*62df0*/  IMAD.WIDE R36, R40, 0x2, R52 ;  /* 0x0000000228247825 */ /* 0x001fe200078e0234 */
[----:B----4-:R-:W-:-:S04]  /*62e00*/  PRMT R38, R44, 0x7632, R38 ;  /* 0x000076322c267816 */ /* 0x010fc80000000026 */
[----:B------:R0:W-:Y:S02]  /*62e10*/  @P5 STG.E.U16 desc[UR50][R36.64], R44 ;  /* 0x0000002c24005986 */ /* 0x0001e4000c101532 */
[C---:B0-----:R-:W-:Y:S02]  /*62e20*/  IMAD.WIDE R36, R40.reuse, 0x2, R54 ;  /* 0x0000000228247825 */ /* 0x041fe400078e0236 */
[----:B------:R-:W2:Y:S04]  /*62e30*/  LDL.LU R44, [R1+0xa8] ;  /* 0x0000a800012c7983 */ /* 0x000ea80000300800 */
[----:B------:R0:W-:Y:S04]  /*62e40*/  @P1 STG.E.U16 desc[UR50][R36.64], R38 ;  /* 0x0000002624001986 */ /* 0x0001e8000c101532 */
[----:B0-----:R-:W4:Y:S01]  /*62e50*/  LDL.LU R38, [R1+0x94] ;  /* 0x0000940001267983 */ /* 0x001f220000300800 */
[----:B------:R-:W-:Y:S01]  /*62e60*/  ISETP.LT.AND P5, PT, R41, UR5, !P6 ;  /* 0x0000000529007c0c */ /* 0x000fe2000f7a1270 */
[----:B------:R-:W-:Y:S01]  /*62e70*/  IMAD.WIDE R36, R40, 0x2, R56 ;  /* 0x0000000228247825 */ /* 0x000fe200078e0238 */
[----:B------:R-:W-:Y:S01]  /*62e80*/  UMOV UR5, UR61 ;  /* 0x0000003d00057c82 */ /* 0x000fe20008000000 */
[----:B------:R-:W-:-:S02]  /*62e90*/  ULDC.64 UR60, c[0x0][0x228] ;  /* 0x00008a00003c7ab9 */ /* 0x000fc40000000a00 */
[----:B------:R-:W-:Y:S01]  /*62ea0*/  VIADD R39, R3, 0x2c ;  /* 0x0000002c03277836 */ /* 0x000fe20000000000 */
[----:B------:R-:W-:-:S04]  /*62eb0*/  ISETP.LT.AND P6, PT, R42, UR58, !P6 ;  /* 0x0000003a2a007c0c */ /* 0x000fc8000f7c1270 */
[----:B------:R-:W-:Y:S01]  /*62ec0*/  ISETP.GE.AND P1, PT, R39, UR61, PT ;  /* 0x0000003d27007c0c */ /* 0x000fe2000bf26270 */
[----:B------:R-:W-:Y:S01]  /*62ed0*/  UMOV UR58, UR5 ;  /* 0x00000005003a7c82 */ /* 0x000fe20008000000 */
[----:B------:R-:W-:Y:S01]  /*62ee0*/  ULDC UR5, c[0x0][0x248] ;  /* 0x0000920000057ab9 */ /* 0x000fe20000000800 */
[----:B------:R-:W-:Y:S01]  /*62ef0*/  UMOV UR61, UR57 ;  /* 0x00000039003d7c82 */ /* 0x000fe20008000000 */
[----:B----4-:R0:W-:Y:S01]  /*62f00*/  @P5 STG.E.U16 desc[UR50][R36.64], R38 ;  /* 0x0000002624005986 */ /* 0x0101e2000c101532 */
[----:B------:R-:W-:Y:S01]  /*62f10*/  ISETP.LT.AND P5, PT, R61, UR56, !P1 ;  /* 0x000000383d007c0c */ /* 0x000fe2000cfa1270 */
[----:B------:R-:W-:Y:S01]  /*62f20*/  ULDC.64 UR56, c[0x0][0x228] ;  /* 0x00008a0000387ab9 */ /* 0x000fe20000000a00 */
[----:B0-----:R-:W-:Y:S02]  /*62f30*/  IMAD.MOV.U32 R37, RZ, RZ, R38 ;  /* 0x000000ffff257224 */ /* 0x001fe400078e0026 */
[----:B------:R-:W-:Y:S01]  /*62f40*/  VIADD R38, R40, UR5 ;  /* 0x0000000528267c36 */ /* 0x000fe20008000000 */
[----:B------:R-:W-:-:S02]  /*62f50*/  ULDC UR5, c[0x0][0x228] ;  /* 0x00008a0000057ab9 */ /* 0x000fc40000000800 */
[----:B------:R-:W-:Y:S01]  /*62f60*/  PRMT R39, R37, 0x7632, R39 ;  /* 0x0000763225277816 */ /* 0x000fe20000000027 */
        /* <DEDUP_REMOVED lines=8> */
[----:B------:R-:W-:Y:S01]  /*62ff0*/  VIADD R40, R3, 0x2d ;  /* 0x0000002d03287836 */ /* 0x000fe20000000000 */
[----:B------:R-:W-:Y:S01]  /*63000*/  ISETP.LT.AND P1, PT, R42, UR52, !P1 ;  /* 0x000000342a007c0c */ /* 0x000fe2000cf21270 */
[----:B------:R-:W-:Y:S01]  /*63010*/  ULDC UR5, c[0x0][0x248] ;  /* 0x0000920000057ab9 */ /* 0x000fe20000000800 */
[----:B0-----:R-:W-:Y:S01]  /*63020*/  IMAD.WIDE R36, R38, 0x2, R54 ;  /* 0x0000000226247825 */ /* 0x001fe200078e0236 */
[----:B------:R-:W3:Y:S04]  /*63030*/  LDL.LU R45, [R1+0x7c] ;  /* 0x00007c00012d7983 */ /* 0x000ee80000300800 */
[----:B------:R0:W-:Y:S01]  /*63040*/  @P6 STG.E.U16 desc[UR50][R36.64], R39 ;  /* 0x0000002724006986 */ /* 0x0001e2000c101532 */
[----:B------:R-:W-:-:S02]  /*63050*/  ISETP.GE.AND P6, PT, R40, UR57, PT ;  /* 0x0000003928007c0c */ /* 0x000fc4000bfc6270 */
[----:B------:R-:W-:Y:S01]  /*63060*/  PRMT R40, R46, 0x7632, R40 ;  /* 0x000076322e287816 */ /* 0x000fe20000000028 */
[----:B0-----:R-:W-:-:S05]  /*63070*/  IMAD.WIDE R36, R38, 0x2, R56 ;  /* 0x0000000226247825 */ /* 0x001fca00078e0238 */
[----:B------:R0:W-:Y:S01]  /*63080*/  @P5 STG.E.U16 desc[UR50][R36.64], R46 ;  /* 0x0000002e24005986 */ /* 0x0001e2000c101532 */
[----:B------:R-:W-:Y:S01]  /*63090*/  ISETP.LT.AND P5, PT, R61, UR54, !P6 ;  /* 0x000000363d007c0c */ /* 0x000fe2000f7a1270 */
[C---:B------:R-:W-:Y:S01]  /*630a0*/  VIADD R39, R38.reuse, UR5 ;  /* 0x0000000526277c36 */ /* 0x040fe20008000000 */
[----:B------:R-:W-:Y:S01]  /*630b0*/  ULDC UR5, c[0x0][0x228] ;  /* 0x00008a0000057ab9 */ /* 0x000fe20000000800 */
[----:B0-----:R-:W-:-:S05]  /*630c0*/  IMAD.WIDE R36, R38, 0x2, R58 ;  /* 0x0000000226247825 */ /* 0x001fca00078e023a */
[----:B------:R0:W-:Y:S01]  /*630d0*/  @P1 STG.E.U16 desc[UR50][R36.64], R40 ;  /* 0x0000002824001986 */ /* 0x0001e2000c101532 */
[----:B------:R-:W-:Y:S01]  /*630e0*/  ISETP.LT.AND P1, PT, R43, UR5, !P6 ;  /* 0x000000052b007c0c */ /* 0x000fe2000f721270 */
[----:B------:R-:W-:Y:S01]  /*630f0*/  ULDC UR5, c[0x0][0x228] ;  /* 0x00008a0000057ab9 */ /* 0x000fe20000000800 */
[----:B--2---:R-:W-:Y:S01]  /*63100*/  PRMT R38, R44, 0x7632, R38 ;  /* 0x000076322c267816 */ /* 0x004fe20000000026 */
[----:B0-----:R-:W-:-:S05]  /*63110*/  IMAD.WIDE R36, R39, 0x2, R52 ;  /* 0x0000000227247825 */ /* 0x001fca00078e0234 */
[----:B------:R0:W-:Y:S02]  /*63120*/  @P5 STG.E.U16 desc[UR50][R36.64], R44 ;  /* 0x0000002c24005986 */ /* 0x0001e4000c101532 */
[----:B0-----:R-:W-:Y:S02]  /*63130*/  IMAD.WIDE R36, R39, 0x2, R54 ;  /* 0x0000000227247825 */ /* 0x001fe400078e0236 */
[----:B------:R-:W2:Y:S04]  /*63140*/  LDL.LU R44, [R1+0x8c] ;  /* 0x00008c00012c7983 */ /* 0x000ea80000300800 */
[----:B------:R-:W4:Y:S04]  /*63150*/  LDL.LU R46, [R1+0xac] ;  /* 0x0000ac00012e7983 */ /* 0x000f280000300800 */
[----:B------:R0:W-:Y:S04]  /*63160*/  @P1 STG.E.U16 desc[UR50][R36.64], R38 ;  /* 0x0000002624001986 */ /* 0x0001e8000c101532 */
[----:B0-----:R-:W3:Y:S01]  /*63170*/  LDL.LU R38, [R1+0x98] ;  /* 0x0000980001267983 */ /* 0x001ee20000300800 */
[----:B------:R-:W-:Y:S01]  /*63180*/  ISETP.LT.AND P5, PT, R41, UR5, !P6 ;  /* 0x0000000529007c0c */ /* 0x000fe2000f7a1270 */
[----:B------:R-:W-:Y:S01]  /*63190*/  IMAD.WIDE R36, R39, 0x2, R56 ;  /* 0x0000000227247825 */ /* 0x000fe200078e0238 */
[----:B------:R-:W-:Y:S01]  /*631a0*/  UMOV UR57, UR53 ;  /* 0x0000003500397c82 */ /* 0x000fe20008000000 */
[----:B------:R-:W-:-:S02]  /*631b0*/  ULDC.64 UR52, c[0x0][0x228] ;  /* 0x00008a0000347ab9 */ /* 0x000fc40000000a00 */
[----:B------:R-:W-:Y:S01]  /*631c0*/  VIADD R40, R3, 0x2e ;  /* 0x0000002e03287836 */ /* 0x000fe20000000000 */
[----:B------:R-:W-:Y:S01]  /*631d0*/  ISETP.LT.AND P6, PT, R42, UR57, !P6 ;  /* 0x000000392a007c0c */ /* 0x000fe2000f7c1270 */
[----:B------:R-:W-:-:S03]  /*631e0*/  ULDC UR5, c[0x0][0x248] ;  /* 0x0000920000057ab9 */ /* 0x000fc60000000800 */
[----:B------:R-:W-:-:S03]  /*631f0*/  ISETP.GE.AND P1, PT, R40, UR53, PT ;  /* 0x0000003528007c0c */ /* 0x000fc6000bf26270 */
[----:B---3--:R0:W-:Y:S01]  /*63200*/  @P5 STG.E.U16 desc[UR50][R36.64], R38 ;  /* 0x0000002624005986 */ /* 0x0081e2000c101532 */
[----:B------:R-:W-:Y:S01]  /*63210*/  ISETP.LT.AND P5, PT, R61, UR61, !P1 ;  /* 0x0000003d3d007c0c */ /* 0x000fe2000cfa1270 */
[----:B0-----:R-:W-:Y:S02]  /*63220*/  IMAD.MOV.U32 R37, RZ, RZ, R38 ;  /* 0x000000ffff257224 */ /* 0x001fe400078e0026 */
[----:B------:R-:W-:Y:S01]  /*63230*/  VIADD R38, R39, UR5 ;  /* 0x0000000527267c36 */ /* 0x000fe20008000000 */
[----:B------:R-:W-:Y:S02]  /*63240*/  ULDC UR5, c[0x0][0x228] ;  /* 0x00008a0000057ab9 */ /* 0x000fe40000000800 */
[----:B------:R-:W-:Y:S01]  /*63250*/  PRMT R40, R37, 0x7632, R40 ;  /* 0x0000763225287816 */ /* 0x000fe20000000028 */
[----:B------:R-:W-:-:S05]  /*63260*/  IMAD.WIDE R36, R39, 0x2, R58 ;  /* 0x0000000227247825 */ /* 0x000fca00078e023a */
[----:B------:R0:W-:Y:S01]  /*63270*/  @P6 STG.E.U16 desc[UR50][R36.64], R40 ;  /* 0x0000002824006986 */ /* 0x0001e2000c101532 */
[----:B------:R-:W-:Y:S01]  /*63280*/  ISETP.LT.AND P6, PT, R43, UR5, !P1 ;  /* 0x000000052b007c0c */ /* 0x000fe2000cfc1270 */
[----:B------:R-:W-:Y:S01]  /*63290*/  ULDC UR5, c[0x0][0x228] ;  /* 0x00008a0000057ab9 */ /* 0x000fe20000000800 */
[----:B------:R-:W-:Y:S01]  /*632a0*/  PRMT R39, R45, 0x7632, R39 ;  /* 0x000076322d277816 */ /* 0x000fe20000000027 */
[----:B0-----:R-:W-:-:S05]  /*632b0*/  IMAD.WIDE R36, R38, 0x2, R52 ;  /* 0x0000000226247825 */ /* 0x001fca00078e0234 */
[----:B------:R0:W-:Y:S01]  /*632c0*/  @P5 STG.E.U16 desc[UR50][R36.64], R45 ;  /* 0x0000002d24005986 */ /* 0x0001e2000c101532 */
[----:B------:R-:W-:Y:S01]  /*632d0*/  ISETP.LT.AND P5, PT, R41, UR5, !P1 ;  /* 0x0000000529007c0c */ /* 0x000fe2000cfa1270 */
[----:B------:R-:W-:Y:S01]  /*632e0*/  VIADD R40, R3, 0x2f ;  /* 0x0000002f03287836 */ /* 0x000fe20000000000 */
[----:B------:R-:W-:Y:S01]  /*632f0*/  ISETP.LT.AND P1, PT, R42, UR58, !P1 ;  /* 0x0000003a2a007c0c */ /* 0x000fe2000cf21270 */
[----:B------:R-:W-:Y:S01]  /*63300*/  UMOV UR61, UR55 ;  /* 0x00000037003d7c82 */ /* 0x000fe20008000000 */
[----:B------:R-:W-:Y:S01]  /*63310*/  ULDC.64 UR54, c[0x0][0x228] ;  /* 0x00008a0000367ab9 */ /* 0x000fe20000000a00 */
[----:B------:R-:W-:Y:S01]  /*63320*/  ULDC UR5, c[0x0][0x248] ;  /* 0x0000920000057ab9 */ /* 0x000fe20000000800 */
[----:B0-----:R-:W-:-:S05]  /*63330*/  IMAD.WIDE R36, R38, 0x2, R54 ;  /* 0x0000000226247825 */ /* 0x001fca00078e0236 */
[----:B------:R0:W-:Y:S01]  /*63340*/  @P6 STG.E.U16 desc[UR50][R36.64], R39 ;  /* 0x0000002724006986 */ /* 0x0001e2000c101532 */
[----:B------:R-:W-:Y:S01]  /*63350*/  ISETP.GE.AND P6, PT, R40, UR55, PT ;  /* 0x0000003728007c0c */ /* 0x000fe2000bfc6270 */
[C---:B------:R-:W-:Y:S01]  /*63360*/  VIADD R40, R38.reuse, UR5 ;  /* 0x0000000526287c36 */ /* 0x040fe20008000000 */
[----:B------:R-:W-:Y:S01]  /*63370*/  ULDC UR5, c[0x0][0x228] ;  /* 0x00008a0000057ab9 */ /* 0x000fe20000000800 */
[----:B0-----:R-:W-:-:S04]  /*63380*/  IMAD.WIDE R36, R38, 0x2, R56 ;  /* 0x0000000226247825 */ /* 0x001fc800078e0238 */
[----:B------:R-:W-:Y:S01]  /*63390*/  IMAD.WIDE R38, R38, 0x2, R58 ;  /* 0x0000000226267825 */ /* 0x000fe200078e023a */
[----:B--2---:R0:W-:Y:S01]  /*633a0*/  @P5 STG.E.U16 desc[UR50][R36.64], R44 ;  /* 0x0000002c24005986 */ /* 0x0041e2000c101532 */
[----:B------:R-:W-:Y:S01]  /*633b0*/  ISETP.LT.AND P5, PT, R61, UR59, !P6 ;  /* 0x0000003b3d007c0c */ /* 0x000fe2000f7a1270 */
[----:B------:R-:W-:Y:S01]  /*633c0*/  ULDC.64 UR58, c[0x0][0x228] ;  /* 0x00008a00003a7ab9 */ /* 0x000fe20000000a00 */
[----:B0-----:R-:W-:Y:S02]  /*633d0*/  PRMT R36, R44, 0x7632, R36 ;  /* 0x000076322c247816 */ /* 0x001fe40000000024 */
[----:B------:R-:W2:Y:S04]  /*633e0*/  LDL.LU R44, [R1+0xb0] ;  /* 0x0000b000012c7983 */ /* 0x000ea80000300800 */
[----:B------:R0:W-:Y:S01]  /*633f0*/  @P1 STG.E.U16 desc[UR50][R38.64], R36 ;  /* 0x0000002426001986 */ /* 0x0001e2000c101532 */
[----:B------:R-:W-:Y:S01]  /*63400*/  ISETP.LT.AND P1, PT, R43, UR5, !P6 ;  /* 0x000000052b007c0c */ /* 0x000fe2000f721270 */
[----:B------:R-:W-:-:S02]  /*63410*/  ULDC UR5, c[0x0][0x228] ;  /* 0x00008a0000057ab9 */ /* 0x000fc40000000800 */
[----:B------:R-:W3:Y:S01]  /*63420*/  LDL.LU R45, [R1+0xc0] ;  /* 0x0000c000012d7983 */ /* 0x000ee20000300800 */
[----:B0-----:R-:W-:Y:S01]  /*63430*/  IMAD.WIDE R36, R40, 0x2, R52 ;  /* 0x0000000228247825 */ /* 0x001fe200078e0234 */
[----:B----4-:R-:W-:-:S04]  /*63440*/  PRMT R38, R46, 0x7632, R38 ;  /* 0x000076322e267816 */ /* 0x010fc80000000026 */
[----:B------:R0:W-:Y:S02]  /*63450*/  @P5 STG.E.U16 desc[UR50][R36.64], R46 ;  /* 0x0000002e24005986 */ /* 0x0001e4000c101532 */
[C---:B0-----:R-:W-:Y:S02]  /*63460*/  IMAD.WIDE R36, R40.reuse, 0x2, R54 ;  /* 0x0000000228247825 */ /* 0x041fe400078e0236 */
[----:B------:R-:W4:Y:S04]  /*63470*/  LDL.LU R46, [R1+0xe0] ;  /* 0x0000e000012e7983 */ /* 0x000f280000300800 */
[----:B------:R0:W-:Y:S04]  /*63480*/  @P1 STG.E.U16 desc[UR50][R36.64], R38 ;  /* 0x0000002624001986 */ /* 0x0001e8000c101532 */
[----:B0-----:R-:W2:Y:S01]  /*63490*/  LDL.LU R38, [R1+0x9c] ;  /* 0x00009c0001267983 */ /* 0x001ea20000300800 */
[----:B------:R-:W-:Y:S01]  /*634a0*/  ISETP.LT.AND P5, PT, R41, UR5, !P6 ;  /* 0x0000000529007c0c */ /* 0x000fe2000f7a1270 */
[----:B------:R-:W-:Y:S01]  /*634b0*/  IMAD.WIDE R36, R40, 0x2, R56 ;  /* 0x0000000228247825 */ /* 0x000fe200078e0238 */
[----:B------:R-:W-:Y:S01]  /*634c0*/  ISETP.LT.AND P6, PT, R42, UR60, !P6 ;  /* 0x0000003c2a007c0c */ /* 0x000fe2000f7c1270 */
[----:B------:R-:W-:-:S02]  /*634d0*/  ULDC UR5, c[0x0][0x248] ;  /* 0x0000920000057ab9 */ /* 0x000fc40000000800 */
[----:B------:R-:W-:-:S05]  /*634e0*/  VIADD R39, R3, 0x30 ;  /* 0x0000003003277836 */ /* 0x000fca0000000000 */
[----:B------:R-:W-:-:S03]  /*634f0*/  ISETP.GE.AND P1, PT, R39, UR59, PT ;  /* 0x0000003b27007c0c */ /* 0x000fc6000bf26270 */
[----:B--2---:R0:W-:Y:S01]  /*63500*/  @P5 STG.E.U16 desc[UR50][R36.64], R38 ;  /* 0x0000002624005986 */ /* 0x0041e2000c101532 */
[----:B------:R-:W-:Y:S01]  /*63510*/  ISETP.LT.AND P5, PT, R61, UR61, !P1 ;  /* 0x0000003d3d007c0c */ /* 0x000fe2000cfa1270 */
[----:B------:R-:W-:Y:S01]  /*63520*/  ULDC.64 UR60, c[0x0][0x228] ;  /* 0x00008a00003c7ab9 */ /* 0x000fe20000000a00 */
        /* <DEDUP_REMOVED lines=8> */
[----:B0-----:R-:W-:Y:S01]  /*635b0*/  IMAD.WIDE R36, R38, 0x2, R52 ;  /* 0x0000000226247825 */ /* 0x001fe200078e0234 */
[----:B------:R-:W-:-:S04]  /*635c0*/  PRMT R39, R44, 0x7632, R39 ;  /* 0x000076322c277816 */ /* 0x000fc80000000027 */
[----:B------:R0:W-:Y:S01]  /*635d0*/  @P5 STG.E.U16 desc[UR50][R36.64], R44 ;  /* 0x0000002c24005986 */ /* 0x0001e2000c101532 */
[----:B------:R-:W-:Y:S01]  /*635e0*/  ISETP.LT.AND P5, PT, R41, UR5, !P1 ;  /* 0x0000000529007c0c */ /* 0x000fe2000cfa1270 */
[----:B------:R-:W-:Y:S01]  /*635f0*/  VIADD R40, R3, 0x31 ;  /* 0x0000003103287836 */ /* 0x000fe20000000000 */
[----:B------:R-:W-:Y:S01]  /*63600*/  ISETP.LT.AND P1, PT, R42, UR56, !P1 ;  /* 0x000000382a007c0c */ /* 0x000fe2000cf21270 */
[----:B------:R-:W-:Y:S01]  /*63610*/  ULDC UR5, c[0x0][0x248] ;  /* 0x0000920000057ab9 */ /* 0x000fe20000000800 */
[----:B------:R-:W-:Y:S01]  /*63620*/  ULDC.64 UR56, c[0x0][0x228] ;  /* 0x00008a0000387ab9 */ /* 0x000fe20000000a00 */
[----:B0-----:R-:W-:Y:S01]  /*63630*/  IMAD.WIDE R36, R38, 0x2, R54 ;  /* 0x0000000226247825 */ /* 0x001fe200078e0236 */
[----:B------:R-:W2:Y:S04]  /*63640*/  LDL.LU R44, [R1+0xb4] ;  /* 0x0000b400012c7983 */ /* 0x000ea80000300800 */
[----:B------:R0:W-:Y:S01]  /*63650*/  @P6 STG.E.U16 desc[UR50][R36.64], R39 ;  /* 0x0000002724006986 */ /* 0x0001e2000c101532 */
[----:B------:R-:W-:Y:S01]  /*63660*/  ISETP.GE.AND P6, PT, R40, UR61, PT ;  /* 0x0000003d28007c0c */ /* 0x000fe2000bfc6270 */
[C---:B------:R-:W-:Y:S01]  /*63670*/  VIADD R40, R38.reuse, UR5 ;  /* 0x0000000526287c36 */ /* 0x040fe20008000000 */
[----:B------:R-:W-:Y:S01]  /*63680*/  ULDC UR5, c[0x0][0x228] ;  /* 0x00008a0000057ab9 */ /* 0x000fe20000000800 */
[----:B0-----:R-:W-:-:S04]  /*63690*/  IMAD.WIDE R36, R38, 0x2, R56 ;  /* 0x0000000226247825 */ /* 0x001fc800078e0238 */
[----:B------:R-:W-:Y:S01]  /*636a0*/  IMAD.WIDE R38, R38, 0x2, R58 ;  /* 0x0000000226267825 */ /* 0x000fe200078e023a */
[----:B---3--:R0:W-:Y:S01]  /*636b0*/  @P5 STG.E.U16 desc[UR50][R36.64], R45 ;  /* 0x0000002d24005986 */ /* 0x0081e2000c101532 */
[----:B------:R-:W-:Y:S02]  /*636c0*/  ISETP.LT.AND P5, PT, R61, UR38, !P6 ;  /* 0x000000263d007c0c */ /* 0x000fe4000f7a1270 */
[----:B0-----:R-:W-:Y:S02]  /*636d0*/  PRMT R36, R45, 0x7632, R36 ;  /* 0x000076322d247816 */ /* 0x001fe40000000024 */
[----:B------:R-:W3:Y:S04]  /*636e0*/  LDL.LU R45, [R1+0xc4] ;  /* 0x0000c400012d7983 */ /* 0x000ee80000300800 */
[----:B------:R0:W-:Y:S01]  /*636f0*/  @P1 STG.E.U16 desc[UR50][R38.64], R36 ;  /* 0x0000002426001986 */ /* 0x0001e2000c101532 */
[----:B------:R-:W-:Y:S01]  /*63700*/  ISETP.LT.AND P1, PT, R43, UR5, !P6 ;  /* 0x000000052b007c0c */ /* 0x000fe2000f721270 */
[----:B------:R-:W-:Y:S01]  /*63710*/  ULDC UR5, c[0x0][0x228] ;  /* 0x00008a0000057ab9 */ /* 0x000fe20000000800 */
        /* <DEDUP_REMOVED lines=10> */
[----:B------:R-:W-:Y:S01]  /*637c0*/  ULDC UR5, c[0x0][0x248] ;  /* 0x0000920000057ab9 */ /* 0x000fe20000000800 */
[----:B------:R-:W-:Y:S01]  /*637d0*/  ULDC.64 UR52, c[0x0][0x228] ;  /* 0x00008a0000347ab9 */ /* 0x000fe20000000a00 */
[----:B------:R-:W-:-:S05]  /*637e0*/  VIADD R39, R3, 0x32 ;  /* 0x0000003203277836 */ /* 0x000fca0000000000 */
[----:B------:R-:W-:-:S03]  /*637f0*/  ISETP.GE.AND P1, PT, R39, UR57, PT ;  /* 0x0000003927007c0c */ /* 0x000fc6000bf26270 */
[----:B--2---:R0:W-:Y:S01]  /*63800*/  @P5 STG.E.U16 desc[UR50][R36.64], R38 ;  /* 0x0000002624005986 */ /* 0x0041e2000c101532 */
        /* <DEDUP_REMOVED lines=60> */
[----:B------:R-:W-:Y:S02]  /*63bd0*/  VIADD R40, R3, 0x35 ;  /* 0x0000003503287836 */ /* 0x000fe40000000000 */
[----:B0-----:R-:W-:Y:S01]  /*63be0*/  IMAD.WIDE R36, R38, 0x2, R54 ;  /* 0x0000000226247825 */ /* 0x001fe200078e0236 */
[----:B------:R-:W2:Y:S01]  /*63bf0*/  LDL.LU R44, [R1+0xbc] ;  /* 0x0000bc00012c7983 */ /* 0x000ea20000300800 */
[----:B------:R-:W-:-:S03]  /*63c00*/  ULDC UR5, c[0x0][0x248] ;  /* 0x0000920000057ab9 */ /* 0x000fc60000000800 */
[----:B------:R0:W-:Y:S01]  /*63c10*/  @P6 STG.E.U16 desc[UR50][R36.64], R39 ;  /* 0x0000002724006986 */ /* 0x0001e2000c101532 */
[----:B------:R-:W-:Y:S01]  /*63c20*/  ISETP.GE.AND P6, PT, R40, UR59, PT ;  /* 0x0000003b28007c0c */ /* 0x000fe2000bfc6270 */
[----:B0-----:R-:W-:-:S05]  /*63c30*/  IMAD.WIDE R36, R38, 0x2, R56 ;  /* 0x0000000226247825 */ /* 0x001fca00078e0238 */
[----:B---3--:R0:W-:Y:S01]  /*63c40*/  @P5 STG.E.U16 desc[UR50][R36.64], R45 ;  /* 0x0000002d24005986 */ /* 0x0081e2000c101532 */
[----:B------:R-:W-:Y:S02]  /*63c50*/  ISETP.LT.AND P5, PT, R61, UR44, !P6 ;  /* 0x0000002c3d007c0c */ /* 0x000fe4000f7a1270 */
[----:B------:R-:W-:Y:S02]  /*63c60*/  R2UR UR44, R47 ;  /* 0x000000002f2c72ca */ /* 0x000fe400000e0000 */
[----:B------:R-:W3:Y:S01]  /*63c70*/  LDL.LU R47, [R1+0xd8] ;  /* 0x0000d800012f7983 */ /* 0x000ee20000300800 */
[----:B------:R-:W-:-:S03]  /*63c80*/  PRMT R40, R45, 0x7632, R40 ;  /* 0x000076322d287816 */ /* 0x000fc60000000028 */
[----:B0-----:R-:W2:Y:S01]  /*63c90*/  LDL.LU R45, [R1+0xcc] ;  /* 0x0000cc00012d7983 */ /* 0x001ea20000300800 */
[----:B------:R-:W-:Y:S01]  /*63ca0*/  ISETP.LT.AND P1, PT, R42, UR60, !P1 ;  /* 0x0000003c2a007c0c */ /* 0x000fe2000cf21270 */
[----:B------:R-:W-:Y:S01]  /*63cb0*/  IMAD.WIDE R36, R38, 0x2, R58 ;  /* 0x0000000226247825 */ /* 0x000fe200078e023a */
[----:B------:R-:W-:-:S03]  /*63cc0*/  ULDC.64 UR60, c[0x0][0x228] ;  /* 0x00008a00003c7ab9 */ /* 0x000fc60000000a00 */
[----:B------:R-:W-:Y:S01]  /*63cd0*/  VIADD R39, R38, UR5 ;  /* 0x0000000526277c36 */ /* 0x000fe20008000000 */
[----:B------:R-:W-:Y:S01]  /*63ce0*/  ULDC UR5, c[0x0][0x228] ;  /* 0x00008a0000057ab9 */ /* 0x000fe20000000800 */
[----:B----4-:R-:W-:-:S06]  /*63cf0*/  PRMT R38, R46, 0x7632, R38 ;  /* 0x000076322e267816 */ /* 0x010fcc0000000026 */
[----:B------:R0:W-:Y:S01]  /*63d00*/  @P1 STG.E.U16 desc[UR50][R36.64], R40 ;  /* 0x0000002824001986 */ /* 0x0001e2000c101532 */
[----:B------:R-:W-:Y:S01]  /*63d10*/  ISETP.LT.AND P1, PT, R43, UR5, !P6 ;  /* 0x000000052b007c0c */ /* 0x000fe2000f721270 */
[----:B------:R-:W-:Y:S01]  /*63d20*/  ULDC UR5, c[0x0][0x228] ;  /* 0x00008a0000057ab9 */ /* 0x000fe20000000800 */
[----:B0-----:R-:W-:-:S05]  /*63d30*/  IMAD.WIDE R36, R39, 0x2, R52 ;  /* 0x0000000227247825 */ /* 0x001fca00078e0234 */
[----:B------:R0:W-:Y:S01]  /*63d40*/  @P5 STG.E.U16 desc[UR50][R36.64], R46 ;  /* 0x0000002e24005986 */ /* 0x0001e2000c101532 */
[----:B------:R-:W-:Y:S01]  /*63d50*/  ISETP.LT.AND P5, PT, R41, UR5, !P6 ;  /* 0x0000000529007c0c */ /* 0x000fe2000f7a1270 */
[----:B------:R-:W-:Y:S01]  /*63d60*/  VIADD R40, R3, 0x36 ;  /* 0x0000003603287836 */ /* 0x000fe20000000000 */
[----:B------:R-:W-:Y:S01]  /*63d70*/  ISETP.LT.AND P6, PT, R42, UR56, !P6 ;  /* 0x000000382a007c0c */ /* 0x000fe2000f7c1270 */
[----:B------:R-:W-:Y:S01]  /*63d80*/  ULDC UR5, c[0x0][0x248] ;  /* 0x0000920000057ab9 */ /* 0x000fe20000000800 */
[----:B------:R-:W-:Y:S01]  /*63d90*/  ULDC.64 UR56, c[0x0][0x228] ;  /* 0x00008a0000387ab9 */ /* 0x000fe20000000a00 */
[----:B0-----:R-:W4:Y:S01]  /*63da0*/  LDL.LU R46, [R1+0xec] ;  /* 0x0000ec00012e7983 */ /* 0x001f220000300800 */
[----:B------:R-:W-:-:S05]  /*63db0*/  IMAD.WIDE R36, R39, 0x2, R54 ;  /* 0x0000000227247825 */ /* 0x000fca00078e0236 */
[----:B------:R0:W-:Y:S01]  /*63dc0*/  @P1 STG.E.U16 desc[UR50][R36.64], R38 ;  /* 0x0000002624001986 */ /* 0x0001e2000c101532 */
[----:B------:R-:W-:Y:S01]  /*63dd0*/  ISETP.GE.AND P1, PT, R40, UR61, PT ;  /* 0x0000003d28007c0c */ /* 0x000fe2000bf26270 */
[----:B0-----:R-:W-:-:S04]  /*63de0*/  IMAD.WIDE R36, R39, 0x2, R56 ;  /* 0x0000000227247825 */ /* 0x001fc800078e0238 */
[----:B------:R-:W-:Y:S01]  /*63df0*/  VIADD R38, R39, UR5 ;  /* 0x0000000527267c36 */ /* 0x000fe20008000000 */
[----:B------:R-:W-:Y:S01]  /*63e00*/  ULDC UR5, c[0x0][0x228] ;  /* 0x00008a0000057ab9 */ /* 0x000fe20000000800 */
[----:B---3--:R0:W-:Y:S01]  /*63e10*/  @P5 STG.E.U16 desc[UR50][R36.64], R47 ;  /* 0x0000002f24005986 */ /* 0x0081e2000c101532 */
[----:B------:R-:W-:Y:S02]  /*63e20*/  PRMT R40, R47, 0x7632, R40 ;  /* 0x000076322f287816 */ /* 0x000fe40000000028 */
[----:B------:R-:W-:Y:S01]  /*63e30*/  ISETP.LT.AND P5, PT, R61, UR42, !P1 ;  /* 0x0000002a3d007c0c */ /* 0x000fe2000cfa1270 */
[----:B0-----:R-:W3:Y:S01]  /*63e40*/  LDL.LU R47, [R1+0xdc] ;  /* 0x0000dc00012f7983 */ /* 0x001ee20000300800 */
[----:B------:R-:W-:-:S05]  /*63e50*/  IMAD.WIDE R36, R39, 0x2, R58 ;  /* 0x0000000227247825 */ /* 0x000fca00078e023a */
[----:B------:R0:W-:Y:S01]  /*63e60*/  @P6 STG.E.U16 desc[UR50][R36.64], R40 ;  /* 0x0000002824006986 */ /* 0x0001e2000c101532 */
[----:B------:R-:W-:Y:S01]  /*63e70*/  ISETP.LT.AND P6, PT, R43, UR5, !P1 ;  /* 0x000000052b007c0c */ /* 0x000fe2000cfc1270 */
[----:B------:R-:W-:Y:S01]  /*63e80*/  ULDC UR5, c[0x0][0x228] ;  /* 0x00008a0000057ab9 */ /* 0x000fe20000000800 */
[----:B--2---:R-:W-:Y:S01]  /*63e90*/  PRMT R39, R44, 0x7632, R39 ;  /* 0x000076322c277816 */ /* 0x004fe20000000027 */
[----:B0-----:R-:W-:-:S05]  /*63ea0*/  IMAD.WIDE R36, R38, 0x2, R52 ;  /* 0x0000000226247825 */ /* 0x001fca00078e0234 */
[----:B------:R0:W-:Y:S01]  /*63eb0*/  @P5 STG.E.U16 desc[UR50][R36.64], R44 ;  /* 0x0000002c24005986 */ /* 0x0001e2000c101532 */
[----:B------:R-:W-:Y:S01]  /*63ec0*/  ISETP.LT.AND P5, PT, R41, UR5, !P1 ;  /* 0x0000000529007c0c */ /* 0x000fe2000cfa1270 */
[----:B------:R-:W-:Y:S02]  /*63ed0*/  VIADD R40, R3, 0x37 ;  /* 0x0000003703287836 */ /* 0x000fe40000000000 */
[----:B0-----:R-:W2:Y:S01]  /*63ee0*/  LDL.LU R44, [R1+0xf0] ;  /* 0x0000f000012c7983 */ /* 0x001ea20000300800 */
[----:B------:R-:W-:Y:S01]  /*63ef0*/  IMAD.WIDE R36, R38, 0x2, R54 ;  /* 0x0000000226247825 */ /* 0x000fe200078e0236 */
[----:B------:R-:W-:-:S04]  /*63f00*/  ULDC UR5, c[0x0][0x248] ;  /* 0x0000920000057ab9 */ /* 0x000fc80000000800 */
[----:B------:R0:W-:Y:S02]  /*63f10*/  @P6 STG.E.U16 desc[UR50][R36.64], R39 ;  /* 0x0000002724006986 */ /* 0x0001e4000c101532 */
[----:B0-----:R-:W-:-:S05]  /*63f20*/  IMAD.WIDE R36, R38, 0x2, R56 ;  /* 0x0000000226247825 */ /* 0x001fca00078e0238 */
[----:B------:R0:W-:Y:S02]  /*63f30*/  @P5 STG.E.U16 desc[UR50][R36.64], R45 ;  /* 0x0000002d24005986 */ /* 0x0001e4000c101532 */
[----:B0-----:R-:W-:Y:S02]  /*63f40*/  PRMT R36, R45, 0x7632, R36 ;  /* 0x000076322d247816 */ /* 0x001fe40000000024 */
[----:B------:R-:W2:Y:S01]  /*63f50*/  LDL.LU R45, [R1+0x100] ;  /* 0x00010000012d7983 */ /* 0x000ea20000300800 */
[----:B------:R-:W-:Y:S01]  /*63f60*/  ISETP.LT.AND P1, PT, R42, UR52, !P1 ;  /* 0x000000342a007c0c */ /* 0x000fe2000cf21270 */
[----:B------:R-:W-:Y:S01]  /*63f70*/  ULDC.64 UR52, c[0x0][0x228] ;  /* 0x00008a0000347ab9 */ /* 0x000fe20000000a00 */
[----:B------:R-:W-:Y:S01]  /*63f80*/  ISETP.GE.AND P6, PT, R40, UR57, PT ;  /* 0x0000003928007c0c */ /* 0x000fe2000bfc6270 */
[C---:B------:R-:W-:Y:S01]  /*63f90*/  VIADD R40, R38.reuse, UR5 ;  /* 0x0000000526287c36 */ /* 0x040fe20008000000 */
[----:B------:R-:W-:Y:S02]  /*63fa0*/  ULDC UR5, c[0x0][0x228] ;  /* 0x00008a0000057ab9 */ /* 0x000fe40000000800 */
[----:B------:R-:W-:Y:S01]  /*63fb0*/  ISETP.LT.AND P5, PT, R61, UR44, !P6 ;  /* 0x0000002c3d007c0c */ /* 0x000fe2000f7a1270 */
[----:B------:R-:W-:-:S06]  /*63fc0*/  IMAD.WIDE R38, R38, 0x2, R58 ;  /* 0x0000000226267825 */ /* 0x000fcc00078e023a */
[----:B------:R0:W-:Y:S01]  /*63fd0*/  @P1 STG.E.U16 desc[UR50][R38.64], R36 ;  /* 0x0000002426001986 */ /* 0x0001e2000c101532 */
[----:B------:R-:W-:Y:S01]  /*63fe0*/  ISETP.LT.AND P1, PT, R43, UR5, !P6 ;  /* 0x000000052b007c0c */ /* 0x000fe2000f721270 */
[----:B------:R-:W-:Y:S01]  /*63ff0*/  ULDC UR5, c[0x0][0x228] ;  /* 0x00008a0000057ab9 */ /* 0x000fe20000000800 */
[----:B------:R-:W-:Y:S01]  /*64000*/  R2UR UR42, R48 ;  /* 0x00000000302a72ca */ /* 0x000fe200000e0000 */
[----:B0-----:R-:W-:Y:S01]  /*64010*/  IMAD.WIDE R36, R40, 0x2, R52 ;  /* 0x0000000228247825 */ /* 0x001fe200078e0234 */
[----:B----4-:R-:W-:-:S04]  /*64020*/  PRMT R38, R46, 0x7632, R38 ;  /* 0x000076322e267816 */ /* 0x010fc80000000026 */
[----:B------:R0:W-:Y:S01]  /*64030*/  @P5 STG.E.U16 desc[UR50][R36.64], R46 ;  /* 0x0000002e24005986 */ /* 0x0001e2000c101532 */
[----:B------:R-:W-:Y:S01]  /*64040*/  ISETP.LT.AND P5, PT, R41, UR5, !P6 ;  /* 0x0000000529007c0c */ /* 0x000fe2000f7a1270 */
[----:B------:R-:W-:Y:S02]  /*64050*/  VIADD R39, R3, 0x38 ;  /* 0x0000003803277836 */ /* 0x000fe40000000000 */
[----:B0-----:R-:W4:Y:S01]  /*64060*/  LDL.LU R46, [R1+0x120] ;  /* 0x00012000012e7983 */ /* 0x001f220000300800 */
[----:B------:R-:W-:Y:S01]  /*64070*/  IMAD.WIDE R36, R40, 0x2, R54 ;  /* 0x0000000228247825 */ /* 0x000fe200078e0236 */
[----:B------:R-:W-:Y:S01]  /*64080*/  ISETP.LT.AND P6, PT, R42, UR54, !P6 ;  /* 0x000000362a007c0c */ /* 0x000fe2000f7c1270 */
[----:B------:R-:W-:Y:S01]  /*64090*/  ULDC UR5, c[0x0][0x248] ;  /* 0x0000920000057ab9 */ /* 0x000fe20000000800 */
[----:B------:R-:W-:Y:S01]  /*640a0*/  R2UR UR44, R49 ;  /* 0x00000000312c72ca */ /* 0x000fe200000e0000 */
[----:B------:R-:W-:Y:S01]  /*640b0*/  ULDC.64 UR54, c[0x0][0x228] ;  /* 0x00008a0000367ab9 */ /* 0x000fe20000000a00 */
[----:B------:R0:W-:Y:S01]  /*640c0*/  @P1 STG.E.U16 desc[UR50][R36.64], R38 ;  /* 0x0000002624001986 */ /* 0x0001e2000c101532 */
[----:B------:R-:W-:Y:S01]  /*640d0*/  ISETP.GE.AND P1, PT, R39, UR53, PT ;  /* 0x0000003527007c0c */ /* 0x000fe2000bf26270 */
[----:B0-----:R-:W-:-:S04]  /*640e0*/  IMAD.WIDE R36, R40, 0x2, R56 ;  /* 0x0000000228247825 */ /* 0x001fc800078e0238 */
[C---:B------:R-:W-:Y:S01]  /*640f0*/  VIADD R38, R40.reuse, UR5 ;  /* 0x0000000528267c36 */ /* 0x040fe20008000000 */
        /* <DEDUP_REMOVED lines=9> */
[----:B0-----:R-:W-:-:S05]  /*64190*/  IMAD.WIDE R36, R38, 0x2, R52 ;  /* 0x0000000226247825 */ /* 0x001fca00078e0234 */
[----:B--2---:R0:W-:Y:S01]  /*641a0*/  @P5 STG.E.U16 desc[UR50][R36.64], R44 ;  /* 0x0000002c24005986 */ /* 0x0041e2000c101532 */
[----:B------:R-:W-:Y:S01]  /*641b0*/  ISETP.LT.AND P5, PT, R41, UR5, !P1 ;  /* 0x0000000529007c0c */ /* 0x000fe2000cfa1270 */
[----:B------:R-:W-:Y:S01]  /*641c0*/  VIADD R40, R3, 0x39 ;  /* 0x0000003903287836 */ /* 0x000fe20000000000 */
[----:B------:R-:W-:Y:S01]  /*641d0*/  PRMT R39, R44, 0x7632, R39 ;  /* 0x000076322c277816 */ /* 0x000fe20000000027 */
[----:B------:R-:W-:Y:S01]  /*641e0*/  ULDC UR5, c[0x0][0x248] ;  /* 0x0000920000057ab9 */ /* 0x000fe20000000800 */
[----:B0-----:R-:W2:Y:S01]  /*641f0*/  LDL.LU R44, [R1+0xf4] ;  /* 0x0000f400012c7983 */ /* 0x001ea20000300800 */
[----:B------:R-:W-:-:S05]  /*64200*/  IMAD.WIDE R36, R38, 0x2, R54 ;  /* 0x0000000226247825 */ /* 0x000fca00078e0236 */
        /* <DEDUP_REMOVED lines=16> */
[----:B0-----:R-:W-:-:S05]  /*64310*/  IMAD.WIDE R36, R40, 0x2, R52 ;  /* 0x0000000228247825 */ /* 0x001fca00078e0234 */
[----:B----4-:R0:W-:Y:S01]  /*64320*/  @P5 STG.E.U16 desc[UR50][R36.64], R46 ;  /* 0x0000002e24005986 */ /* 0x0101e2000c101532 */
[----:B------:R-:W-:Y:S01]  /*64330*/  ISETP.LT.AND P5, PT, R41, UR5, !P6 ;  /* 0x0000000529007c0c */ /* 0x000fe2000f7a1270 */
[----:B------:R-:W-:Y:S01]  /*64340*/  VIADD R39, R3, 0x3a ;  /* 0x0000003a03277836 */ /* 0x000fe20000000000 */
[----:B------:R-:W-:Y:S01]  /*64350*/  PRMT R38, R46, 0x7632, R38 ;  /* 0x000076322e267816 */ /* 0x000fe20000000026 */
[----:B------:R-:W-:Y:S01]  /*64360*/  ULDC UR5, c[0x0][0x248] ;  /* 0x0000920000057ab9 */ /* 0x000fe20000000800 */
[----:B0-----:R-:W-:Y:S01]  /*64370*/  IMAD.WIDE R36, R40, 0x2, R54 ;  /* 0x0000000228247825 */ /* 0x001fe200078e0236 */
[----:B------:R-:W-:Y:S01]  /*64380*/  ISETP.LT.AND P6, PT, R42, UR60, !P6 ;  /* 0x0000003c2a007c0c */ /* 0x000fe2000f7c1270 */
[----:B------:R-:W-:-:S03]  /*64390*/  ULDC.64 UR60, c[0x0][0x228] ;  /* 0x00008a00003c7ab9 */ /* 0x000fc60000000a00 */
[----:B------:R0:W-:Y:S01]  /*643a0*/  @P1 STG.E.U16 desc[UR50][R36.64], R38 ;  /* 0x0000002624001986 */ /* 0x0001e2000c101532 */
[----:B------:R-:W-:Y:S01]  /*643b0*/  ISETP.GE.AND P1, PT, R39, UR59, PT ;  /* 0x0000003b27007c0c */ /* 0x000fe2000bf26270 */
[----:B0-----:R-:W-:-:S04]  /*643c0*/  IMAD.WIDE R36, R40, 0x2, R56 ;  /* 0x0000000228247825 */ /* 0x001fc800078e0238 */
[----:B------:R-:W-:Y:S01]  /*643d0*/  VIADD R38, R40, UR5 ;  /* 0x0000000528267c36 */ /* 0x000fe20008000000 */
[----:B------:R-:W-:Y:S01]  /*643e0*/  ULDC UR5, c[0x0][0x228] ;  /* 0x00008a0000057ab9 */ /* 0x000fe20000000800 */
[----:B------:R-:W-:Y:S01]  /*643f0*/  R2UR UR44, R51 ;  /* 0x00000000332c72ca */ /* 0x000fe200000e0000 */
[----:B---3--:R0:W-:Y:S01]  /*64400*/  @P5 STG.E.U16 desc[UR50][R36.64], R47 ;  /* 0x0000002f24005986 */ /* 0x0081e2000c101532 */
[----:B------:R-:W-:Y:S02]  /*64410*/  ISETP.LT.AND P5, PT, R61, UR42, !P1 ;  /* 0x0000002a3d007c0c */ /* 0x000fe4000cfa1270 */
[----:B------:R-:W-:Y:S02]  /*64420*/  R2UR UR42, R20 ;  /* 0x00000000142a72ca */ /* 0x000fe400000e0000 */
[----:B------:R-:W3:Y:S01]  /*64430*/  LDL.LU R20, [R1+0x1f98] ;  /* 0x001f980001147983 */ /* 0x000ee20000300800 */
[----:B------:R-:W-:-:S03]  /*64440*/  PRMT R39, R47, 0x7632, R39 ;  /* 0x000076322f277816 */ /* 0x000fc60000000027 */
[----:B------:R-:W4:Y:S01]  /*64450*/  LDL.LU R46, [R1+0x124] ;  /* 0x00012400012e7983 */ /* 0x000f220000300800 */
[----:B0-----:R-:W-:-:S03]  /*64460*/  IMAD.WIDE R36, R40, 0x2, R58 ;  /* 0x0000000228247825 */ /* 0x001fc600078e023a */
[----:B------:R-:W3:Y:S04]  /*64470*/  LDL.LU R47, [R1+0x114] ;  /* 0x00011400012f7983 */ /* 0x000ee80000300800 */
        /* <DEDUP_REMOVED lines=9> */
[----:B0-----:R-:W-:-:S05]  /*64510*/  IMAD.WIDE R36, R38, 0x2, R54 ;  /* 0x0000000226247825 */ /* 0x001fca00078e0236 */
[----:B------:R0:W-:Y:S01]  /*64520*/  @P6 STG.E.U16 desc[UR50][R36.64], R39 ;  /* 0x0000002724006986 */ /* 0x0001e2000c101532 */
[----:B------:R-:W-:Y:S01]  /*64530*/  ISETP.GE.AND P6, PT, R40, UR61, PT ;  /* 0x0000003d28007c0c */ /* 0x000fe2000bfc6270 */
[----:B0-----:R-:W-:-:S05]  /*64540*/  IMAD.WIDE R36, R38, 0x2, R56 ;  /* 0x0000000226247825 */ /* 0x001fca00078e0238 */
[----:B------:R0:W-:Y:S01]  /*64550*/  @P5 STG.E.U16 desc[UR50][R36.64], R45 ;  /* 0x0000002d24005986 */ /* 0x0001e2000c101532 */
[----:B------:R-:W-:Y:S02]  /*64560*/  ISETP.LT.AND P5, PT, R61, UR44, !P6 ;  /* 0x0000002c3d007c0c */ /* 0x000fe4000f7a1270 */
[----:B------:R-:W-:Y:S02]  /*64570*/  R2UR UR44, R21 ;  /* 0x00000000152c72ca */ /* 0x000fe400000e0000 */
[----:B------:R-:W2:Y:S04]  /*64580*/  LDL.LU R21, [R1+0x1f94] ;  /* 0x001f940001157983 */ /* 0x000ea80000300800 */
[----:B------:R-:W2:Y:S01]  /*64590*/  LDL.LU R44, [R1+0xf8] ;  /* 0x0000f800012c7983 */ /* 0x000ea20000300800 */
[----:B0-----:R-:W-:-:S03]  /*645a0*/  PRMT R36, R45, 0x7632, R36 ;  /* 0x000076322d247816 */ /* 0x001fc60000000024 */
[----:B------:R-:W2:Y:S01]  /*645b0*/  LDL.LU R45, [R1+0x108] ;  /* 0x00010800012d7983 */ /* 0x000ea20000300800 */
[----:B------:R-:W-:Y:S01]  /*645c0*/  ISETP.LT.AND P1, PT, R42, UR56, !P1 ;  /* 0x000000382a007c0c */ /* 0x000fe2000cf21270 */
[C---:B------:R-:W-:Y:S01]  /*645d0*/  VIADD R40, R38.reuse, UR5 ;  /* 0x0000000526287c36 */ /* 0x040fe20008000000 */
[----:B------:R-:W-:Y:S01]  /*645e0*/  ULDC UR5, c[0x0][0x228] ;  /* 0x00008a0000057ab9 */ /* 0x000fe20000000800 */
[----:B------:R-:W-:Y:S01]  /*645f0*/  IMAD.WIDE R38, R38, 0x2, R58 ;  /* 0x0000000226267825 */ /* 0x000fe200078e023a */
[----:B------:R-:W-:-:S09]  /*64600*/  ULDC.64 UR56, c[0x0][0x228] ;  /* 0x00008a0000387ab9 */ /* 0x000fd20000000a00 */
[----:B------:R0:W-:Y:S01]  /*64610*/  @P1 STG.E.U16 desc[UR50][R38.64], R36 ;  /* 0x0000002426001986 */ /* 0x0001e2000c101532 */
[----:B------:R-:W-:Y:S01]  /*64620*/  ISETP.LT.AND P1, PT, R43, UR5, !P6 ;  /* 0x000000052b007c0c */ /* 0x000fe2000f721270 */
[----:B------:R-:W-:Y:S01]  /*64630*/  ULDC UR5, c[0x0][0x228] ;  /* 0x00008a0000057ab9 */ /* 0x000fe20000000800 */
[----:B0-----:R-:W-:-:S04]  /*64640*/  IMAD.WIDE R36, R40, 0x2, R52 ;  /* 0x0000000228247825 */ /* 0x001fc800078e0234 */
[----:B------:R-:W-:Y:S01]  /*64650*/  VIADD R39, R3, 0x3c ;  /* 0x0000003c03277836 */ /* 0x000fe20000000000 */
[----:B----4-:R0:W-:Y:S01]  /*64660*/  @P5 STG.E.U16 desc[UR50][R36.64], R46 ;  /* 0x0000002e24005986 */ /* 0x0101e2000c101532 */
[----:B------:R-:W-:Y:S01]  /*64670*/  ISETP.LT.AND P5, PT, R41, UR5, !P6 ;  /* 0x0000000529007c0c */ /* 0x000fe2000f7a1270 */
[----:B------:R-:W-:Y:S01]  /*64680*/  ULDC UR5, c[0x0][0x248] ;  /* 0x0000920000057ab9 */ /* 0x000fe20000000800 */
[----:B------:R-:W-:Y:S01]  /*64690*/  PRMT R38, R46, 0x7632, R38 ;  /* 0x000076322e267816 */ /* 0x000fe20000000026 */
[----:B0-----:R-:W-:Y:S01]  /*646a0*/  IMAD.WIDE R36, R40, 0x2, R54 ;  /* 0x0000000228247825 */ /* 0x001fe200078e0236 */
[----:B------:R-:W-:Y:S01]  /*646b0*/  ISETP.LT.AND P6, PT, R42, UR52, !P6 ;  /* 0x000000342a007c0c */ /* 0x000fe2000f7c1270 */
[----:B------:R-:W-:-:S03]  /*646c0*/  ULDC.64 UR52, c[0x0][0x228] ;  /* 0x00008a0000347ab9 */ /* 0x000fc60000000a00 */
        /* <DEDUP_REMOVED lines=8> */
[----:B------:R-:W4:Y:S01]  /*64750*/  LDL.LU R46, [R1+0x128] ;  /* 0x00012800012e7983 */ /* 0x000f220000300800 */
[C---:B------:R-:W-:Y:S01]  /*64760*/  VIADD R38, R40.reuse, UR5 ;  /* 0x0000000528267c36 */ /* 0x040fe20008000000 */
[----:B------:R-:W-:Y:S01]  /*64770*/  ULDC UR5, c[0x0][0x228] ;  /* 0x00008a0000057ab9 */ /* 0x000fe20000000800 */
[----:B0-----:R-:W-:Y:S01]  /*64780*/  IMAD.WIDE R36, R40, 0x2, R58 ;  /* 0x0000000228247825 */ /* 0x001fe200078e023a */
[----:B------:R-:W3:Y:S04]  /*64790*/  LDL.LU R47, [R1+0x118] ;  /* 0x00011800012f7983 */ /* 0x000ee80000300800 */
[----:B------:R0:W-:Y:S01]  /*647a0*/  @P6 STG.E.U16 desc[UR50][R36.64], R39 ;  /* 0x0000002724006986 */ /* 0x0001e2000c101532 */
[----:B------:R-:W-:Y:S01]  /*647b0*/  ISETP.LT.AND P6, PT, R43, UR5, !P1 ;  /* 0x000000052b007c0c */ /* 0x000fe2000cfc1270 */
[----:B------:R-:W-:Y:S01]  /*647c0*/  ULDC UR5, c[0x0][0x228] ;  /* 0x00008a0000057ab9 */ /* 0x000fe20000000800 */
[----:B0-----:R-:W-:-:S04]  /*647d0*/  IMAD.WIDE R36, R38, 0x2, R52 ;  /* 0x0000000226247825 */ /* 0x001fc800078e0234 */
[----:B------:R-:W-:Y:S01]  /*647e0*/  VIADD R40, R3, 0x3d ;  /* 0x0000003d03287836 */ /* 0x000fe20000000000 */
[----:B--2---:R0:W-:Y:S01]  /*647f0*/  @P5 STG.E.U16 desc[UR50][R36.64], R44 ;  /* 0x0000002c24005986 */ /* 0x0041e2000c101532 */
[----:B------:R-:W-:Y:S01]  /*64800*/  ISETP.LT.AND P5, PT, R41, UR5, !P1 ;  /* 0x0000000529007c0c */ /* 0x000fe2000cfa1270 */
[----:B------:R-:W-:Y:S01]  /*64810*/  ULDC UR5, c[0x0][0x248] ;  /* 0x0000920000057ab9 */ /* 0x000fe20000000800 */
[----:B------:R-:W-:Y:S01]  /*64820*/  PRMT R39, R44, 0x7632, R39 ;  /* 0x000076322c277816 */ /* 0x000fe20000000027 */
        /* <DEDUP_REMOVED lines=9> */
[----:B------:R-:W-:-:S03]  /*648c0*/  PRMT R40, R45, 0x7632, R40 ;  /* 0x000076322d287816 */ /* 0x000fc60000000028 */
[----:B0-----:R-:W2:Y:S01]  /*648d0*/  LDL.LU R45, [R1+0x10c] ;  /* 0x00010c00012d7983 */ /* 0x001ea20000300800 */
[----:B------:R-:W-:Y:S01]  /*648e0*/  ISETP.LT.AND P1, PT, R42, UR54, !P1 ;  /* 0x000000362a007c0c */ /* 0x000fe2000cf21270 */
[----:B------:R-:W-:Y:S01]  /*648f0*/  IMAD.WIDE R36, R38, 0x2, R58 ;  /* 0x0000000226247825 */ /* 0x000fe200078e023a */
[----:B------:R-:W-:-:S03]  /*64900*/  ULDC.64 UR54, c[0x0][0x228] ;  /* 0x00008a0000367ab9 */ /* 0x000fc60000000a00 */
[----:B------:R-:W-:Y:S01]  /*64910*/  VIADD R39, R38, UR5 ;  /* 0x0000000526277c36 */ /* 0x000fe20008000000 */
[----:B------:R-:W-:-:S07]  /*64920*/  ULDC UR5, c[0x0][0x228] ;  /* 0x00008a0000057ab9 */ /* 0x000fce0000000800 */
        /* <DEDUP_REMOVED lines=273> */
[----:B0-----:R-:W-:-:S05]  /*65a40*/  IMAD.WIDE R36, R40, 0x2, R58 ;  /* 0x0000000228247825 */ /* 0x001fca00078e023a */
[----:B------:R0:W-:Y:S02]  /*65a50*/  @P6 STG.E.U16 desc[UR50][R36.64], R39 ;  /* 0x0000002724006986 */ /* 0x0001e4000c101532 */
[----:B0-----:R-:W-:Y:S01]  /*65a60*/  IMAD.WIDE R36, R38, 0x2, R52 ;  /* 0x0000000226247825 */ /* 0x001fe200078e0234 */
[----:B------:R-:W-:Y:S01]  /*65a70*/  ISETP.LT.AND P6, PT, R43, UR5, !P1 ;  /* 0x000000052b007c0c */ /* 0x000fe2000cfc1270 */
[----:B------:R-:W-:-:S03]  /*65a80*/  ULDC UR5, c[0x0][0x228] ;  /* 0x00008a0000057ab9 */ /* 0x000fc60000000800 */
[----:B--2---:R0:W-:Y:S01]  /*65a90*/  @P5 STG.E.U16 desc[UR50][R36.64], R44 ;  /* 0x0000002c24005986 */ /* 0x0041e2000c101532 */
[----:B------:R-:W-:-:S03]  /*65aa0*/  PRMT R39, R44, 0x7632, R39 ;  /* 0x000076322c277816 */ /* 0x000fc60000000027 */
[----:B0-----:R-:W2:Y:S01]  /*65ab0*/  LDL.LU R44, [R1+0x260] ;  /* 0x00026000012c7983 */ /* 0x001ea20000300800 */
[----:B------:R-:W-:Y:S01]  /*65ac0*/  ISETP.LT.AND P5, PT, R41, UR5, !P1 ;  /* 0x0000000529007c0c */ /* 0x000fe2000cfa1270 */
[----:B------:R-:W-:Y:S01]  /*65ad0*/  IMAD.WIDE R36, R38, 0x2, R54 ;  /* 0x0000000226247825 */ /* 0x000fe200078e0236 */
[----:B------:R-:W-:-:S03]  /*65ae0*/  ULDC UR5, c[0x0][0x248] ;  /* 0x0000920000057ab9 */ /* 0x000fc60000000800 */
[----:B------:R-:W-:Y:S01]  /*65af0*/  VIADD R40, R3, 0x49 ;  /* 0x0000004903287836 */ /* 0x000fe20000000000 */
[----:B------:R0:W-:Y:S04]  /*65b00*/  @P6 STG.E.U16 desc[UR50][R36.64], R39 ;  /* 0x0000002724006986 */ /* 0x0001e8000c101532 */
[----:B------:R-:W-:Y:S01]  /*65b10*/  ISETP.GE.AND P6, PT, R40, UR59, PT ;  /* 0x0000003b28007c0c */ /* 0x000fe2000bfc6270 */
[----:B0-----:R-:W-:-:S05]  /*65b20*/  IMAD.WIDE R36, R38, 0x2, R56 ;  /* 0x0000000226247825 */ /* 0x001fca00078e0238 */
[----:B------:R0:W-:Y:S01]  /*65b30*/  @P5 STG.E.U16 desc[UR50][R36.64], R45 ;  /* 0x0000002d24005986 */ /* 0x0001e2000c101532 */
[----:B------:R-:W-:Y:S02]  /*65b40*/  ISETP.LT.AND P5, PT, R61, UR44, !P6 ;  /* 0x0000002c3d007c0c */ /* 0x000fe4000f7a1270 */
[----:B------:R-:W-:Y:S02]  /*65b50*/  R2UR UR44, R0 ;  /* 0x00000000002c72ca */ /* 0x000fe400000e0000 */
[----:B------:R-:W3:Y:S01]  /*65b60*/  LDL.LU R0, [R1+0x234] ;  /* 0x0002340001007983 */ /* 0x000ee20000300800 */
[----:B------:R-:W-:Y:S01]  /*65b70*/  ISETP.LT.AND P1, PT, R42, UR60, !P1 ;  /* 0x0000003c2a007c0c */ /* 0x000fe2000cf21270 */
[C---:B------:R-:W-:Y:S01]  /*65b80*/  VIADD R40, R38.reuse, UR5 ;  /* 0x0000000526287c36 */ /* 0x040fe20008000000 */
[----:B------:R-:W-:Y:S01]  /*65b90*/  ULDC UR5, c[0x0][0x228] ;  /* 0x00008a0000057ab9 */ /* 0x000fe20000000800 */
[----:B------:R-:W-:Y:S01]  /*65ba0*/  IMAD.WIDE R38, R38, 0x2, R58 ;  /* 0x0000000226267825 */ /* 0x000fe200078e023a */
[----:B------:R-:W-:Y:S01]  /*65bb0*/  ULDC.64 UR60, c[0x0][0x228] ;  /* 0x00008a00003c7ab9 */ /* 0x000fe20000000a00 */
[----:B0-----:R-:W-:-:S02]  /*65bc0*/  PRMT R36, R45, 0x7632, R36 ;  /* 0x000076322d247816 */ /* 0x001fc40000000024 */
[----:B------:R-:W3:Y:S06]  /*65bd0*/  LDL.LU R45, [R1+0x244] ;  /* 0x00024400012d7983 */ /* 0x000eec0000300800 */
        /* <DEDUP_REMOVED lines=9> */
[----:B0-----:R-:W-:-:S05]  /*65c70*/  IMAD.WIDE R36, R40, 0x2, R54 ;  /* 0x0000000228247825 */ /* 0x001fca00078e0236 */
[----:B------:R0:W-:Y:S01]  /*65c80*/  @P1 STG.E.U16 desc[UR50][R36.64], R38 ;  /* 0x0000002624001986 */ /* 0x0001e2000c101532 */
[----:B------:R-:W-:Y:S01]  /*65c90*/  ISETP.GE.AND P1, PT, R39, UR61, PT ;  /* 0x0000003d27007c0c */ /* 0x000fe2000bf26270 */
[----:B0-----:R-:W-:Y:S01]  /*65ca0*/  IMAD.WIDE R36, R40, 0x2, R56 ;  /* 0x0000000228247825 */ /* 0x001fe200078e0238 */
[----:B------:R-:W-:Y:S01]  /*65cb0*/  ISETP.LT.AND P6, PT, R42, UR56, !P6 ;  /* 0x000000382a007c0c */ /* 0x000fe2000f7c1270 */
[----:B------:R-:W-:-:S03]  /*65cc0*/  ULDC.64 UR56, c[0x0][0x228] ;  /* 0x00008a0000387ab9 */ /* 0x000fc60000000a00 */
[----:B--2---:R0:W-:Y:S01]  /*65cd0*/  @P5 STG.E.U16 desc[UR50][R36.64], R44 ;  /* 0x0000002c24005986 */ /* 0x0041e2000c101532 */
[----:B------:R-:W-:Y:S02]  /*65ce0*/  ISETP.LT.AND P5, PT, R61, UR42, !P1 ;  /* 0x0000002a3d007c0c */ /* 0x000fe4000cfa1270 */
[----:B------:R-:W-:Y:S02]  /*65cf0*/  R2UR UR42, R11 ;  /* 0x000000000b2a72ca */ /* 0x000fe400000e0000 */
[----:B------:R-:W2:Y:S04]  /*65d00*/  LDL.LU R11, [R1+0x1f5c] ;  /* 0x001f5c00010b7983 */ /* 0x000ea80000300800 */
[----:B------:R-:W4:Y:S01]  /*65d10*/  LDL.LU R46, [R1+0x254] ;  /* 0x00025400012e7983 */ /* 0x000f220000300800 */
[----:B------:R-:W-:Y:S01]  /*65d20*/  PRMT R39, R44, 0x7632, R39 ;  /* 0x000076322c277816 */ /* 0x000fe20000000027 */
[----:B0-----:R-:W-:-:S04]  /*65d30*/  IMAD.WIDE R36, R40, 0x2, R58 ;  /* 0x0000000228247825 */ /* 0x001fc800078e023a */
[----:B------:R-:W-:Y:S01]  /*65d40*/  VIADD R38, R40, UR5 ;  /* 0x0000000528267c36 */ /* 0x000fe20008000000 */
[----:B------:R0:W-:Y:S01]  /*65d50*/  @P6 STG.E.U16 desc[UR50][R36.64], R39 ;  /* 0x0000002724006986 */ /* 0x0001e2000c101532 */
[----:B------:R-:W-:Y:S02]  /*65d60*/  ULDC UR5, c[0x0][0x228] ;  /* 0x00008a0000057ab9 */ /* 0x000fe40000000800 */
[----:B0-----:R-:W-:Y:S01]  /*65d70*/  IMAD.WIDE R36, R38, 0x2, R52 ;  /* 0x0000000226247825 */ /* 0x001fe200078e0234 */
[----:B---3--:R-:W-:-:S04]  /*65d80*/  PRMT R39, R0, 0x7632, R39 ;  /* 0x0000763200277816 */ /* 0x008fc80000000027 */
[----:B------:R0:W-:Y:S04]  /*65d90*/  @P5 STG.E.U16 desc[UR50][R36.64], R0 ;  /* 0x0000000024005986 */ /* 0x0001e8000c101532 */
[----:B0-----:R-:W3:Y:S01]  /*65da0*/  LDL.LU R0, [R1+0x264] ;  /* 0x0002640001007983 */ /* 0x001ee20000300800 */
[----:B------:R-:W-:Y:S01]  /*65db0*/  ISETP.LT.AND P6, PT, R43, UR5, !P1 ;  /* 0x000000052b007c0c */ /* 0x000fe2000cfc1270 */
[----:B------:R-:W-:Y:S02]  /*65dc0*/  ULDC UR5, c[0x0][0x228] ;  /* 0x00008a0000057ab9 */ /* 0x000fe40000000800 */
[----:B------:R-:W-:Y:S01]  /*65dd0*/  ISETP.LT.AND P5, PT, R41, UR5, !P1 ;  /* 0x0000000529007c0c */ /* 0x000fe2000cfa1270 */
[----:B------:R-:W-:-:S04]  /*65de0*/  IMAD.WIDE R36, R38, 0x2, R54 ;  /* 0x0000000226247825 */ /* 0x000fc800078e0236 */
[----:B------:R-:W-:Y:S01]  /*65df0*/  VIADD R40, R3, 0x4b ;  /* 0x0000004b03287836 */ /* 0x000fe20000000000 */
[----:B------:R-:W-:Y:S01]  /*65e00*/  ISETP.LT.AND P1, PT, R42, UR52, !P1 ;  /* 0x000000342a007c0c */ /* 0x000fe2000cf21270 */
[----:B------:R-:W-:Y:S01]  /*65e10*/  ULDC UR5, c[0x0][0x248] ;  /* 0x0000920000057ab9 */ /* 0x000fe20000000800 */
[----:B------:R-:W-:Y:S02]  /*65e20*/  ULDC.64 UR52, c[0x0][0x228] ;  /* 0x00008a0000347ab9 */ /* 0x000fe40000000a00 */
[----:B------:R0:W-:Y:S01]  /*65e30*/  @P6 STG.E.U16 desc[UR50][R36.64], R39 ;  /* 0x0000002724006986 */ /* 0x0001e2000c101532 */
[----:B------:R-:W-:Y:S01]  /*65e40*/  ISETP.GE.AND P6, PT, R40, UR57, PT ;  /* 0x0000003928007c0c */ /* 0x000fe2000bfc6270 */
[C---:B------:R-:W-:Y:S01]  /*65e50*/  VIADD R40, R38.reuse, UR5 ;  /* 0x0000000526287c36 */ /* 0x040fe20008000000 */
[----:B------:R-:W-:Y:S01]  /*65e60*/  ULDC UR5, c[0x0][0x228] ;  /* 0x00008a0000057ab9 */ /* 0x000fe20000000800 */
[----:B0-----:R-:W-:-:S05]  /*65e70*/  IMAD.WIDE R36, R38, 0x2, R56 ;  /* 0x0000000226247825 */ /* 0x001fca00078e0238 */
[----:B------:R0:W-:Y:S01]  /*65e80*/  @P5 STG.E.U16 desc[UR50][R36.64], R45 ;  /* 0x0000002d24005986 */ /* 0x0001e2000c101532 */
[----:B------:R-:W-:Y:S02]  /*65e90*/  ISETP.LT.AND P5, PT, R61, UR44, !P6 ;  /* 0x0000002c3d007c0c */ /* 0x000fe4000f7a1270 */
[----:B------:R-:W-:Y:S02]  /*65ea0*/  R2UR UR44, R4 ;  /* 0x00000000042c72ca */ /* 0x000fe400000e0000 */
[----:B------:R-:W2:Y:S01]  /*65eb0*/  LDL.LU R4, [R1+0x1f58] ;  /* 0x001f580001047983 */ /* 0x000ea20000300800 */
[----:B------:R-:W-:-:S03]  /*65ec0*/  IMAD.WIDE R38, R38, 0x2, R58 ;  /* 0x0000000226267825 */ /* 0x000fc600078e023a */
[----:B------:R-:W2:Y:S01]  /*65ed0*/  LDL.LU R44, [R1+0x238] ;  /* 0x00023800012c7983 */ /* 0x000ea20000300800 */
[----:B0-----:R-:W-:-:S05]  /*65ee0*/  PRMT R36, R45, 0x7632, R36 ;  /* 0x000076322d247816 */ /* 0x001fca0000000024 */
[----:B------:R0:W-:Y:S02]  /*65ef0*/  @P1 STG.E.U16 desc[UR50][R38.64], R36 ;  /* 0x0000002426001986 */ /* 0x0001e4000c101532 */
[----:B0-----:R-:W-:Y:S01]  /*65f00*/  IMAD.WIDE R36, R40, 0x2, R52 ;  /* 0x0000000228247825 */ /* 0x001fe200078e0234 */
[----:B------:R-:W-:Y:S01]  /*65f10*/  ISETP.LT.AND P1, PT, R43, UR5, !P6 ;  /* 0x000000052b007c0c */ /* 0x000fe2000f721270 */
[----:B------:R-:W-:Y:S02]  /*65f20*/  ULDC UR5, c[0x0][0x228] ;  /* 0x00008a0000057ab9 */ /* 0x000fe40000000800 */
[----:B------:R-:W-:Y:S01]  /*65f30*/  VIADD R39, R3, 0x4c ;  /* 0x0000004c03277836 */ /* 0x000fe20000000000 */
[----:B----4-:R0:W-:Y:S01]  /*65f40*/  @P5 STG.E.U16 desc[UR50][R36.64], R46 ;  /* 0x0000002e24005986 */ /* 0x0101e2000c101532 */
[----:B------:R-:W-:-:S03]  /*65f50*/  PRMT R38, R46, 0x7632, R38 ;  /* 0x000076322e267816 */ /* 0x000fc60000000026 */
[----:B0-----:R-:W4:Y:S01]  /*65f60*/  LDL.LU R46, [R1+0x248] ;  /* 0x00024800012e7983 */ /* 0x001f220000300800 */
[----:B------:R-:W-:Y:S01]  /*65f70*/  ISETP.LT.AND P5, PT, R41, UR5, !P6 ;  /* 0x0000000529007c0c */ /* 0x000fe2000f7a1270 */
[----:B------:R-:W-:Y:S01]  /*65f80*/  IMAD.WIDE R36, R40, 0x2, R54 ;  /* 0x0000000228247825 */ /* 0x000fe200078e0236 */
[----:B------:R-:W-:-:S04]  /*65f90*/  ULDC UR5, c[0x0][0x248] ;  /* 0x0000920000057ab9 */ /* 0x000fc80000000800 */
        /* <DEDUP_REMOVED lines=8> */
[----:B0-----:R-:W3:Y:S01]  /*66020*/  LDL.LU R0, [R1+0x258] ;  /* 0x0002580001007983 */ /* 0x001ee20000300800 */
        /* <DEDUP_REMOVED lines=8> */
[----:B0-----:R-:W-:Y:S01]  /*660b0*/  IMAD.WIDE R36, R38, 0x2, R52 ;  /* 0x0000000226247825 */ /* 0x001fe200078e0234 */
[----:B--2---:R-:W-:-:S04]  /*660c0*/  PRMT R39, R44, 0x7632, R39 ;  /* 0x000076322c277816 */ /* 0x004fc80000000027 */
[----:B------:R0:W-:Y:S01]  /*660d0*/  @P5 STG.E.U16 desc[UR50][R36.64], R44 ;  /* 0x0000002c24005986 */ /* 0x0001e2000c101532 */
[----:B------:R-:W-:Y:S01]  /*660e0*/  ISETP.LT.AND P5, PT, R41, UR5, !P1 ;  /* 0x0000000529007c0c */ /* 0x000fe2000cfa1270 */
[----:B------:R-:W-:Y:S02]  /*660f0*/  VIADD R40, R3, 0x4d ;  /* 0x0000004d03287836 */ /* 0x000fe40000000000 */
[----:B0-----:R-:W2:Y:S01]  /*66100*/  LDL.LU R44, [R1+0x784] ;  /* 0x00078400012c7983 */ /* 0x001ea20000300800 */
[----:B------:R-:W-:Y:S01]  /*66110*/  IMAD.WIDE R36, R38, 0x2, R54 ;  /* 0x0000000226247825 */ /* 0x000fe200078e0236 */
[----:B------:R-:W-:Y:S02]  /*66120*/  ULDC UR5, c[0x0][0x248] ;  /* 0x0000920000057ab9 */ /* 0x000fe40000000800 */
[----:B------:R-:W2:Y:S04]  /*66130*/  LDL.LU R47, [R1+0x268] ;  /* 0x00026800012f7983 */ /* 0x000ea80000300800 */
[----:B------:R0:W-:Y:S01]  /*66140*/  @P6 STG.E.U16 desc[UR50][R36.64], R39 ;  /* 0x0000002724006986 */ /* 0x0001e2000c101532 */
[----:B------:R-:W-:Y:S01]  /*66150*/  ISETP.GE.AND P6, PT, R40, UR55, PT ;  /* 0x0000003728007c0c */ /* 0x000fe2000bfc6270 */
[----:B0-----:R-:W-:Y:S01]  /*66160*/  IMAD.WIDE R36, R38, 0x2, R56 ;  /* 0x0000000226247825 */ /* 0x001fe200078e0238 */
[----:B------:R-:W-:Y:S01]  /*66170*/  ISETP.LT.AND P1, PT, R42, UR58, !P1 ;  /* 0x0000003a2a007c0c */ /* 0x000fe2000cf21270 */
[----:B------:R-:W-:-:S02]  /*66180*/  ULDC.64 UR58, c[0x0][0x228] ;  /* 0x00008a00003a7ab9 */ /* 0x000fc40000000a00 */
[----:B------:R-:W-:Y:S01]  /*66190*/  VIADD R39, R38, UR5 ;  /* 0x0000000526277c36 */ /* 0x000fe20008000000 */
[----:B------:R-:W-:Y:S01]  /*661a0*/  ULDC UR5, c[0x0][0x228] ;  /* 0x00008a0000057ab9 */ /* 0x000fe20000000800 */
[----:B----4-:R0:W-:Y:S01]  /*661b0*/  @P5 STG.E.U16 desc[UR50][R36.64], R46 ;  /* 0x0000002e24005986 */ /* 0x0101e2000c101532 */
[----:B------:R-:W-:Y:S02]  /*661c0*/  ISETP.LT.AND P5, PT, R61, UR44, !P6 ;  /* 0x0000002c3d007c0c */ /* 0x000fe4000f7a1270 */
[----:B------:R-:W-:Y:S02]  /*661d0*/  R2UR UR44, R6 ;  /* 0x00000000062c72ca */ /* 0x000fe400000e0000 */
[----:B------:R-:W4:Y:S04]  /*661e0*/  LDL.LU R6, [R1+0x1f50] ;  /* 0x001f500001067983 */ /* 0x000f280000300800 */
[----:B------:R-:W4:Y:S01]  /*661f0*/  LDL.LU R45, [R1+0x23c] ;  /* 0x00023c00012d7983 */ /* 0x000f220000300800 */
[----:B------:R-:W-:Y:S01]  /*66200*/  PRMT R40, R46, 0x7632, R40 ;  /* 0x000076322e287816 */ /* 0x000fe20000000028 */
[----:B0-----:R-:W-:-:S05]  /*66210*/  IMAD.WIDE R36, R38, 0x2, R58 ;  /* 0x0000000226247825 */ /* 0x001fca00078e023a */
[----:B------:R0:W-:Y:S02]  /*66220*/  @P1 STG.E.U16 desc[UR50][R36.64], R40 ;  /* 0x0000002824001986 */ /* 0x0001e4000c101532 */
[----:B0-----:R-:W-:-:S05]  /*66230*/  IMAD.WIDE R36, R39, 0x2, R52 ;  /* 0x0000000227247825 */ /* 0x001fca00078e0234 */
[----:B---3--:R0:W-:Y:S01]  /*66240*/  @P5 STG.E.U16 desc[UR50][R36.64], R0 ;  /* 0x0000000024005986 */ /* 0x0081e2000c101532 */
[----:B------:R-:W-:-:S03]  /*66250*/  PRMT R38, R0, 0x7632, R38 ;  /* 0x0000763200267816 */ /* 0x000fc60000000026 */
[----:B0-----:R-:W3:Y:S04]  /*66260*/  LDL.LU R0, [R1+0x788] ;  /* 0x0007880001007983 */ /* 0x001ee80000300800 */
[----:B------:R-:W3:Y:S01]  /*66270*/  LDL.LU R46, [R1+0x24c] ;  /* 0x00024c00012e7983 */ /* 0x000ee20000300800 */
        /* <DEDUP_REMOVED lines=10> */
[----:B0-----:R-:W-:-:S05]  /*66320*/  IMAD.WIDE R36, R39, 0x2, R56 ;  /* 0x0000000227247825 */ /* 0x001fca00078e0238 */
[----:B--2---:R0:W-:Y:S01]  /*66330*/  @P5 STG.E.U16 desc[UR50][R36.64], R47 ;  /* 0x0000002f24005986 */ /* 0x0041e2000c101532 */
[----:B------:R-:W-:Y:S02]  /*66340*/  ISETP.LT.AND P5, PT, R61, UR42, !P1 ;  /* 0x0000002a3d007c0c */ /* 0x000fe4000cfa1270 */
[----:B------:R-:W-:Y:S02]  /*66350*/  R2UR UR42, R44 ;  /* 0x000000002c2a72ca */ /* 0x000fe400000e0000 */
[----:B------:R-:W2:Y:S01]  /*66360*/  LDL.LU R44, [R1+0x25c] ;  /* 0x00025c00012c7983 */ /* 0x000ea20000300800 */
[----:B------:R-:W-:Y:S01]  /*66370*/  PRMT R40, R47, 0x7632, R40 ;  /* 0x000076322f287816 */ /* 0x000fe20000000028 */
[C---:B------:R-:W-:Y:S01]  /*66380*/  VIADD R38, R39.reuse, UR5 ;  /* 0x0000000527267c36 */ /* 0x040fe20008000000 */
[----:B------:R-:W-:Y:S01]  /*66390*/  ULDC UR5, c[0x0][0x228] ;  /* 0x00008a0000057ab9 */ /* 0x000fe20000000800 */
[----:B0-----:R-:W-:-:S05]  /*663a0*/  IMAD.WIDE R36, R39, 0x2, R58 ;  /* 0x0000000227247825 */ /* 0x001fca00078e023a */
        /* <DEDUP_REMOVED lines=37> */
[----:B0-----:R-:W-:Y:S01]  /*66600*/  IMAD.WIDE R36, R40, 0x2, R56 ;  /* 0x0000000228247825 */ /* 0x001fe200078e0238 */
[----:B------:R-:W-:Y:S01]  /*66610*/  ISETP.LT.AND P6, PT, R42, UR52, !P6 ;  /* 0x000000342a007c0c */ /* 0x000fe2000f7c1270 */
[----:B------:R-:W-:Y:S02]  /*66620*/  ULDC.64 UR52, c[0x0][0x228] ;  /* 0x00008a0000347ab9 */ /* 0x000fe40000000a00 */
[----:B------:R-:W-:Y:S01]  /*66630*/  VIADD R38, R40, UR5 ;  /* 0x0000000528267c36 */ /* 0x000fe20008000000 */
[----:B------:R-:W-:Y:S01]  /*66640*/  ULDC UR5, c[0x0][0x228] ;  /* 0x00008a0000057ab9 */ /* 0x000fe20000000800 */
[----:B----4-:R0:W-:Y:S01]  /*66650*/  @P5 STG.E.U16 desc[UR50][R36.64], R45 ;  /* 0x0000002d24005986 */ /* 0x0101e2000c101532 */
[----:B------:R-:W-:Y:S02]  /*66660*/  ISETP.LT.AND P5, PT, R61, UR42, !P1 ;  /* 0x0000002a3d007c0c */ /* 0x000fe4000cfa1270 */
[----:B------:R-:W-:-:S02]  /*66670*/  R2UR UR42, R7 ;  /* 0x00000000072a72ca */ /* 0x000fc400000e0000 */
[----:B------:R-:W2:Y:S04]  /*66680*/  LDL.LU R7, [R1+0x1f4c] ;  /* 0x001f4c0001077983 */ /* 0x000ea80000300800 */
[----:B------:R-:W4:Y:S01]  /*66690*/  LDL.LU R44, [R1+0x290] ;  /* 0x00029000012c7983 */ /* 0x000f220000300800 */
[----:B------:R-:W-:-:S03]  /*666a0*/  PRMT R39, R45, 0x7632, R39 ;  /* 0x000076322d277816 */ /* 0x000fc60000000027 */
[----:B0-----:R-:W2:Y:S01]  /*666b0*/  LDL.LU R45, [R1+0x2a0] ;  /* 0x0002a000012d7983 */ /* 0x001ea20000300800 */
[----:B------:R-:W-:-:S05]  /*666c0*/  IMAD.WIDE R36, R40, 0x2, R58 ;  /* 0x0000000228247825 */ /* 0x000fca00078e023a */
[----:B------:R0:W-:Y:S02]  /*666d0*/  @P6 STG.E.U16 desc[UR50][R36.64], R39 ;  /* 0x0000002724006986 */ /* 0x0001e4000c101532 */
[----:B0-----:R-:W-:-:S05]  /*666e0*/  IMAD.WIDE R36, R38, 0x2, R52 ;  /* 0x0000000226247825 */ /* 0x001fca00078e0234 */
[----:B---3--:R0:W-:Y:S01]  /*666f0*/  @P5 STG.E.U16 desc[UR50][R36.64], R0 ;  /* 0x0000000024005986 */ /* 0x0081e2000c101532 */
[----:B------:R-:W-:-:S03]  /*66700*/  PRMT R39, R0, 0x7632, R39 ;  /* 0x0000763200277816 */ /* 0x000fc60000000027 */
[----:B0-----:R-:W3:Y:S01]  /*66710*/  LDL.LU R0, [R1+0x274] ;  /* 0x0002740001007983 */ /* 0x001ee20000300800 */
[----:B------:R-:W-:Y:S01]  /*66720*/  ISETP.LT.AND P6, PT, R43, UR5, !P1 ;  /* 0x000000052b007c0c */ /* 0x000fe2000cfc1270 */
[----:B------:R-:W-:Y:S02]  /*66730*/  ULDC UR5, c[0x0][0x228] ;  /* 0x00008a0000057ab9 */ /* 0x000fe40000000800 */
[----:B------:R-:W-:Y:S01]  /*66740*/  ISETP.LT.AND P5, PT, R41, UR5, !P1 ;  /* 0x0000000529007c0c */ /* 0x000fe2000cfa1270 */
[----:B------:R-:W-:Y:S01]  /*66750*/  IMAD.WIDE R36, R38, 0x2, R54 ;  /* 0x0000000226247825 */ /* 0x000fe200078e0236 */
[----:B------:R-:W-:-:S08]  /*66760*/  ULDC UR5, c[0x0][0x248] ;  /* 0x0000920000057ab9 */ /* 0x000fd00000000800 */
[----:B------:R0:W-:Y:S01]  /*66770*/  @P6 STG.E.U16 desc[UR50][R36.64], R39 ;  /* 0x0000002724006986 */ /* 0x0001e2000c101532 */
[----:B------:R-:W-:Y:S02]  /*66780*/  VIADD R40, R3, 0x51 ;  /* 0x0000005103287836 */ /* 0x000fe40000000000 */
[----:B0-----:R-:W-:-:S05]  /*66790*/  IMAD.WIDE R36, R38, 0x2, R56 ;  /* 0x0000000226247825 */ /* 0x001fca00078e0238 */
[----:B------:R0:W-:Y:S01]  /*667a0*/  @P5 STG.E.U16 desc[UR50][R36.64], R46 ;  /* 0x0000002e24005986 */ /* 0x0001e2000c101532 */
[----:B------:R-:W-:Y:S01]  /*667b0*/  ISETP.LT.AND P1, PT, R42, UR54, !P1 ;  /* 0x000000362a007c0c */ /* 0x000fe2000cf21270 */
[----:B------:R-:W-:Y:S01]  /*667c0*/  ULDC.64 UR54, c[0x0][0x228] ;  /* 0x00008a0000367ab9 */ /* 0x000fe20000000a00 */
[----:B0-----:R-:W-:Y:S02]  /*667d0*/  PRMT R36, R46, 0x7632, R36 ;  /* 0x000076322e247816 */ /* 0x001fe40000000024 */
[----:B------:R-:W3:Y:S01]  /*667e0*/  LDL.LU R46, [R1+0x284] ;  /* 0x00028400012e7983 */ /* 0x000ee20000300800 */
[----:B------:R-:W-:Y:S01]  /*667f0*/  ISETP.GE.AND P6, PT, R40, UR53, PT ;  /* 0x0000003528007c0c */ /* 0x000fe2000bfc6270 */
[C---:B------:R-:W-:Y:S01]  /*66800*/  VIADD R40, R38.reuse, UR5 ;  /* 0x0000000526287c36 */ /* 0x040fe20008000000 */
[----:B------:R-:W-:Y:S02]  /*66810*/  ULDC UR5, c[0x0][0x228] ;  /* 0x00008a0000057ab9 */ /* 0x000fe40000000800 */
[----:B------:R-:W-:Y:S01]  /*66820*/  ISETP.LT.AND P5, PT, R61, UR44, !P6 ;  /* 0x0000002c3d007c0c */ /* 0x000fe2000f7a1270 */
[----:B------:R-:W-:-:S05]  /*66830*/  IMAD.WIDE R38, R38, 0x2, R58 ;  /* 0x0000000226267825 */ /* 0x000fca00078e023a */
[----:B------:R0:W-:Y:S01]  /*66840*/  @P1 STG.E.U16 desc[UR50][R38.64], R36 ;  /* 0x0000002426001986 */ /* 0x0001e2000c101532 */
[----:B------:R-:W-:Y:S01]  /*66850*/  ISETP.LT.AND P1, PT, R43, UR5, !P6 ;  /* 0x000000052b007c0c */ /* 0x000fe2000f721270 */
[----:B------:R-:W-:Y:S01]  /*66860*/  ULDC UR5, c[0x0][0x228] ;  /* 0x00008a0000057ab9 */ /* 0x000fe20000000800 */
[----:B0-----:R-:W-:-:S04]  /*66870*/  IMAD.WIDE R36, R40, 0x2, R52 ;  /* 0x0000000228247825 */ /* 0x001fc800078e0234 */
[----:B------:R-:W-:Y:S01]  /*66880*/  VIADD R39, R3, 0x52 ;  /* 0x0000005203277836 */ /* 0x000fe20000000000 */
[----:B----4-:R0:W-:Y:S01]  /*66890*/  @P5 STG.E.U16 desc[UR50][R36.64], R44 ;  /* 0x0000002c24005986 */ /* 0x0101e2000c101532 */
[----:B------:R-:W-:Y:S02]  /*668a0*/  PRMT R38, R44, 0x7632, R38 ;  /* 0x000076322c267816 */ /* 0x000fe40000000026 */
[----:B------:R-:W-:Y:S01]  /*668b0*/  ISETP.LT.AND P5, PT, R41, UR5, !P6 ;  /* 0x0000000529007c0c */ /* 0x000fe2000f7a1270 */
[----:B------:R-:W-:Y:S01]  /*668c0*/  ULDC UR5, c[0x0][0x248] ;  /* 0x0000920000057ab9 */ /* 0x000fe20000000800 */
[----:B0-----:R-:W4:Y:S01]  /*668d0*/  LDL.LU R44, [R1+0x294] ;  /* 0x00029400012c7983 */ /* 0x001f220000300800 */
[----:B------:R-:W-:Y:S01]  /*668e0*/  IMAD.WIDE R36, R40, 0x2, R54 ;  /* 0x0000000228247825 */ /* 0x000fe200078e0236 */
[----:B------:R-:W-:Y:S01]  /*668f0*/  ISETP.LT.AND P6, PT, R42, UR58, !P6 ;  /* 0x0000003a2a007c0c */ /* 0x000fe2000f7c1270 */
[----:B------:R-:W-:-:S03]  /*66900*/  ULDC.64 UR58, c[0x0][0x228] ;  /* 0x00008a00003a7ab9 */ /* 0x000fc60000000a00 */
[----:B------:R0:W-:Y:S01]  /*66910*/  @P1 STG.E.U16 desc[UR50][R36.64], R38 ;  /* 0x0000002624001986 */ /* 0x0001e2000c101532 */
[----:B------:R-:W-:Y:S02]  /*66920*/  ISETP.GE.AND P1, PT, R39, UR55, PT ;  /* 0x0000003727007c0c */ /* 0x000fe4000bf26270 */
[----:B--2---:R-:W-:Y:S01]  /*66930*/  PRMT R39, R45, 0x7632, R39 ;  /* 0x000076322d277816 */ /* 0x004fe20000000027 */
[----:B0-----:R-:W-:-:S05]  /*66940*/  IMAD.WIDE R36, R40, 0x2, R56 ;  /* 0x0000000228247825 */ /* 0x001fca00078e0238 */
[----:B------:R0:W-:Y:S01]  /*66950*/  @P5 STG.E.U16 desc[UR50][R36.64], R45 ;  /* 0x0000002d24005986 */ /* 0x0001e2000c101532 */
[----:B------:R-:W-:Y:S01]  /*66960*/  ISETP.LT.AND P5, PT, R61, UR42, !P1 ;  /* 0x0000002a3d007c0c */ /* 0x000fe2000cfa1270 */
[C---:B------:R-:W-:Y:S01]  /*66970*/  VIADD R38, R40.reuse, UR5 ;  /* 0x0000000528267c36 */ /* 0x040fe20008000000 */
[----:B------:R-:W-:Y:S01]  /*66980*/  ULDC UR5, c[0x0][0x228] ;  /* 0x00008a0000057ab9 */ /* 0x000fe20000000800 */
[----:B0-----:R-:W2:Y:S01]  /*66990*/  LDL.LU R45, [R1+0x2a4] ;  /* 0x0002a400012d7983 */ /* 0x001ea20000300800 */
[----:B------:R-:W-:-:S05]  /*669a0*/  IMAD.WIDE R36, R40, 0x2, R58 ;  /* 0x0000000228247825 */ /* 0x000fca00078e023a */
[----:B------:R0:W-:Y:S02]  /*669b0*/  @P6 STG.E.U16 desc[UR50][R36.64], R39 ;  /* 0x0000002724006986 */ /* 0x0001e4000c101532 */
[----:B0-----:R-:W-:Y:S01]  /*669c0*/  IMAD.WIDE R36, R38, 0x2, R52 ;  /* 0x0000000226247825 */ /* 0x001fe200078e0234 */
[----:B---3--:R-:W-:-:S04]  /*669d0*/  PRMT R39, R0, 0x7632, R39 ;  /* 0x0000763200277816 */ /* 0x008fc80000000027 */
[----:B------:R0:W-:Y:S04]  /*669e0*/  @P5 STG.E.U16 desc[UR50][R36.64], R0 ;  /* 0x0000000024005986 */ /* 0x0001e8000c101532 */
        /* <DEDUP_REMOVED lines=11> */
[----:B------:R-:W-:Y:S01]  /*66aa0*/  ULDC UR5, c[0x0][0x248] ;  /* 0x0000920000057ab9 */ /* 0x000fe20000000800 */
[----:B------:R-:W-:Y:S02]  /*66ab0*/  ISETP.GE.AND P6, PT, R40, UR59, PT ;  /* 0x0000003b28007c0c */ /* 0x000fe4000bfc6270 */
[----:B0-----:R-:W-:Y:S02]  /*66ac0*/  PRMT R36, R46, 0x7632, R36 ;  /* 0x000076322e247816 */ /* 0x001fe40000000024 */
[----:B------:R-:W3:Y:S01]  /*66ad0*/  LDL.LU R46, [R1+0x288] ;  /* 0x00028800012e7983 */ /* 0x000ee20000300800 */
[----:B------:R-:W-:Y:S01]  /*66ae0*/  ISETP.LT.AND P5, PT, R61, UR60, !P6 ;  /* 0x0000003c3d007c0c */ /* 0x000fe2000f7a1270 */
[C---:B------:R-:W-:Y:S01]  /*66af0*/  VIADD R40, R38.reuse, UR5 ;  /* 0x0000000526287c36 */ /* 0x040fe20008000000 */
[----:B------:R-:W-:Y:S01]  /*66b00*/  ULDC UR5, c[0x0][0x228] ;  /* 0x00008a0000057ab9 */ /* 0x000fe20000000800 */
[----:B------:R-:W-:Y:S01]  /*66b10*/  IMAD.WIDE R38, R38, 0x2, R58 ;  /* 0x0000000226267825 */ /* 0x000fe200078e023a */
[----:B------:R-:W-:-:S04]  /*66b20*/  ULDC.64 UR60, c[0x0][0x228] ;  /* 0x00008a00003c7ab9 */ /* 0x000fc80000000a00 */
        /* <DEDUP_REMOVED lines=12> */
[----:B------:R-:W-:-:S03]  /*66bf0*/  ULDC UR5, c[0x0][0x248] ;  /* 0x0000920000057ab9 */ /* 0x000fc60000000800 */
[----:B------:R0:W-:Y:S01]  /*66c00*/  @P1 STG.E.U16 desc[UR50][R36.64], R38 ;  /* 0x0000002624001986 */ /* 0x0001e2000c101532 */
[----:B------:R-:W-:Y:S01]  /*66c10*/  ISETP.GE.AND P1, PT, R39, UR61, PT ;  /* 0x0000003d27007c0c */ /* 0x000fe2000bf26270 */
[----:B0-----:R-:W-:-:S05]  /*66c20*/  IMAD.WIDE R36, R40, 0x2, R56 ;  /* 0x0000000228247825 */ /* 0x001fca00078e0238 */
[----:B--2---:R0:W-:Y:S01]  /*66c30*/  @P5 STG.E.U16 desc[UR50][R36.64], R45 ;  /* 0x0000002d24005986 */ /* 0x0041e2000c101532 */
[----:B------:R-:W-:Y:S02]  /*66c40*/  PRMT R39, R45, 0x7632, R39 ;  /* 0x000076322d277816 */ /* 0x000fe40000000027 */
[----:B------:R-:W-:Y:S01]  /*66c50*/  ISETP.LT.AND P5, PT, R61, UR56, !P1 ;  /* 0x000000383d007c0c */ /* 0x000fe2000cfa1270 */
[C---:B------:R-:W-:Y:S01]  /*66c60*/  VIADD R38, R40.reuse, UR5 ;  /* 0x0000000528267c36 */ /* 0x040fe20008000000 */
[----:B------:R-:W-:Y:S01]  /*66c70*/  ULDC UR5, c[0x0][0x228] ;  /* 0x00008a0000057ab9 */ /* 0x000fe20000000800 */
[----:B------:R-:W-:Y:S01]  /*66c80*/  ULDC.64 UR56, c[0x0][0x228] ;  /* 0x00008a0000387ab9 */ /* 0x000fe20000000a00 */
        /* <DEDUP_REMOVED lines=11> */
[----:B------:R-:W-:-:S03]  /*66d40*/  ULDC UR5, c[0x0][0x228] ;  /* 0x00008a0000057ab9 */ /* 0x000fc60000000800 */
[----:B------:R-:W-:-:S05]  /*66d50*/  VIADD R40, R3, 0x55 ;  /* 0x0000005503287836 */ /* 0x000fca0000000000 */
[----:B------:R0:W-:Y:S01]  /*66d60*/  @P6 STG.E.U16 desc[UR50][R36.64], R39 ;  /* 0x0000002724006986 */ /* 0x0001e2000c101532 */
[----:B------:R-:W-:Y:S01]  /*66d70*/  ISETP.GE.AND P6, PT, R40, UR57, PT ;  /* 0x0000003928007c0c */ /* 0x000fe2000bfc6270 */
[----:B0-----:R-:W-:-:S05]  /*66d80*/  IMAD.WIDE R36, R38, 0x2, R56 ;  /* 0x0000000226247825 */ /* 0x001fca00078e0238 */
[----:B------:R0:W-:Y:S01]  /*66d90*/  @P5 STG.E.U16 desc[UR50][R36.64], R46 ;  /* 0x0000002e24005986 */ /* 0x0001e2000c101532 */
[----:B------:R-:W-:Y:S02]  /*66da0*/  PRMT R40, R46, 0x7632, R40 ;  /* 0x000076322e287816 */ /* 0x000fe40000000028 */
[----:B------:R-:W-:Y:S01]  /*66db0*/  ISETP.LT.AND P1, PT, R42, UR5, !P1 ;  /* 0x000000052a007c0c */ /* 0x000fe2000cf21270 */
[----:B------:R-:W-:Y:S01]  /*66dc0*/  ULDC UR5, c[0x0][0x248] ;  /* 0x0000920000057ab9 */ /* 0x000fe20000000800 */
[----:B0-----:R-:W3:Y:S01]  /*66dd0*/  LDL.LU R46, [R1+0x28c] ;  /* 0x00028c00012e7983 */ /* 0x001ee20000300800 */
[----:B------:R-:W-:Y:S01]  /*66de0*/  ISETP.LT.AND P5, PT, R61, UR52, !P6 ;  /* 0x000000343d007c0c */ /* 0x000fe2000f7a1270 */
[----:B------:R-:W-:Y:S01]  /*66df0*/  IMAD.WIDE R36, R38, 0x2, R58 ;  /* 0x0000000226247825 */ /* 0x000fe200078e023a */
[----:B------:R-:W-:-:S03]  /*66e00*/  ULDC.64 UR52, c[0x0][0x228] ;  /* 0x00008a0000347ab9 */ /* 0x000fc60000000a00 */
[----:B------:R-:W-:Y:S01]  /*66e10*/  VIADD R39, R38, UR5 ;  /* 0x0000000526277c36 */ /* 0x000fe20008000000 */
[----:B------:R-:W-:-:S04]  /*66e20*/  ULDC UR5, c[0x0][0x228] ;  /* 0x00008a0000057ab9 */ /* 0x000fc80000000800 */
        /* <DEDUP_REMOVED lines=84> */
[----:B0-----:R-:W-:Y:S01]  /*67370*/  IMAD.WIDE R36, R38, 0x2, R56 ;  /* 0x0000000226247825 */ /* 0x001fe200078e0238 */
[----:B------:R-:W-:Y:S01]  /*67380*/  ISETP.LT.AND P1, PT, R42, UR5, !P1 ;  /* 0x000000052a007c0c */ /* 0x000fe2000cf21270 */
[----:B------:R-:W-:-:S03]  /*67390*/  ULDC UR5, c[0x0][0x248] ;  /* 0x0000920000057ab9 */ /* 0x000fc60000000800 */
[----:B------:R0:W-:Y:S01]  /*673a0*/  @P5 STG.E.U16 desc[UR50][R36.64], R46 ;  /* 0x0000002e24005986 */ /* 0x0001e2000c101532 */
        /* <DEDUP_REMOVED lines=43> */
[----:B------:R-:W-:Y:S01]  /*67660*/  VIADD R40, R3, 0x5b ;  /* 0x0000005b03287836 */ /* 0x000fe20000000000 */
[----:B------:R-:W-:Y:S01]  /*67670*/  ISETP.LT.AND P1, PT, R42, UR5, !P1 ;  /* 0x000000052a007c0c */ /* 0x000fe2000cf21270 */
[----:B------:R-:W-:Y:S01]  /*67680*/  ULDC UR5, c[0x0][0x248] ;  /* 0x0000920000057ab9 */ /* 0x000fe20000000800 */
[----:B0-----:R-:W-:Y:S02]  /*67690*/  IMAD.WIDE R36, R38, 0x2, R56 ;  /* 0x0000000226247825 */ /* 0x001fe400078e0238 */
[----:B------:R-:W-:-:S03]  /*676a0*/  ISETP.GE.AND P6, PT, R40, UR53, PT ;  /* 0x0000003528007c0c */ /* 0x000fc6000bfc6270 */
[----:B------:R0:W-:Y:S01]  /*676b0*/  @P5 STG.E.U16 desc[UR50][R36.64], R46 ;  /* 0x0000002e24005986 */ /* 0x0001e2000c101532 */
[----:B------:R-:W-:Y:S01]  /*676c0*/  ISETP.LT.AND P5, PT, R61, UR54, !P6 ;  /* 0x000000363d007c0c */ /* 0x000fe2000f7a1270 */
[----:B------:R-:W-:Y:S01]  /*676d0*/  VIADD R40, R38, UR5 ;  /* 0x0000000526287c36 */ /* 0x000fe20008000000 */
[----:B------:R-:W-:Y:S01]  /*676e0*/  ULDC UR5, c[0x0][0x228] ;  /* 0x00008a0000057ab9 */ /* 0x000fe20000000800 */
[----:B0-----:R-:W-:Y:S01]  /*676f0*/  PRMT R36, R46, 0x7632, R36 ;  /* 0x000076322e247816 */ /* 0x001fe20000000024 */
[----:B------:R-:W-:Y:S01]  /*67700*/  ULDC.64 UR54, c[0x0][0x228] ;  /* 0x00008a0000367ab9 */ /* 0x000fe20000000a00 */
[----:B------:R-:W3:Y:S01]  /*67710*/  LDL.LU R46, [R1+0x2c8] ;  /* 0x0002c800012e7983 */ /* 0x000ee20000300800 */
        /* <DEDUP_REMOVED lines=37> */
[----:B------:R-:W-:Y:S02]  /*67970*/  ISETP.GE.AND P6, PT, R40, UR59, PT ;  /* 0x0000003b28007c0c */ /* 0x000fe4000bfc6270 */
[----:B------:R-:W-:Y:S01]  /*67980*/  ISETP.LT.AND P1, PT, R42, UR5, !P1 ;  /* 0x000000052a007c0c */ /* 0x000fe2000cf21270 */
[----:B------:R-:W-:Y:S01]  /*67990*/  ULDC UR5, c[0x0][0x248] ;  /* 0x0000920000057ab9 */ /* 0x000fe20000000800 */
[----:B0-----:R-:W-:-:S05]  /*679a0*/  IMAD.WIDE R36, R38, 0x2, R56 ;  /* 0x0000000226247825 */ /* 0x001fca00078e0238 */
[----:B------:R0:W-:Y:S01]  /*679b0*/  @P5 STG.E.U16 desc[UR50][R36.64], R46 ;  /* 0x0000002e24005986 */ /* 0x0001e2000c101532 */
[----:B------:R-:W-:Y:S02]  /*679c0*/  PRMT R40, R46, 0x7632, R40 ;  /* 0x000076322e287816 */ /* 0x000fe40000000028 */
[----:B------:R-:W-:Y:S01]  /*679d0*/  ISETP.LT.AND P5, PT, R61, UR60, !P6 ;  /* 0x0000003c3d007c0c */ /* 0x000fe2000f7a1270 */
[C---:B------:R-:W-:Y:S01]  /*679e0*/  VIADD R39, R38.reuse, UR5 ;  /* 0x0000000526277c36 */ /* 0x040fe20008000000 */
[----:B------:R-:W-:Y:S01]  /*679f0*/  ULDC UR5, c[0x0][0x228] ;  /* 0x00008a0000057ab9 */ /* 0x000fe20000000800 */
[----:B------:R-:W-:Y:S01]  /*67a00*/  ULDC.64 UR60, c[0x0][0x228] ;  /* 0x00008a00003c7ab9 */ /* 0x000fe20000000a00 */
[----:B0-----:R-:W3:Y:S01]  /*67a10*/  LDL.LU R46, [R1+0x2cc] ;  /* 0x0002cc00012e7983 */ /* 0x001ee20000300800 */
        /* <DEDUP_REMOVED lines=88> */
[----:B------:R-:W-:Y:S02]  /*67fa0*/  ISETP.GE.AND P6, PT, R40, UR55, PT ;  /* 0x0000003728007c0c */ /* 0x000fe4000bfc6270 */
[C---:B------:R-:W-:Y:S01]  /*67fb0*/  VIADD R40, R38.reuse, UR5 ;  /* 0x0000000526287c36 */ /* 0x040fe20008000000 */
[----:B------:R-:W-:Y:S01]  /*67fc0*/  ULDC UR5, c[0x0][0x228] ;  /* 0x00008a0000057ab9 */ /* 0x000fe20000000800 */
[----:B------:R0:W-:Y:S01]  /*67fd0*/  @P5 STG.E.U16 desc[UR50][R36.64], R46 ;  /* 0x0000002e24005986 */ /* 0x0001e2000c101532 */
[----:B------:R-:W-:Y:S01]  /*67fe0*/  ISETP.LT.AND P5, PT, R61, UR58, !P6 ;  /* 0x0000003a3d007c0c */ /* 0x000fe2000f7a1270 */
[----:B------:R-:W-:Y:S01]  /*67ff0*/  IMAD.WIDE R38, R38, 0x2, R58 ;  /* 0x0000000226267825 */ /* 0x000fe200078e023a */
[----:B------:R-:W-:Y:S01]  /*68000*/  ULDC.64 UR58, c[0x0][0x228] ;  /* 0x00008a00003a7ab9 */ /* 0x000fe20000000a00 */
[----:B0-----:R-:W-:-:S02]  /*68010*/  PRMT R36, R46, 0x7632, R36 ;  /* 0x000076322e247816 */ /* 0x001fc40000000024 */
[----:B------:R-:W3:Y:S04]  /*68020*/  LDL.LU R46, [R1+0x304] ;  /* 0x00030400012e7983 */ /* 0x000ee80000300800 */
        /* <DEDUP_REMOVED lines=36> */
[----:B------:R-:W-:Y:S01]  /*68270*/  ISETP.LT.AND P1, PT, R42, UR5, !P1 ;  /* 0x000000052a007c0c */ /* 0x000fe2000cf21270 */
[----:B------:R-:W-:Y:S01]  /*68280*/  ULDC UR5, c[0x0][0x248] ;  /* 0x0000920000057ab9 */ /* 0x000fe20000000800 */
[----:B------:R-:W-:Y:S01]  /*68290*/  ISETP.GE.AND P6, PT, R40, UR61, PT ;  /* 0x0000003d28007c0c */ /* 0x000fe2000bfc6270 */
[----:B0-----:R-:W-:-:S04]  /*682a0*/  IMAD.WIDE R36, R38, 0x2, R56 ;  /* 0x0000000226247825 */ /* 0x001fc800078e0238 */
[C---:B------:R-:W-:Y:S01]  /*682b0*/  VIADD R40, R38.reuse, UR5 ;  /* 0x0000000526287c36 */ /* 0x040fe20008000000 */
[----:B------:R-:W-:Y:S01]  /*682c0*/  ULDC UR5, c[0x0][0x228] ;  /* 0x00008a0000057ab9 */ /* 0x000fe20000000800 */
[----:B------:R-:W-:Y:S01]  /*682d0*/  IMAD.WIDE R38, R38, 0x2, R58 ;  /* 0x0000000226267825 */ /* 0x000fe200078e023a */
[----:B------:R0:W-:Y:S01]  /*682e0*/  @P5 STG.E.U16 desc[UR50][R36.64], R46 ;  /* 0x0000002e24005986 */ /* 0x0001e2000c101532 */
[----:B------:R-:W-:Y:S01]  /*682f0*/  ISETP.LT.AND P5, PT, R61, UR56, !P6 ;  /* 0x000000383d007c0c */ /* 0x000fe2000f7a1270 */
[----:B------:R-:W-:Y:S01]  /*68300*/  ULDC.64 UR56, c[0x0][0x228] ;  /* 0x00008a0000387ab9 */ /* 0x000fe20000000a00 */
[----:B0-----:R-:W-:Y:S02]  /*68310*/  PRMT R36, R46, 0x7632, R36 ;  /* 0x000076322e247816 */ /* 0x001fe40000000024 */
        /* <DEDUP_REMOVED lines=40> */
[----:B0-----:R-:W-:-:S04]  /*685a0*/  IMAD.WIDE R36, R38, 0x2, R56 ;  /* 0x0000000226247825 */ /* 0x001fc800078e0238 */
[----:B------:R-:W-:Y:S01]  /*685b0*/  VIADD R39, R38, UR5 ;  /* 0x0000000526277c36 */ /* 0x000fe20008000000 */
[----:B------:R-:W-:Y:S01]  /*685c0*/  ULDC UR5, c[0x0][0x228] ;  /* 0x00008a0000057ab9 */ /* 0x000fe20000000800 */
[----:B------:R0:W-:Y:S01]  /*685d0*/  @P5 STG.E.U16 desc[UR50][R36.64], R46 ;  /* 0x0000002e24005986 */ /* 0x0001e2000c101532 */
[----:B------:R-:W-:Y:S02]  /*685e0*/  PRMT R40, R46, 0x7632, R40 ;  /* 0x000076322e287816 */ /* 0x000fe40000000028 */
[----:B------:R-:W-:Y:S01]  /*685f0*/  ISETP.LT.AND P5, PT, R61, UR54, !P6 ;  /* 0x000000363d007c0c */ /* 0x000fe2000f7a1270 */
        /* <DEDUP_REMOVED lines=181> */
[----:B------:R-:W-:Y:S01]  /*69150*/  VIADD R40, R3, 0x6d ;  /* 0x0000006d03287836 */ /* 0x000fe20000000000 */
[----:B------:R-:W-:Y:S01]  /*69160*/  ISETP.LT.AND P1, PT, R42, UR5, !P1 ;  /* 0x000000052a007c0c */ /* 0x000fe2000cf21270 */
[----:B------:R-:W-:-:S03]  /*69170*/  ULDC UR5, c[0x0][0x248] ;  /* 0x0000920000057ab9 */ /* 0x000fc60000000800 */
[----:B------:R0:W-:Y:S01]  /*69180*/  @P6 STG.E.U16 desc[UR50][R36.64], R39 ;  /* 0x0000002724006986 */ /* 0x0001e2000c101532 */
[----:B------:R-:W-:Y:S01]  /*69190*/  ISETP.GE.AND P6, PT, R40, UR61, PT ;  /* 0x0000003d28007c0c */ /* 0x000fe2000bfc6270 */
        /* <DEDUP_REMOVED lines=48> */
[C---:B------:R-:W-:Y:S01]  /*694a0*/  VIADD R40, R38.reuse, UR5 ;  /* 0x0000000526287c36 */ /* 0x040fe20008000000 */
[----:B------:R-:W-:Y:S01]  /*694b0*/  ULDC UR5, c[0x0][0x228] ;  /* 0x00008a0000057ab9 */ /* 0x000fe20000000800 */
[----:B0-----:R-:W-:-:S04]  /*694c0*/  IMAD.WIDE R36, R38, 0x2, R56 ;  /* 0x0000000226247825 */ /* 0x001fc800078e0238 */
        /* <DEDUP_REMOVED lines=145> */
[----:B------:R-:W-:Y:S01]  /*69de0*/  ISETP.LT.AND P5, PT, R61, UR58, !P6 ;  /* 0x0000003a3d007c0c */ /* 0x000fe2000f7a1270 */
[----:B------:R-:W-:Y:S01]  /*69df0*/  ULDC.64 UR58, c[0x0][0x228] ;  /* 0x00008a00003a7ab9 */ /* 0x000fe20000000a00 */
[----:B------:R-:W-:Y:S01]  /*69e00*/  PRMT R40, R46, 0x7632, R40 ;  /* 0x000076322e287816 */ /* 0x000fe20000000028 */
[----:B0-----:R-:W-:Y:S01]  /*69e10*/  IMAD.WIDE R36, R38, 0x2, R58 ;  /* 0x0000000226247825 */ /* 0x001fe200078e023a */
[----:B------:R-:W3:Y:S04]  /*69e20*/  LDL.LU R46, [R1+0x38c] ;  /* 0x00038c00012e7983 */ /* 0x000ee80000300800 */
        /* <DEDUP_REMOVED lines=8> */
[----:B------:R-:W-:Y:S02]  /*69eb0*/  PRMT R38, R44, 0x7632, R38 ;  /* 0x000076322c267816 */ /* 0x000fe40000000026 */
[----:B------:R-:W-:Y:S01]  /*69ec0*/  ISETP.LT.AND P6, PT, R42, UR5, !P6 ;  /* 0x000000052a007c0c */ /* 0x000fe2000f7c1270 */
[----:B------:R-:W-:Y:S01]  /*69ed0*/  ULDC UR5, c[0x0][0x248] ;  /* 0x0000920000057ab9 */ /* 0x000fe20000000800 */
[C---:B0-----:R-:W-:Y:S01]  /*69ee0*/  IMAD.WIDE R36, R39.reuse, 0x2, R54 ;  /* 0x0000000227247825 */ /* 0x041fe200078e0236 */
[----:B------:R-:W4:Y:S04]  /*69ef0*/  LDL.LU R44, [R1+0x39c] ;  /* 0x00039c00012c7983 */ /* 0x000f280000300800 */
[----:B------:R0:W-:Y:S01]  /*69f00*/  @P1 STG.E.U16 desc[UR50][R36.64], R38 ;  /* 0x0000002624001986 */ /* 0x0001e2000c101532 */
[----:B------:R-:W-:Y:S01]  /*69f10*/  ISETP.GE.AND P1, PT, R40, UR59, PT ;  /* 0x0000003b28007c0c */ /* 0x000fe2000bf26270 */
[----:B0-----:R-:W-:-:S05]  /*69f20*/  IMAD.WIDE R36, R39, 0x2, R56 ;  /* 0x0000000227247825 */ /* 0x001fca00078e0238 */
[----:B--2---:R0:W-:Y:S01]  /*69f30*/  @P5 STG.E.U16 desc[UR50][R36.64], R45 ;  /* 0x0000002d24005986 */ /* 0x0041e2000c101532 */
[----:B------:R-:W-:Y:S01]  /*69f40*/  ISETP.LT.AND P5, PT, R61, UR60, !P1 ;  /* 0x0000003c3d007c0c */ /* 0x000fe2000cfa1270 */
[----:B------:R-:W-:Y:S01]  /*69f50*/  VIADD R38, R39, UR5 ;  /* 0x0000000527267c36 */ /* 0x000fe20008000000 */
[----:B------:R-:W-:Y:S01]  /*69f60*/  PRMT R40, R45, 0x7632, R40 ;  /* 0x000076322d287816 */ /* 0x000fe20000000028 */
[----:B------:R-:W-:Y:S01]  /*69f70*/  ULDC UR5, c[0x0][0x228] ;  /* 0x00008a0000057ab9 */ /* 0x000fe20000000800 */
[----:B------:R-:W-:Y:S01]  /*69f80*/  ULDC.64 UR60, c[0x0][0x228] ;  /* 0x00008a00003c7ab9 */ /* 0x000fe20000000a00 */
[----:B0-----:R-:W-:-:S05]  /*69f90*/  IMAD.WIDE R36, R39, 0x2, R58 ;  /* 0x0000000227247825 */ /* 0x001fca00078e023a */
[----:B------:R0:W-:Y:S02]  /*69fa0*/  @P6 STG.E.U16 desc[UR50][R36.64], R40 ;  /* 0x0000002824006986 */ /* 0x0001e4000c101532 */
[----:B0-----:R-:W-:-:S05]  /*69fb0*/  IMAD.WIDE R36, R38, 0x2, R52 ;  /* 0x0000000226247825 */ /* 0x001fca00078e0234 */
[----:B---3--:R0:W-:Y:S01]  /*69fc0*/  @P5 STG.E.U16 desc[UR50][R36.64], R0 ;  /* 0x0000000024005986 */ /* 0x0081e2000c101532 */
[----:B------:R-:W-:-:S03]  /*69fd0*/  PRMT R39, R0, 0x7632, R39 ;  /* 0x0000763200277816 */ /* 0x000fc60000000027 */
[----:B0-----:R-:W2:Y:S01]  /*69fe0*/  LDL.LU R0, [R1+0x3ac] ;  /* 0x0003ac0001007983 */ /* 0x001ea20000300800 */
        /* <DEDUP_REMOVED lines=17> */
[----:B0-----:R-:W-:-:S05]  /*6a100*/  PRMT R36, R46, 0x7632, R36 ;  /* 0x000076322e247816 */ /* 0x001fca0000000024 */
        /* <DEDUP_REMOVED lines=12> */
[----:B------:R-:W3:Y:S04]  /*6a1d0*/  LDL.LU R44, [R1+0x3b0] ;  /* 0x0003b000012c7983 */ /* 0x000ee80000300800 */
[----:B------:R0:W-:Y:S01]  /*6a1e0*/  @P1 STG.E.U16 desc[UR50][R36.64], R38 ;  /* 0x0000002624001986 */ /* 0x0001e2000c101532 */
[----:B------:R-:W-:Y:S01]  /*6a1f0*/  ISETP.GE.AND P1, PT, R39, UR57, PT ;  /* 0x0000003927007c0c */ /* 0x000fe2000bf26270 */
[----:B0-----:R-:W-:-:S04]  /*6a200*/  IMAD.WIDE R36, R40, 0x2, R56 ;  /* 0x0000000228247825 */ /* 0x001fc800078e0238 */
[----:B------:R-:W-:Y:S01]  /*6a210*/  VIADD R38, R40, UR5 ;  /* 0x0000000528267c36 */ /* 0x000fe20008000000 */
[----:B------:R-:W-:Y:S01]  /*6a220*/  ULDC UR5, c[0x0][0x228] ;  /* 0x00008a0000057ab9 */ /* 0x000fe20000000800 */
[----:B--2---:R0:W-:Y:S01]  /*6a230*/  @P5 STG.E.U16 desc[UR50][R36.64], R0 ;  /* 0x0000000024005986 */ /* 0x0041e2000c101532 */
[----:B------:R-:W-:Y:S01]  /*6a240*/  ISETP.LT.AND P5, PT, R61, UR52, !P1 ;  /* 0x000000343d007c0c */ /* 0x000fe2000cfa1270 */
[----:B------:R-:W-:Y:S01]  /*6a250*/  ULDC.64 UR52, c[0x0][0x228] ;  /* 0x00008a0000347ab9 */ /* 0x000fe20000000a00 */
[----:B------:R-:W-:Y:S01]  /*6a260*/  PRMT R39, R0, 0x7632, R39 ;  /* 0x0000763200277816 */ /* 0x000fe20000000027 */
[----:B0-----:R-:W-:Y:S01]  /*6a270*/  IMAD.WIDE R36, R40, 0x2, R58 ;  /* 0x0000000228247825 */ /* 0x001fe200078e023a */
[----:B------:R-:W2:Y:S04]  /*6a280*/  LDL.LU R0, [R1+0x3c0] ;  /* 0x0003c00001007983 */ /* 0x000ea80000300800 */
[----:B------:R0:W-:Y:S01]  /*6a290*/  @P6 STG.E.U16 desc[UR50][R36.64], R39 ;  /* 0x0000002724006986 */ /* 0x0001e2000c101532 */
[----:B------:R-:W-:Y:S01]  /*6a2a0*/  ISETP.LT.AND P6, PT, R43, UR5, !P1 ;  /* 0x000000052b007c0c */ /* 0x000fe2000cfc1270 */
[----:B------:R-:W-:-:S02]  /*6a2b0*/  ULDC UR5, c[0x0][0x228] ;  /* 0x00008a0000057ab9 */ /* 0x000fc40000000800 */
[----:B------:R-:W4:Y:S01]  /*6a2c0*/  LDL.LU R46, [R1+0x3d0] ;  /* 0x0003d000012e7983 */ /* 0x000f220000300800 */
[----:B0-----:R-:W-:-:S05]  /*6a2d0*/  IMAD.WIDE R36, R38, 0x2, R52 ;  /* 0x0000000226247825 */ /* 0x001fca00078e0234 */
[----:B------:R0:W-:Y:S01]  /*6a2e0*/  @P5 STG.E.U16 desc[UR50][R36.64], R4 ;  /* 0x0000000424005986 */ /* 0x0001e2000c101532 */
[----:B------:R-:W-:Y:S01]  /*6a2f0*/  ISETP.LT.AND P5, PT, R41, UR5, !P1 ;  /* 0x0000000529007c0c */ /* 0x000fe2000cfa1270 */
[----:B------:R-:W-:Y:S01]  /*6a300*/  VIADD R39, R3, 0x79 ;  /* 0x0000007903277836 */ /* 0x000fe20000000000 */
[----:B------:R-:W-:Y:S02]  /*6a310*/  ULDC UR5, c[0x0][0x228] ;  /* 0x00008a0000057ab9 */ /* 0x000fe40000000800 */
[----:B------:R-:W-:Y:S01]  /*6a320*/  ISETP.LT.AND P1, PT, R42, UR5, !P1 ;  /* 0x000000052a007c0c */ /* 0x000fe2000cf21270 */
[----:B------:R-:W-:Y:S01]  /*6a330*/  ULDC UR5, c[0x0][0x248] ;  /* 0x0000920000057ab9 */ /* 0x000fe20000000800 */
[----:B0-----:R-:W-:Y:S01]  /*6a340*/  PRMT R4, R4, 0x7632, R4 ;  /* 0x0000763204047816 */ /* 0x001fe20000000004 */
[----:B------:R-:W-:-:S05]  /*6a350*/  IMAD.WIDE R36, R38, 0x2, R54 ;  /* 0x0000000226247825 */ /* 0x000fca00078e0236 */
[----:B------:R0:W-:Y:S01]  /*6a360*/  @P6 STG.E.U16 desc[UR50][R36.64], R4 ;  /* 0x0000000424006986 */ /* 0x0001e2000c101532 */
[----:B------:R-:W-:Y:S01]  /*6a370*/  ISETP.GE.AND P6, PT, R39, UR53, PT ;  /* 0x0000003527007c0c */ /* 0x000fe2000bfc6270 */
[----:B0-----:R-:W-:-:S05]  /*6a380*/  IMAD.WIDE R36, R38, 0x2, R56 ;  /* 0x0000000226247825 */ /* 0x001fca00078e0238 */
[----:B------:R0:W-:Y:S01]  /*6a390*/  @P5 STG.E.U16 desc[UR50][R36.64], R8 ;  /* 0x0000000824005986 */ /* 0x0001e2000c101532 */
[----:B------:R-:W-:Y:S01]  /*6a3a0*/  ISETP.LT.AND P5, PT, R61, UR54, !P6 ;  /* 0x000000363d007c0c */ /* 0x000fe2000f7a1270 */
[C---:B------:R-:W-:Y:S01]  /*6a3b0*/  VIADD R4, R38.reuse, UR5 ;  /* 0x0000000526047c36 */ /* 0x040fe20008000000 */
[----:B------:R-:W-:Y:S01]  /*6a3c0*/  ULDC UR5, c[0x0][0x228] ;  /* 0x00008a0000057ab9 */ /* 0x000fe20000000800 */
[----:B------:R-:W-:Y:S01]  /*6a3d0*/  IMAD.WIDE R38, R38, 0x2, R58 ;  /* 0x0000000226267825 */ /* 0x000fe200078e023a */
[----:B------:R-:W-:Y:S01]  /*6a3e0*/  ULDC.64 UR54, c[0x0][0x228] ;  /* 0x00008a0000367ab9 */ /* 0x000fe20000000a00 */
[----:B0-----:R-:W-:Y:S02]  /*6a3f0*/  PRMT R8, R8, 0x7632, R8 ;  /* 0x0000763208087816 */ /* 0x001fe40000000008 */
[----:B------:R-:W-:-:S03]  /*6a400*/  IMAD.WIDE R36, R4, 0x2, R52 ;  /* 0x0000000204247825 */ /* 0x000fc600078e0234 */
[----:B------:R0:W-:Y:S01]  /*6a410*/  @P1 STG.E.U16 desc[UR50][R38.64], R8 ;  /* 0x0000000826001986 */ /* 0x0001e2000c101532 */
[----:B------:R-:W-:Y:S01]  /*6a420*/  ISETP.LT.AND P1, PT, R43, UR5, !P6 ;  /* 0x000000052b007c0c */ /* 0x000fe2000f721270 */
[----:B------:R-:W-:Y:S02]  /*6a430*/  ULDC UR5, c[0x0][0x228] ;  /* 0x00008a0000057ab9 */ /* 0x000fe40000000800 */
[----:B------:R1:W-:Y:S01]  /*6a440*/  @P5 STG.E.U16 desc[UR50][R36.64], R12 ;  /* 0x0000000c24005986 */ /* 0x0003e2000c101532 */
[----:B------:R-:W-:Y:S01]  /*6a450*/  ISETP.LT.AND P5, PT, R41, UR5, !P6 ;  /* 0x0000000529007c0c */ /* 0x000fe2000f7a1270 */
[----:B------:R-:W-:Y:S01]  /*6a460*/  ULDC UR5, c[0x0][0x228] ;  /* 0x00008a0000057ab9 */ /* 0x000fe20000000800 */
[----:B0-----:R-:W-:Y:S01]  /*6a470*/  PRMT R8, R12, 0x7632, R8 ;  /* 0x000076320c087816 */ /* 0x001fe20000000008 */
[----:B-1----:R-:W-:Y:S01]  /*6a480*/  IMAD.WIDE R36, R4, 0x2, R54 ;  /* 0x0000000204247825 */ /* 0x002fe200078e0236 */
[----:B------:R-:W-:Y:S01]  /*6a490*/  ISETP.LT.AND P6, PT, R42, UR5, !P6 ;  /* 0x000000052a007c0c */ /* 0x000fe2000f7c1270 */
[----:B------:R-:W-:-:S02]  /*6a4a0*/  ULDC UR5, c[0x0][0x248] ;  /* 0x0000920000057ab9 */ /* 0x000fc40000000800 */
[----:B------:R-:W-:Y:S02]  /*6a4b0*/  VIADD R12, R3, 0x7a ;  /* 0x0000007a030c7836 */ /* 0x000fe40000000000 */
[----:B------:R0:W-:Y:S03]  /*6a4c0*/  @P1 STG.E.U16 desc[UR50][R36.64], R8 ;  /* 0x0000000824001986 */ /* 0x0001e6000c101532 */
[----:B------:R-:W-:Y:S01]  /*6a4d0*/  ISETP.GE.AND P1, PT, R12, UR55, PT ;  /* 0x000000370c007c0c */ /* 0x000fe2000bf26270 */
[----:B0-----:R-:W-:Y:S01]  /*6a4e0*/  IMAD.WIDE R36, R4, 0x2, R56 ;  /* 0x0000000204247825 */ /* 0x001fe200078e0238 */
[----:B------:R-:W-:-:S04]  /*6a4f0*/  PRMT R12, R16, 0x7632, R12 ;  /* 0x00007632100c7816 */ /* 0x000fc8000000000c */
[----:B------:R0:W-:Y:S01]  /*6a500*/  @P5 STG.E.U16 desc[UR50][R36.64], R16 ;  /* 0x0000001024005986 */ /* 0x0001e2000c101532 */
[----:B------:R-:W-:Y:S01]  /*6a510*/  ISETP.LT.AND P5, PT, R61, UR58, !P1 ;  /* 0x0000003a3d007c0c */ /* 0x000fe2000cfa1270 */
[C---:B------:R-:W-:Y:S01]  /*6a520*/  VIADD R8, R4.reuse, UR5 ;  /* 0x0000000504087c36 */ /* 0x040fe20008000000 */
[----:B------:R-:W-:Y:S01]  /*6a530*/  ULDC UR5, c[0x0][0x228] ;  /* 0x00008a0000057ab9 */ /* 0x000fe20000000800 */
[----:B------:R-:W-:Y:S01]  /*6a540*/  ULDC.64 UR58, c[0x0][0x228] ;  /* 0x00008a00003a7ab9 */ /* 0x000fe20000000a00 */
[----:B0-----:R-:W-:-:S05]  /*6a550*/  IMAD.WIDE R36, R4, 0x2, R58 ;  /* 0x0000000204247825 */ /* 0x001fca00078e023a */
        /* <DEDUP_REMOVED lines=8> */
[----:B------:R-:W-:Y:S02]  /*6a5e0*/  ULDC UR5, c[0x0][0x228] ;  /* 0x00008a0000057ab9 */ /* 0x000fe40000000800 */
[----:B------:R-:W-:Y:S01]  /*6a5f0*/  ISETP.LT.AND P1, PT, R42, UR5, !P1 ;  /* 0x000000052a007c0c */ /* 0x000fe2000cf21270 */
[----:B------:R-:W-:Y:S01]  /*6a600*/  ULDC UR5, c[0x0][0x248] ;  /* 0x0000920000057ab9 */ /* 0x000fe20000000800 */
[----:B0-----:R-:W-:-:S05]  /*6a610*/  IMAD.WIDE R4, R8, 0x2, R54 ;  /* 0x0000000208047825 */ /* 0x001fca00078e0236 */
[----:B------:R0:W-:Y:S01]  /*6a620*/  @P6 STG.E.U16 desc[UR50][R4.64], R12 ;  /* 0x0000000c04006986 */ /* 0x0001e2000c101532 */
[----:B------:R-:W-:Y:S01]  /*6a630*/  ISETP.GE.AND P6, PT, R16, UR59, PT ;  /* 0x0000003b10007c0c */ /* 0x000fe2000bfc6270 */
[----:B0-----:R-:W-:-:S05]  /*6a640*/  IMAD.WIDE R4, R8, 0x2, R56 ;  /* 0x0000000208047825 */ /* 0x001fca00078e0238 */
[----:B------:R0:W-:Y:S01]  /*6a650*/  @P5 STG.E.U16 desc[UR50][R4.64], R9 ;  /* 0x0000000904005986 */ /* 0x0001e2000c101532 */
[----:B------:R-:W-:Y:S01]  /*6a660*/  ISETP.LT.AND P5, PT, R61, UR60, !P6 ;  /* 0x0000003c3d007c0c */ /* 0x000fe2000f7a1270 */
[C---:B------:R-:W-:Y:S01]  /*6a670*/  VIADD R12, R8.reuse, UR5 ;  /* 0x00000005080c7c36 */ /* 0x040fe20008000000 */
[----:B------:R-:W-:Y:S01]  /*6a680*/  ULDC UR5, c[0x0][0x228] ;  /* 0x00008a0000057ab9 */ /* 0x000fe20000000800 */
[----:B------:R-:W-:Y:S01]  /*6a690*/  ULDC.64 UR60, c[0x0][0x228] ;  /* 0x00008a00003c7ab9 */ /* 0x000fe20000000a00 */
[----:B0-----:R-:W-:Y:S01]  /*6a6a0*/  PRMT R9, R9, 0x7632, R9 ;  /* 0x0000763209097816 */ /* 0x001fe20000000009 */
        /* <DEDUP_REMOVED lines=14> */
[----:B------:R-:W-:Y:S02]  /*6a790*/  ISETP.GE.AND P1, PT, R9, UR61, PT ;  /* 0x0000003d09007c0c */ /* 0x000fe4000bf26270 */
[----:B------:R-:W-:Y:S01]  /*6a7a0*/  PRMT R9, R17, 0x7632, R9 ;  /* 0x0000763211097816 */ /* 0x000fe20000000009 */
[----:B0-----:R-:W-:-:S05]  /*6a7b0*/  IMAD.WIDE R4, R12, 0x2, R56 ;  /* 0x000000020c047825 */ /* 0x001fca00078e0238 */
        /* <DEDUP_REMOVED lines=23> */
[----:B------:R-:W-:Y:S01]  /*6a930*/  VIADD R6, R8, UR5 ;  /* 0x0000000508067c36 */ /* 0x000fe20008000000 */
[----:B------:R-:W-:Y:S01]  /*6a940*/  ULDC UR5, c[0x0][0x228] ;  /* 0x00008a0000057ab9 */ /* 0x000fe20000000800 */
[----:B------:R-:W-:Y:S01]  /*6a950*/  VIADD R9, R3, 0x7e ;  /* 0x0000007e03097836 */ /* 0x000fe20000000000 */
        /* <DEDUP_REMOVED lines=38> */
[C---:B------:R-:W-:Y:S01]  /*6abc0*/  VIADD R6, R8.reuse, UR5 ;  /* 0x0000000508067c36 */ /* 0x040fe20008000000 */
[----:B------:R-:W-:Y:S01]  /*6abd0*/  ULDC UR5, c[0x0][0x228] ;  /* 0x00008a0000057ab9 */ /* 0x000fe20000000800 */
[----:B0-----:R-:W-:Y:S01]  /*6abe0*/  IMAD.WIDE R4, R8, 0x2, R56 ;  /* 0x0000000208047825 */ /* 0x001fe200078e0238 */
[----:B------:R-:W-:-:S04]  /*6abf0*/  PRMT R7, R11, 0x7632, R7 ;  /* 0x000076320b077816 */ /* 0x000fc80000000007 */
[----:B------:R0:W-:Y:S01]  /*6ac00*/  @P5 STG.E.U16 desc[UR50][R4.64], R11 ;  /* 0x0000000b04005986 */ /* 0x0001e2000c101532 */
[----:B------:R-:W-:Y:S01]  /*6ac10*/  ISETP.LT.AND P5, PT, R61, UR58, !P6 ;  /* 0x0000003a3d007c0c */ /* 0x000fe2000f7a1270 */
        /* <DEDUP_REMOVED lines=16> */
[C---:B------:R-:W-:Y:S01]  /*6ad20*/  VIADD R8, R6.reuse, UR5 ;  /* 0x0000000506087c36 */ /* 0x040fe20008000000 */
[----:B------:R-:W-:Y:S01]  /*6ad30*/  ULDC UR5, c[0x0][0x228] ;  /* 0x00008a0000057ab9 */ /* 0x000fe20000000800 */
[----:B0-----:R-:W-:-:S05]  /*6ad40*/  IMAD.WIDE R4, R6, 0x2, R56 ;  /* 0x0000000206047825 */ /* 0x001fca00078e0238 */
[----:B------:R0:W-:Y:S01]  /*6ad50*/  @P5 STG.E.U16 desc[UR50][R4.64], R19 ;  /* 0x0000001304005986 */ /* 0x0001e2000c101532 */
[----:B------:R-:W-:Y:S01]  /*6ad60*/  ISETP.LT.AND P5, PT, R61, UR60, !P1 ;  /* 0x0000003c3d007c0c */ /* 0x000fe2000cfa1270 */
[----:B------:R-:W-:Y:S01]  /*6ad70*/  IMAD.WIDE R6, R6, 0x2, R58 ;  /* 0x0000000206067825 */ /* 0x000fe200078e023a */
[----:B------:R-:W-:Y:S01]  /*6ad80*/  ULDC.64 UR60, c[0x0][0x228] ;  /* 0x00008a00003c7ab9 */ /* 0x000fe20000000a00 */
[----:B0-----:R-:W-:-:S05]  /*6ad90*/  PRMT R4, R19, 0x7632, R4 ;  /* 0x0000763213047816 */ /* 0x001fca0000000004 */
        /* <DEDUP_REMOVED lines=186> */
[----:B------:R0:W-:Y:S02]  /*6b940*/  @P6 STG.E.U16 desc[UR50][R4.64], R6 ;  /* 0x0000000604006986 */ /* 0x0001e4000c101532 */
[----:B0-----:R-:W-:Y:S01]  /*6b950*/  IMAD.WIDE R4, R9, 0x2, R56 ;  /* 0x0000000209047825 */ /* 0x001fe200078e0238 */
[----:B--2---:R-:W-:-:S04]  /*6b960*/  PRMT R6, R0, 0x7632, R6 ;  /* 0x0000763200067816 */ /* 0x004fc80000000006 */
[----:B------:R0:W-:Y:S04]  /*6b970*/  @P5 STG.E.U16 desc[UR50][R4.64], R0 ;  /* 0x0000000004005986 */ /* 0x0001e8000c101532 */
[----:B0-----:R-:W2:Y:S01]  /*6b980*/  LDL.LU R0, [R1+0x3b4] ;  /* 0x0003b40001007983 */ /* 0x001ea20000300800 */
[----:B------:R-:W-:Y:S01]  /*6b990*/  VIADD R7, R3, 0x89 ;  /* 0x0000008903077836 */ /* 0x000fe20000000000 */
[----:B------:R-:W-:Y:S01]  /*6b9a0*/  ISETP.LT.AND P1, PT, R42, UR5, !P1 ;  /* 0x000000052a007c0c */ /* 0x000fe2000cf21270 */
[----:B------:R-:W-:Y:S01]  /*6b9b0*/  IMAD.WIDE R4, R9, 0x2, R58 ;  /* 0x0000000209047825 */ /* 0x000fe200078e023a */
[----:B------:R-:W-:Y:S02]  /*6b9c0*/  ULDC UR5, c[0x0][0x248] ;  /* 0x0000920000057ab9 */ /* 0x000fe40000000800 */
[----:B------:R-:W-:-:S04]  /*6b9d0*/  ISETP.GE.AND P6, PT, R7, UR55, PT ;  /* 0x0000003707007c0c */ /* 0x000fc8000bfc6270 */
[----:B------:R-:W-:Y:S01]  /*6b9e0*/  ISETP.LT.AND P5, PT, R61, UR58, !P6 ;  /* 0x0000003a3d007c0c */ /* 0x000fe2000f7a1270 */
[----:B------:R-:W-:Y:S01]  /*6b9f0*/  VIADD R8, R9, UR5 ;  /* 0x0000000509087c36 */ /* 0x000fe20008000000 */
[----:B------:R-:W-:Y:S01]  /*6ba00*/  ULDC UR5, c[0x0][0x228] ;  /* 0x00008a0000057ab9 */ /* 0x000fe20000000800 */
[----:B------:R-:W-:Y:S02]  /*6ba10*/  ULDC.64 UR58, c[0x0][0x228] ;  /* 0x00008a00003a7ab9 */ /* 0x000fe40000000a00 */
[----:B------:R0:W-:Y:S01]  /*6ba20*/  @P1 STG.E.U16 desc[UR50][R4.64], R6 ;  /* 0x0000000604001986 */ /* 0x0001e2000c101532 */
[----:B------:R-:W-:Y:S01]  /*6ba30*/  ISETP.LT.AND P1, PT, R43, UR5, !P6 ;  /* 0x000000052b007c0c */ /* 0x000fe2000f721270 */
[----:B------:R-:W-:Y:S01]  /*6ba40*/  ULDC UR5, c[0x0][0x248] ;  /* 0x0000920000057ab9 */ /* 0x000fe20000000800 */
[----:B0-----:R-:W-:-:S04]  /*6ba50*/  IMAD.WIDE R6, R8, 0x2, R52 ;  /* 0x0000000208067825 */ /* 0x001fc800078e0234 */
[----:B------:R-:W-:Y:S01]  /*6ba60*/  VIADD R4, R3, 0x8a ;  /* 0x0000008a03047836 */ /* 0x000fe20000000000 */
[----:B----4-:R0:W-:Y:S01]  /*6ba70*/  @P5 STG.E.U16 desc[UR50][R6.64], R46 ;  /* 0x0000002e06005986 */ /* 0x0101e2000c101532 */
[----:B------:R-:W-:Y:S01]  /*6ba80*/  VIADD R5, R8, UR5 ;  /* 0x0000000508057c36 */ /* 0x000fe20008000000 */
[----:B------:R-:W-:Y:S02]  /*6ba90*/  ULDC UR5, c[0x0][0x248] ;  /* 0x0000920000057ab9 */ /* 0x000fe40000000800 */
[----:B------:R-:W-:Y:S02]  /*6baa0*/  ISETP.GE.AND P5, PT, R4, UR59, PT ;  /* 0x0000003b04007c0c */ /* 0x000fe4000bfa6270 */
[----:B------:R-:W-:Y:S01]  /*6bab0*/  PRMT R4, R46, 0x7632, R4 ;  /* 0x000076322e047816 */ /* 0x000fe20000000004 */
[----:B------:R-:W-:Y:S01]  /*6bac0*/  VIADD R11, R5, UR5 ;  /* 0x00000005050b7c36 */ /* 0x000fe20008000000 */
[----:B------:R-:W-:Y:S01]  /*6bad0*/  ULDC UR5, c[0x0][0x228] ;  /* 0x00008a0000057ab9 */ /* 0x000fe20000000800 */
[C---:B0-----:R-:W-:Y:S01]  /*6bae0*/  IMAD.WIDE R6, R8.reuse, 0x2, R54 ;  /* 0x0000000208067825 */ /* 0x041fe200078e0236 */
[----:B------:R-:W4:Y:S04]  /*6baf0*/  LDL.LU R46, [R1+0x3c4] ;  /* 0x0003c400012e7983 */ /* 0x000f280000300800 */
[----:B------:R0:W-:Y:S01]  /*6bb00*/  @P1 STG.E.U16 desc[UR50][R6.64], R4 ;  /* 0x0000000406001986 */ /* 0x0001e2000c101532 */
[----:B------:R-:W-:Y:S01]  /*6bb10*/  ISETP.LT.AND P1, PT, R41, UR5, !P6 ;  /* 0x0000000529007c0c */ /* 0x000fe2000f721270 */
[----:B------:R-:W-:Y:S01]  /*6bb20*/  ULDC UR5, c[0x0][0x248] ;  /* 0x0000920000057ab9 */ /* 0x000fe20000000800 */
[----:B0-----:R-:W-:-:S11]  /*6bb30*/  IMAD.WIDE R6, R8, 0x2, R56 ;  /* 0x0000000208067825 */ /* 0x001fd600078e0238 */
[----:B---3--:R0:W-:Y:S01]  /*6bb40*/  @P1 STG.E.U16 desc[UR50][R6.64], R44 ;  /* 0x0000002c06001986 */ /* 0x0081e2000c101532 */
[----:B------:R-:W-:-:S03]  /*6bb50*/  PRMT R12, R44, 0x7632, R12 ;  /* 0x000076322c0c7816 */ /* 0x000fc6000000000c */
[----:B0-----:R-:W3:Y:S01]  /*6bb60*/  LDL.LU R44, [R1+0x3d4] ;  /* 0x0003d400012c7983 */ /* 0x001ee20000300800 */
[----:B------:R-:W-:Y:S01]  /*6bb70*/  VIADD R4, R11, UR5 ;  /* 0x000000050b047c36 */ /* 0x000fe20008000000 */
[----:B------:R-:W-:Y:S02]  /*6bb80*/  ULDC UR5, c[0x0][0x228] ;  /* 0x00008a0000057ab9 */ /* 0x000fe40000000800 */
[----:B------:R-:W-:Y:S01]  /*6bb90*/  ISETP.LT.AND P6, PT, R42, UR5, !P6 ;  /* 0x000000052a007c0c */ /* 0x000fe2000f7c1270 */
[----:B------:R-:W-:Y:S01]  /*6bba0*/  IMAD.WIDE R6, R8, 0x2, R58 ;  /* 0x0000000208067825 */ /* 0x000fe200078e023a */
[----:B------:R-:W-:Y:S01]  /*6bbb0*/  ISETP.LT.AND P1, PT, R61, UR60, !P5 ;  /* 0x0000003c3d007c0c */ /* 0x000fe2000ef21270 */
[----:B------:R-:W-:Y:S01]  /*6bbc0*/  ULDC.64 UR60, c[0x0][0x228] ;  /* 0x00008a00003c7ab9 */ /* 0x000fe20000000a00 */
[----:B------:R-:W-:-:S09]  /*6bbd0*/  ULDC UR5, c[0x0][0x248] ;  /* 0x0000920000057ab9 */ /* 0x000fd20000000800 */
[----:B------:R0:W-:Y:S02]  /*6bbe0*/  @P6 STG.E.U16 desc[UR50][R6.64], R12 ;  /* 0x0000000c06006986 */ /* 0x0001e4000c101532 */
[----:B0-----:R-:W-:-:S04]  /*6bbf0*/  IMAD.WIDE R6, R5, 0x2, R52 ;  /* 0x0000000205067825 */ /* 0x001fc800078e0234 */
[----:B------:R-:W-:Y:S01]  /*6bc00*/  VIADD R12, R3, 0x8b ;  /* 0x0000008b030c7836 */ /* 0x000fe20000000000 */
[----:B--2---:R0:W-:Y:S04]  /*6bc10*/  @P1 STG.E.U16 desc[UR50][R6.64], R0 ;  /* 0x0000000006001986 */ /* 0x0041e8000c101532 */
[----:B------:R-:W-:Y:S02]  /*6bc20*/  ISETP.GE.AND P1, PT, R12, UR61, PT ;  /* 0x0000003d0c007c0c */ /* 0x000fe4000bf26270 */
[----:B------:R-:W-:Y:S02]  /*6bc30*/  PRMT R12, R0, 0x7632, R12 ;  /* 0x00007632000c7816 */ /* 0x000fe4000000000c */
[----:B0-----:R-:W2:Y:S01]  /*6bc40*/  LDL.LU R0, [R1+0x3e4] ;  /* 0x0003e40001007983 */ /* 0x001ea20000300800 */
[----:B------:R-:W-:Y:S01]  /*6bc50*/  VIADD R10, R4, UR5 ;  /* 0x00000005040a7c36 */ /* 0x000fe20008000000 */
[----:B------:R-:W-:-:S03]  /*6bc60*/  ULDC UR5, c[0x0][0x248] ;  /* 0x0000920000057ab9 */ /* 0x000fc60000000800 */
[----:B------:R-:W-:Y:S01]  /*6bc70*/  VIADD R9, R10, UR5 ;  /* 0x000000050a097c36 */ /* 0x000fe20008000000 */
[----:B------:R-:W-:Y:S02]  /*6bc80*/  ULDC UR5, c[0x0][0x228] ;  /* 0x00008a0000057ab9 */ /* 0x000fe40000000800 */
[----:B------:R-:W-:Y:S01]  /*6bc90*/  ISETP.LT.AND P6, PT, R43, UR5, !P5 ;  /* 0x000000052b007c0c */ /* 0x000fe2000efc1270 */
[----:B------:R-:W-:Y:S01]  /*6bca0*/  ULDC UR5, c[0x0][0x248] ;  /* 0x0000920000057ab9 */ /* 0x000fe20000000800 */
[----:B------:R-:W-:-:S04]  /*6bcb0*/  IMAD.WIDE R6, R5, 0x2, R54 ;  /* 0x0000000205067825 */ /* 0x000fc800078e0236 */
[----:B------:R-:W-:Y:S01]  /*6bcc0*/  VIADD R8, R9, UR5 ;  /* 0x0000000509087c36 */ /* 0x000fe20008000000 */
[----:B------:R-:W-:-:S03]  /*6bcd0*/  ULDC UR5, c[0x0][0x248] ;  /* 0x0000920000057ab9 */ /* 0x000fc60000000800 */
[----:B------:R-:W-:Y:S01]  /*6bce0*/  VIADD R32, R8, UR5 ;  /* 0x0000000508207c36 */ /* 0x000fe20008000000 */
[----:B------:R-:W-:Y:S02]  /*6bcf0*/  ULDC UR5, c[0x0][0x228] ;  /* 0x00008a0000057ab9 */ /* 0x000fe40000000800 */
[----:B------:R0:W-:Y:S01]  /*6bd00*/  @P6 STG.E.U16 desc[UR50][R6.64], R12 ;  /* 0x0000000c06006986 */ /* 0x0001e2000c101532 */
[----:B------:R-:W-:Y:S01]  /*6bd10*/  ISETP.LT.AND P6, PT, R41, UR5, !P5 ;  /* 0x0000000529007c0c */ /* 0x000fe2000efc1270 */
[----:B------:R-:W-:Y:S02]  /*6bd20*/  ULDC UR5, c[0x0][0x248] ;  /* 0x0000920000057ab9 */ /* 0x000fe40000000800 */
[----:B------:R-:W-:Y:S01]  /*6bd30*/  VIADD R29, R32, UR5 ;  /* 0x00000005201d7c36 */ /* 0x000fe20008000000 */
[----:B------:R-:W-:Y:S02]  /*6bd40*/  ULDC UR5, c[0x0][0x228] ;  /* 0x00008a0000057ab9 */ /* 0x000fe40000000800 */
[----:B------:R-:W-:Y:S01]  /*6bd50*/  ISETP.LT.AND P5, PT, R42, UR5, !P5 ;  /* 0x000000052a007c0c */ /* 0x000fe2000efa1270 */
[----:B------:R-:W-:Y:S01]  /*6bd60*/  ULDC UR5, c[0x0][0x248] ;  /* 0x0000920000057ab9 */ /* 0x000fe20000000800 */
[----:B0-----:R-:W-:Y:S01]  /*6bd70*/  IMAD.WIDE R6, R5, 0x2, R56 ;  /* 0x0000000205067825 */ /* 0x001fe200078e0238 */
[----:B----4-:R-:W-:-:S04]  /*6bd80*/  PRMT R12, R46, 0x7632, R12 ;  /* 0x000076322e0c7816 */ /* 0x010fc8000000000c */
[----:B------:R0:W-:Y:S01]  /*6bd90*/  @P6 STG.E.U16 desc[UR50][R6.64], R46 ;  /* 0x0000002e06006986 */ /* 0x0001e2000c101532 */
[----:B------:R-:W-:Y:S01]  /*6bda0*/  ISETP.LT.AND P6, PT, R61, UR56, !P1 ;  /* 0x000000383d007c0c */ /* 0x000fe2000cfc1270 */
[----:B------:R-:W-:Y:S02]  /*6bdb0*/  ULDC.64 UR56, c[0x0][0x228] ;  /* 0x00008a0000387ab9 */ /* 0x000fe40000000a00 */
[----:B0-----:R-:W4:Y:S01]  /*6bdc0*/  LDL.LU R46, [R1+0x3b8] ;  /* 0x0003b800012e7983 */ /* 0x001f220000300800 */
[----:B------:R-:W-:-:S05]  /*6bdd0*/  IMAD.WIDE R6, R5, 0x2, R58 ;  /* 0x0000000205067825 */ /* 0x000fca00078e023a */
[----:B------:R0:W-:Y:S01]  /*6bde0*/  @P5 STG.E.U16 desc[UR50][R6.64], R12 ;  /* 0x0000000c06005986 */ /* 0x0001e2000c101532 */
[----:B------:R-:W-:Y:S02]  /*6bdf0*/  VIADD R5, R3, 0x8c ;  /* 0x0000008c03057836 */ /* 0x000fe40000000000 */
[----:B0-----:R-:W-:-:S05]  /*6be00*/  IMAD.WIDE R6, R11, 0x2, R52 ;  /* 0x000000020b067825 */ /* 0x001fca00078e0234 */
[----:B---3--:R0:W-:Y:S01]  /*6be10*/  @P6 STG.E.U16 desc[UR50][R6.64], R44 ;  /* 0x0000002c06006986 */ /* 0x0081e2000c101532 */
[----:B------:R-:W-:Y:S02]  /*6be20*/  ISETP.GE.AND P6, PT, R5, UR57, PT ;  /* 0x0000003905007c0c */ /* 0x000fe4000bfc6270 */
[----:B------:R-:W-:Y:S02]  /*6be30*/  PRMT R5, R44, 0x7632, R5 ;  /* 0x000076322c057816 */ /* 0x000fe40000000005 */
[----:B0-----:R-:W3:Y:S01]  /*6be40*/  LDL.LU R44, [R1+0x3c8] ;  /* 0x0003c800012c7983 */ /* 0x001ee20000300800 */
        /* <DEDUP_REMOVED lines=13> */
[----:B------:R-:W-:Y:S01]  /*6bf20*/  ULDC UR5, c[0x0][0x248] ;  /* 0x0000920000057ab9 */ /* 0x000fe20000000800 */
[----:B0-----:R-:W-:Y:S01]  /*6bf30*/  IMAD.WIDE R6, R11, 0x2, R56 ;  /* 0x000000020b067825 */ /* 0x001fe200078e0238 */
[----:B--2---:R-:W-:-:S10]  /*6bf40*/  PRMT R12, R0, 0x7632, R12 ;  /* 0x00007632000c7816 */ /* 0x004fd4000000000c */
[----:B------:R0:W-:Y:S04]  /*6bf50*/  @P5 STG.E.U16 desc[UR50][R6.64], R0 ;  /* 0x0000000006005986 */ /* 0x0001e8000c101532 */
[----:B0-----:R-:W2:Y:S01]  /*6bf60*/  LDL.LU R0, [R1+0x3d8] ;  /* 0x0003d80001007983 */ /* 0x001ea20000300800 */
[----:B------:R-:W-:Y:S01]  /*6bf70*/  VIADD R23, R24, UR5 ;  /* 0x0000000518177c36 */ /* 0x000fe20008000000 */
[----:B------:R-:W-:Y:S02]  /*6bf80*/  ULDC UR5, c[0x0][0x228] ;  /* 0x00008a0000057ab9 */ /* 0x000fe40000000800 */
[----:B------:R-:W-:Y:S01]  /*6bf90*/  ISETP.LT.AND P1, PT, R42, UR5, !P1 ;  /* 0x000000052a007c0c */ /* 0x000fe2000cf21270 */
[----:B------:R-:W-:Y:S01]  /*6bfa0*/  ULDC UR5, c[0x0][0x248] ;  /* 0x0000920000057ab9 */ /* 0x000fe20000000800 */
[----:B------:R-:W-:Y:S01]  /*6bfb0*/  ISETP.LT.AND P5, PT, R61, UR52, !P6 ;  /* 0x000000343d007c0c */ /* 0x000fe2000f7a1270 */
[----:B------:R-:W-:Y:S01]  /*6bfc0*/  VIADD R5, R23, UR5 ;  /* 0x0000000517057c36 */ /* 0x000fe20008000000 */
[----:B------:R-:W-:Y:S01]  /*6bfd0*/  ULDC UR5, c[0x0][0x248] ;  /* 0x0000920000057ab9 */ /* 0x000fe20000000800 */
[----:B------:R-:W-:Y:S01]  /*6bfe0*/  IMAD.WIDE R6, R11, 0x2, R58 ;  /* 0x000000020b067825 */ /* 0x000fe200078e023a */
[----:B------:R-:W-:-:S03]  /*6bff0*/  ULDC.64 UR52, c[0x0][0x228] ;  /* 0x00008a0000347ab9 */ /* 0x000fc60000000a00 */
[----:B------:R-:W-:Y:S01]  /*6c000*/  VIADD R28, R5, UR5 ;  /* 0x00000005051c7c36 */ /* 0x000fe20008000000 */
[----:B------:R-:W-:-:S03]  /*6c010*/  ULDC UR5, c[0x0][0x228] ;  /* 0x00008a0000057ab9 */ /* 0x000fc60000000800 */
[----:B------:R0:W-:Y:S01]  /*6c020*/  @P1 STG.E.U16 desc[UR50][R6.64], R12 ;  /* 0x0000000c06001986 */ /* 0x0001e2000c101532 */
[----:B------:R-:W-:Y:S01]  /*6c030*/  ISETP.LT.AND P1, PT, R43, UR5, !P6 ;  /* 0x000000052b007c0c */ /* 0x000fe2000f721270 */
[----:B------:R-:W-:Y:S01]  /*6c040*/  VIADD R11, R3, 0x8d ;  /* 0x0000008d030b7836 */ /* 0x000fe20000000000 */
[----:B------:R-:W-:Y:S02]  /*6c050*/  ULDC UR5, c[0x0][0x248] ;  /* 0x0000920000057ab9 */ /* 0x000fe40000000800 */
[----:B------:R-:W-:Y:S01]  /*6c060*/  VIADD R30, R28, UR5 ;  /* 0x000000051c1e7c36 */ /* 0x000fe20008000000 */
[----:B------:R-:W-:Y:S01]  /*6c070*/  ULDC UR5, c[0x0][0x248] ;  /* 0x0000920000057ab9 */ /* 0x000fe20000000800 */
[----:B0-----:R-:W-:-:S05]  /*6c080*/  IMAD.WIDE R6, R4, 0x2, R52 ;  /* 0x0000000204067825 */ /* 0x001fca00078e0234 */
[----:B----4-:R0:W-:Y:S01]  /*6c090*/  @P5 STG.E.U16 desc[UR50][R6.64], R46 ;  /* 0x0000002e06005986 */ /* 0x0101e2000c101532 */
        /* <DEDUP_REMOVED lines=19> */
[----:B------:R-:W-:Y:S01]  /*6c1d0*/  ULDC UR5, c[0x0][0x248] ;  /* 0x0000920000057ab9 */ /* 0x000fe20000000800 */
[----:B------:R-:W-:-:S08]  /*6c1e0*/  VIADD R4, R3, 0x8e ;  /* 0x0000008e03047836 */ /* 0x000fd00000000000 */
[----:B------:R0:W-:Y:S02]  /*6c1f0*/  @P6 STG.E.U16 desc[UR50][R6.64], R11 ;  /* 0x0000000b06006986 */ /* 0x0001e4000c101532 */
[----:B0-----:R-:W-:-:S05]  /*6c200*/  IMAD.WIDE R6, R10, 0x2, R52 ;  /* 0x000000020a067825 */ /* 0x001fca00078e0234 */
[----:B--2---:R0:W-:Y:S01]  /*6c210*/  @P1 STG.E.U16 desc[UR50][R6.64], R0 ;  /* 0x0000000006001986 */ /* 0x0041e2000c101532 */
        /* <DEDUP_REMOVED lines=49> */
[----:B0-----:R-:W-:-:S11]  /*6c530*/  IMAD.WIDE R6, R9, 0x2, R56 ;  /* 0x0000000209067825 */ /* 0x001fd600078e0238 */
[----:B--2---:R0:W-:Y:S01]  /*6c540*/  @P5 STG.E.U16 desc[UR50][R6.64], R0 ;  /* 0x0000000006005986 */ /* 0x0041e2000c101532 */
[----:B------:R-:W-:-:S03]  /*6c550*/  PRMT R10, R0, 0x7632, R10 ;  /* 0x00007632000a7816 */ /* 0x000fc6000000000a */
        /* <DEDUP_REMOVED lines=9> */
[----:B------:R-:W2:Y:S01]  /*6c5f0*/  LDL.LU R45, [R1+0x410] ;  /* 0x00041000012d7983 */ /* 0x000ea20000300800 */
[----:B------:R-:W-:-:S02]  /*6c600*/  ULDC.64 UR60, c[0x0][0x228] ;  /* 0x00008a00003c7ab9 */ /* 0x000fc40000000a00 */
        /* <DEDUP_REMOVED lines=8> */
[----:B0-----:R-:W-:-:S04]  /*6c690*/  IMAD.WIDE R6, R8, 0x2, R52 ;  /* 0x0000000208067825 */ /* 0x001fc800078e0234 */
[----:B------:R-:W-:Y:S01]  /*6c6a0*/  VIADD R14, R15, UR5 ;  /* 0x000000050f0e7c36 */ /* 0x000fe20008000000 */
[----:B------:R-:W-:Y:S01]  /*6c6b0*/  ULDC UR5, c[0x0][0x228] ;  /* 0x00008a0000057ab9 */ /* 0x000fe20000000800 */
[----:B----4-:R0:W-:Y:S01]  /*6c6c0*/  @P5 STG.E.U16 desc[UR50][R6.64], R46 ;  /* 0x0000002e06005986 */ /* 0x0101e2000c101532 */
[----:B------:R-:W-:Y:S02]  /*6c6d0*/  ISETP.GE.AND P5, PT, R9, UR61, PT ;  /* 0x0000003d09007c0c */ /* 0x000fe4000bfa6270 */
[----:B------:R-:W-:Y:S01]  /*6c6e0*/  PRMT R9, R46, 0x7632, R9 ;  /* 0x000076322e097816 */ /* 0x000fe20000000009 */
[----:B0-----:R-:W-:-:S05]  /*6c6f0*/  IMAD.WIDE R6, R8, 0x2, R54 ;  /* 0x0000000208067825 */ /* 0x001fca00078e0236 */
[----:B------:R0:W-:Y:S01]  /*6c700*/  @P1 STG.E.U16 desc[UR50][R6.64], R9 ;  /* 0x0000000906001986 */ /* 0x0001e2000c101532 */
[----:B------:R-:W-:Y:S01]  /*6c710*/  ISETP.LT.AND P1, PT, R41, UR5, !P6 ;  /* 0x0000000529007c0c */ /* 0x000fe2000f721270 */
[----:B------:R-:W-:Y:S01]  /*6c720*/  ULDC UR5, c[0x0][0x248] ;  /* 0x0000920000057ab9 */ /* 0x000fe20000000800 */
[----:B0-----:R-:W-:-:S11]  /*6c730*/  IMAD.WIDE R6, R8, 0x2, R56 ;  /* 0x0000000208067825 */ /* 0x001fd600078e0238 */
[----:B---3--:R0:W-:Y:S01]  /*6c740*/  @P1 STG.E.U16 desc[UR50][R6.64], R44 ;  /* 0x0000002c06001986 */ /* 0x0081e2000c101532 */
[----:B------:R-:W-:-:S03]  /*6c750*/  PRMT R9, R44, 0x7632, R9 ;  /* 0x000076322c097816 */ /* 0x000fc60000000009 */
[----:B0-----:R-:W3:Y:S04]  /*6c760*/  LDL.LU R44, [R1+0x420] ;  /* 0x00042000012c7983 */ /* 0x001ee80000300800 */
[----:B------:R-:W4:Y:S01]  /*6c770*/  LDL.LU R46, [R1+0x3f4] ;  /* 0x0003f400012e7983 */ /* 0x000f220000300800 */
        /* <DEDUP_REMOVED lines=18> */
[----:B--2---:R0:W-:Y:S01]  /*6c8a0*/  @P1 STG.E.U16 desc[UR50][R6.64], R0 ;  /* 0x0000000006001986 */ /* 0x0041e2000c101532 */
[----:B------:R-:W-:Y:S02]  /*6c8b0*/  ISETP.GE.AND P1, PT, R8, UR57, PT ;  /* 0x0000003908007c0c */ /* 0x000fe4000bf26270 */
[----:B------:R-:W-:Y:S01]  /*6c8c0*/  PRMT R8, R0, 0x7632, R8 ;  /* 0x0000763200087816 */ /* 0x000fe20000000008 */
[----:B------:R-:W-:Y:S01]  /*6c8d0*/  VIADD R9, R10, UR5 ;  /* 0x000000050a097c36 */ /* 0x000fe20008000000 */
[----:B------:R-:W-:Y:S01]  /*6c8e0*/  ULDC UR5, c[0x0][0x228] ;  /* 0x00008a0000057ab9 */ /* 0x000fe20000000800 */
[----:B0-----:R-:W-:-:S05]  /*6c8f0*/  IMAD.WIDE R6, R32, 0x2, R54 ;  /* 0x0000000220067825 */ /* 0x001fca00078e0236 */
[----:B------:R0:W-:Y:S01]  /*6c900*/  @P6 STG.E.U16 desc[UR50][R6.64], R8 ;  /* 0x0000000806006986 */ /* 0x0001e2000c101532 */
[----:B------:R-:W-:Y:S01]  /*6c910*/  ISETP.LT.AND P6, PT, R41, UR5, !P5 ;  /* 0x0000000529007c0c */ /* 0x000fe2000efc1270 */
[----:B------:R-:W-:Y:S01]  /*6c920*/  ULDC UR5, c[0x0][0x248] ;  /* 0x0000920000057ab9 */ /* 0x000fe20000000800 */
[----:B------:R-:W-:-:S04]  /*6c930*/  IMAD.WIDE R20, R32, 0x2, R56 ;  /* 0x0000000220147825 */ /* 0x000fc800078e0238 */
[----:B0-----:R-:W-:Y:S01]  /*6c940*/  VIADD R8, R9, UR5 ;  /* 0x0000000509087c36 */ /* 0x001fe20008000000 */
[----:B------:R-:W-:Y:S02]  /*6c950*/  ULDC UR5, c[0x0][0x228] ;  /* 0x00008a0000057ab9 */ /* 0x000fe40000000800 */
[----:B------:R-:W-:Y:S01]  /*6c960*/  ISETP.LT.AND P5, PT, R42, UR5, !P5 ;  /* 0x000000052a007c0c */ /* 0x000fe2000efa1270 */
[----:B------:R-:W-:-:S03]  /*6c970*/  ULDC UR5, c[0x0][0x248] ;  /* 0x0000920000057ab9 */ /* 0x000fc60000000800 */
[----:B------:R0:W-:Y:S01]  /*6c980*/  @P6 STG.E.U16 desc[UR50][R20.64], R60 ;  /* 0x0000003c14006986 */ /* 0x0001e2000c101532 */
[----:B------:R-:W-:Y:S01]  /*6c990*/  VIADD R7, R8, UR5 ;  /* 0x0000000508077c36 */ /* 0x000fe20008000000 */
[----:B------:R-:W-:Y:S01]  /*6c9a0*/  ISETP.LT.AND P6, PT, R61, UR52, !P1 ;  /* 0x000000343d007c0c */ /* 0x000fe2000cfc1270 */
[----:B------:R-:W-:Y:S01]  /*6c9b0*/  ULDC UR5, c[0x0][0x248] ;  /* 0x0000920000057ab9 */ /* 0x000fe20000000800 */
[----:B------:R-:W-:Y:S01]  /*6c9c0*/  PRMT R40, R60, 0x7632, R40 ;  /* 0x000076323c287816 */ /* 0x000fe20000000028 */
[----:B------:R-:W-:Y:S01]  /*6c9d0*/  VIADD R6, R7, UR5 ;  /* 0x0000000507067c36 */ /* 0x000fe20008000000 */
[----:B------:R-:W-:Y:S01]  /*6c9e0*/  ULDC UR5, c[0x0][0x228] ;  /* 0x00008a0000057ab9 */ /* 0x000fe20000000800 */
[----:B------:R-:W-:Y:S01]  /*6c9f0*/  ULDC.64 UR52, c[0x0][0x228] ;  /* 0x00008a0000347ab9 */ /* 0x000fe20000000a00 */
[----:B0-----:R-:W-:-:S05]  /*6ca00*/  IMAD.WIDE R20, R32, 0x2, R58 ;  /* 0x0000000220147825 */ /* 0x001fca00078e023a */
[----:B------:R0:W-:Y:S01]  /*6ca10*/  @P5 STG.E.U16 desc[UR50][R20.64], R40 ;  /* 0x0000002814005986 */ /* 0x0001e2000c101532 */
[----:B------:R-:W-:Y:S01]  /*6ca20*/  ISETP.LT.AND P5, PT, R43, UR5, !P1 ;  /* 0x000000052b007c0c */ /* 0x000fe2000cfa1270 */
[----:B------:R-:W-:Y:S01]  /*6ca30*/  VIADD R32, R3, 0x92 ;  /* 0x0000009203207836 */ /* 0x000fe20000000000 */
[----:B------:R-:W-:Y:S02]  /*6ca40*/  ULDC UR5, c[0x0][0x248] ;  /* 0x0000920000057ab9 */ /* 0x000fe40000000800 */
[----:B------:R-:W-:Y:S01]  /*6ca50*/  VIADD R60, R6, UR5 ;  /* 0x00000005063c7c36 */ /* 0x000fe20008000000 */
[----:B------:R-:W-:Y:S01]  /*6ca60*/  ULDC UR5, c[0x0][0x248] ;  /* 0x0000920000057ab9 */ /* 0x000fe20000000800 */
[----:B0-----:R-:W-:-:S05]  /*6ca70*/  IMAD.WIDE R20, R29, 0x2, R52 ;  /* 0x000000021d147825 */ /* 0x001fca00078e0234 */
[----:B------:R0:W-:Y:S01]  /*6ca80*/  @P6 STG.E.U16 desc[UR50][R20.64], R45 ;  /* 0x0000002d14006986 */ /* 0x0001e2000c101532 */
[----:B------:R-:W-:Y:S02]  /*6ca90*/  ISETP.GE.AND P6, PT, R32, UR53, PT ;  /* 0x0000003520007c0c */ /* 0x000fe4000bfc6270 */
[----:B------:R-:W-:Y:S01]  /*6caa0*/  PRMT R32, R45, 0x7632, R32 ;  /* 0x000076322d207816 */ /* 0x000fe20000000020 */
[----:B------:R-:W-:Y:S01]  /*6cab0*/  VIADD R0, R60, UR5 ;  /* 0x000000053c007c36 */ /* 0x000fe20008000000 */
[----:B------:R-:W-:Y:S01]  /*6cac0*/  ULDC UR5, c[0x0][0x228] ;  /* 0x00008a0000057ab9 */ /* 0x000fe20000000800 */
[----:B0-----:R-:W-:Y:S01]  /*6cad0*/  IMAD.WIDE R20, R29, 0x2, R54 ;  /* 0x000000021d147825 */ /* 0x001fe200078e0236 */
[----:B------:R-:W-:Y:S04]  /*6cae0*/  STL [R1+0xa8], R60 ;  /* 0x0000a83c01007387 */ /* 0x000fe80000100800 */
[----:B------:R-:W-:Y:S01]  /*6caf0*/  @P5 STG.E.U16 desc[UR50][R20.64], R32 ;  /* 0x0000002014005986 */ /* 0x000fe2000c101532 */
[----:B------:R-:W-:Y:S01]  /*6cb00*/  ISETP.LT.AND P5, PT, R41, UR5, !P1 ;  /* 0x0000000529007c0c */ /* 0x000fe2000cfa1270 */
[----:B------:R-:W-:-:S02]  /*6cb10*/  ULDC UR5, c[0x0][0x248] ;  /* 0x0000920000057ab9 */ /* 0x000fc40000000800 */
[----:B------:R0:W-:Y:S02]  /*6cb20*/  STL [R1+0xac], R0 ;  /* 0x0000ac0001007387 */ /* 0x0001e40000100800 */
[----:B0-----:R-:W-:Y:S01]  /*6cb30*/  VIADD R0, R0, UR5 ;  /* 0x0000000500007c36 */ /* 0x001fe20008000000 */
[----:B------:R-:W-:Y:S02]  /*6cb40*/  ULDC UR5, c[0x0][0x228] ;  /* 0x00008a0000057ab9 */ /* 0x000fe40000000800 */
[----:B------:R-:W-:Y:S01]  /*6cb50*/  ISETP.LT.AND P1, PT, R42, UR5, !P1 ;  /* 0x000000052a007c0c */ /* 0x000fe2000cf21270 */
[----:B------:R-:W-:Y:S01]  /*6cb60*/  ULDC UR5, c[0x0][0x248] ;  /* 0x0000920000057ab9 */ /* 0x000fe20000000800 */
[----:B------:R0:W-:Y:S04]  /*6cb70*/  STL [R1+0xb0], R0 ;  /* 0x0000b00001007387 */ /* 0x0001e80000100800 */
[----:B------:R-:W2:Y:S01]  /*6cb80*/  LDL.LU R45, [R1+0x404] ;  /* 0x00040400012d7983 */ /* 0x000ea20000300800 */
[----:B0-----:R-:W-:Y:S01]  /*6cb90*/  VIADD R0, R0, UR5 ;  /* 0x0000000500007c36 */ /* 0x001fe20008000000 */
[----:B------:R-:W-:Y:S01]  /*6cba0*/  ULDC UR5, c[0x0][0x248] ;  /* 0x0000920000057ab9 */ /* 0x000fe20000000800 */
[----:B------:R-:W-:-:S03]  /*6cbb0*/  IMAD.WIDE R20, R29, 0x2, R56 ;  /* 0x000000021d147825 */ /* 0x000fc600078e0238 */
[----:B------:R0:W-:Y:S02]  /*6cbc0*/  STL [R1+0xb4], R0 ;  /* 0x0000b40001007387 */ /* 0x0001e40000100800 */
[----:B0-----:R-:W-:Y:S01]  /*6cbd0*/  VIADD R0, R0, UR5 ;  /* 0x0000000500007c36 */ /* 0x001fe20008000000 */
[----:B------:R-:W-:-:S04]  /*6cbe0*/  ULDC UR5, c[0x0][0x228] ;  /* 0x00008a0000057ab9 */ /* 0x000fc80000000800 */
[----:B------:R-:W-:Y:S04]  /*6cbf0*/  STL [R1+0xb8], R0 ;  /* 0x0000b80001007387 */ /* 0x000fe80000100800 */
[----:B---3--:R0:W-:Y:S01]  /*6cc00*/  @P5 STG.E.U16 desc[UR50][R20.64], R44 ;  /* 0x0000002c14005986 */ /* 0x0081e2000c101532 */
[----:B------:R-:W-:-:S03]  /*6cc10*/  PRMT R32, R44, 0x7632, R32 ;  /* 0x000076322c207816 */ /* 0x000fc60000000020 */
[----:B0-----:R-:W3:Y:S01]  /*6cc20*/  LDL.LU R44, [R1+0x414] ;  /* 0x00041400012c7983 */ /* 0x001ee20000300800 */
[----:B------:R-:W-:Y:S01]  /*6cc30*/  ISETP.LT.AND P5, PT, R61, UR54, !P6 ;  /* 0x000000363d007c0c */ /* 0x000fe2000f7a1270 */
[----:B------:R-:W-:Y:S01]  /*6cc40*/  IMAD.WIDE R20, R29, 0x2, R58 ;  /* 0x000000021d147825 */ /* 0x000fe200078e023a */
[----:B------:R-:W-:-:S04]  /*6cc50*/  ULDC.64 UR54, c[0x0][0x228] ;  /* 0x00008a0000367ab9 */ /* 0x000fc80000000a00 */
[----:B------:R0:W-:Y:S01]  /*6cc60*/  @P1 STG.E.U16 desc[UR50][R20.64], R32 ;  /* 0x0000002014001986 */ /* 0x0001e2000c101532 */
[----:B------:R-:W-:Y:S01]  /*6cc70*/  ISETP.LT.AND P1, PT, R43, UR5, !P6 ;  /* 0x000000052b007c0c */ /* 0x000fe2000f721270 */
[----:B------:R-:W-:Y:S01]  /*6cc80*/  VIADD R29, R3, 0x93 ;  /* 0x00000093031d7836 */ /* 0x000fe20000000000 */
[----:B------:R-:W-:Y:S02]  /*6cc90*/  ULDC UR5, c[0x0][0x248] ;  /* 0x0000920000057ab9 */ /* 0x000fe40000000800 */
[----:B------:R-:W-:Y:S01]  /*6cca0*/  VIADD R0, R0, UR5 ;  /* 0x0000000500007c36 */ /* 0x000fe20008000000 */
[----:B------:R-:W-:Y:S01]  /*6ccb0*/  ULDC UR5, c[0x0][0x248] ;  /* 0x0000920000057ab9 */ /* 0x000fe20000000800 */
[----:B0-----:R-:W-:-:S03]  /*6ccc0*/  IMAD.WIDE R20, R27, 0x2, R52 ;  /* 0x000000021b147825 */ /* 0x001fc600078e0234 */
[----:B------:R0:W-:Y:S04]  /*6ccd0*/  STL [R1+0xbc], R0 ;  /* 0x0000bc0001007387 */ /* 0x0001e80000100800 */
[----:B----4-:R1:W-:Y:S01]  /*6cce0*/  @P5 STG.E.U16 desc[UR50][R20.64], R46 ;  /* 0x0000002e14005986 */ /* 0x0103e2000c101532 */
[----:B------:R-:W-:Y:S02]  /*6ccf0*/  ISETP.GE.AND P5, PT, R29, UR55, PT ;  /* 0x000000371d007c0c */ /* 0x000fe4000bfa6270 */
[----:B------:R-:W-:Y:S01]  /*6cd00*/  PRMT R29, R46, 0x7632, R29 ;  /* 0x000076322e1d7816 */ /* 0x000fe2000000001d */
[----:B0-----:R-:W-:Y:S01]  /*6cd10*/  VIADD R0, R0, UR5 ;  /* 0x0000000500007c36 */ /* 0x001fe20008000000 */
[----:B------:R-:W-:Y:S01]  /*6cd20*/  ULDC UR5, c[0x0][0x228] ;  /* 0x00008a0000057ab9 */ /* 0x000fe20000000800 */
[----:B-1----:R-:W-:-:S03]  /*6cd30*/  IMAD.WIDE R20, R27, 0x2, R54 ;  /* 0x000000021b147825 */ /* 0x002fc600078e0236 */
[----:B------:R0:W-:Y:S04]  /*6cd40*/  STL [R1+0xc0], R0 ;  /* 0x0000c00001007387 */ /* 0x0001e80000100800 */
[----:B------:R-:W-:Y:S01]  /*6cd50*/  @P1 STG.E.U16 desc[UR50][R20.64], R29 ;  /* 0x0000001d14001986 */ /* 0x000fe2000c101532 */
[----:B------:R-:W-:Y:S01]  /*6cd60*/  ISETP.LT.AND P1, PT, R41, UR5, !P6 ;  /* 0x0000000529007c0c */ /* 0x000fe2000f721270 */
[----:B------:R-:W-:Y:S02]  /*6cd70*/  ULDC UR5, c[0x0][0x248] ;  /* 0x0000920000057ab9 */ /* 0x000fe40000000800 */
[----:B0-----:R-:W-:Y:S01]  /*6cd80*/  VIADD R0, R0, UR5 ;  /* 0x0000000500007c36 */ /* 0x001fe20008000000 */
[----:B------:R-:W-:-:S04]  /*6cd90*/  ULDC UR5, c[0x0][0x228] ;  /* 0x00008a0000057ab9 */ /* 0x000fc80000000800 */
[----:B------:R0:W-:Y:S04]  /*6cda0*/  STL [R1+0xc4], R0 ;  /* 0x0000c40001007387 */ /* 0x0001e80000100800 */
[----:B------:R-:W4:Y:S01]  /*6cdb0*/  LDL.LU R46, [R1+0x424] ;  /* 0x00042400012e7983 */ /* 0x000f220000300800 */
[----:B------:R-:W-:Y:S01]  /*6cdc0*/  ISETP.LT.AND P6, PT, R42, UR5, !P6 ;  /* 0x000000052a007c0c */ /* 0x000fe2000f7c1270 */
[----:B------:R-:W-:Y:S02]  /*6cdd0*/  ULDC UR5, c[0x0][0x248] ;  /* 0x0000920000057ab9 */ /* 0x000fe40000000800 */
[----:B0-----:R-:W-:Y:S01]  /*6cde0*/  VIADD R0, R0, UR5 ;  /* 0x0000000500007c36 */ /* 0x001fe20008000000 */
[----:B------:R-:W-:Y:S01]  /*6cdf0*/  ULDC UR5, c[0x0][0x248] ;  /* 0x0000920000057ab9 */ /* 0x000fe20000000800 */
[----:B------:R-:W-:-:S03]  /*6ce00*/  IMAD.WIDE R20, R27, 0x2, R56 ;  /* 0x000000021b147825 */ /* 0x000fc600078e0238 */
[----:B------:R0:W-:Y:S02]  /*6ce10*/  STL [R1+0xc8], R0 ;  /* 0x0000c80001007387 */ /* 0x0001e40000100800 */
[----:B0-----:R-:W-:Y:S01]  /*6ce20*/  VIADD R0, R0, UR5 ;  /* 0x0000000500007c36 */ /* 0x001fe20008000000 */
[----:B------:R-:W-:-:S04]  /*6ce30*/  ULDC UR5, c[0x0][0x228] ;  /* 0x00008a0000057ab9 */ /* 0x000fc80000000800 */
[----:B------:R-:W-:Y:S04]  /*6ce40*/  STL [R1+0xcc], R0 ;  /* 0x0000cc0001007387 */ /* 0x000fe80000100800 */
        /* <DEDUP_REMOVED lines=8> */
[----:B------:R-:W-:Y:S01]  /*6ced0*/  VIADD R27, R3, 0x94 ;  /* 0x00000094031b7836 */ /* 0x000fe20000000000 */
[----:B------:R-:W-:-:S02]  /*6cee0*/  ULDC UR5, c[0x0][0x248] ;  /* 0x0000920000057ab9 */ /* 0x000fc40000000800 */
[----:B------:R-:W-:Y:S01]  /*6cef0*/  VIADD R0, R0, UR5 ;  /* 0x0000000500007c36 */ /* 0x000fe20008000000 */
[----:B------:R-:W-:Y:S01]  /*6cf00*/  ULDC UR5, c[0x0][0x248] ;  /* 0x0000920000057ab9 */ /* 0x000fe20000000800 */
[----:B0-----:R-:W-:-:S03]  /*6cf10*/  IMAD.WIDE R20, R26, 0x2, R52 ;  /* 0x000000021a147825 */ /* 0x001fc600078e0234 */
[----:B------:R0:W-:Y:S02]  /*6cf20*/  STL [R1+0xd0], R0 ;  /* 0x0000d00001007387 */ /* 0x0001e40000100800 */
[----:B0-----:R-:W-:Y:S01]  /*6cf30*/  VIADD R0, R0, UR5 ;  /* 0x0000000500007c36 */ /* 0x001fe20008000000 */
[----:B------:R-:W-:-:S04]  /*6cf40*/  ULDC UR5, c[0x0][0x228] ;  /* 0x00008a0000057ab9 */ /* 0x000fc80000000800 */
[----:B------:R-:W-:Y:S04]  /*6cf50*/  STL [R1+0xd4], R0 ;  /* 0x0000d40001007387 */ /* 0x000fe80000100800 */
[----:B---3--:R0:W-:Y:S01]  /*6cf60*/  @P1 STG.E.U16 desc[UR50][R20.64], R44 ;  /* 0x0000002c14001986 */ /* 0x0081e2000c101532 */
[----:B------:R-:W-:Y:S02]  /*6cf70*/  ISETP.GE.AND P1, PT, R27, UR59, PT ;  /* 0x0000003b1b007c0c */ /* 0x000fe4000bf26270 */
[----:B------:R-:W-:Y:S01]  /*6cf80*/  PRMT R27, R44, 0x7632, R27 ;  /* 0x000076322c1b7816 */ /* 0x000fe2000000001b */
[----:B0-----:R-:W-:-:S05]  /*6cf90*/  IMAD.WIDE R20, R26, 0x2, R54 ;  /* 0x000000021a147825 */ /* 0x001fca00078e0236 */
[----:B------:R-:W-:Y:S01]  /*6cfa0*/  @P6 STG.E.U16 desc[UR50][R20.64], R27 ;  /* 0x0000001b14006986 */ /* 0x000fe2000c101532 */
[----:B------:R-:W-:Y:S01]  /*6cfb0*/  ISETP.LT.AND P6, PT, R41, UR5, !P5 ;  /* 0x0000000529007c0c */ /* 0x000fe2000efc1270 */
[----:B------:R-:W-:Y:S02]  /*6cfc0*/  ULDC UR5, c[0x0][0x248] ;  /* 0x0000920000057ab9 */ /* 0x000fe40000000800 */
[----:B------:R-:W-:Y:S01]  /*6cfd0*/  VIADD R0, R0, UR5 ;  /* 0x0000000500007c36 */ /* 0x000fe20008000000 */
[----:B------:R-:W-:-:S04]  /*6cfe0*/  ULDC UR5, c[0x0][0x228] ;  /* 0x00008a0000057ab9 */ /* 0x000fc80000000800 */
[----:B------:R0:W-:Y:S04]  /*6cff0*/  STL [R1+0xd8], R0 ;  /* 0x0000d80001007387 */ /* 0x0001e80000100800 */
[----:B------:R-:W3:Y:S01]  /*6d000*/  LDL.LU R44, [R1+0x408] ;  /* 0x00040800012c7983 */ /* 0x000ee20000300800 */
[----:B------:R-:W-:Y:S01]  /*6d010*/  ISETP.LT.AND P5, PT, R42, UR5, !P5 ;  /* 0x000000052a007c0c */ /* 0x000fe2000efa1270 */
[----:B------:R-:W-:Y:S02]  /*6d020*/  ULDC UR5, c[0x0][0x248] ;  /* 0x0000920000057ab9 */ /* 0x000fe40000000800 */
[----:B0-----:R-:W-:Y:S01]  /*6d030*/  VIADD R0, R0, UR5 ;  /* 0x0000000500007c36 */ /* 0x001fe20008000000 */
[----:B------:R-:W-:Y:S01]  /*6d040*/  ULDC UR5, c[0x0][0x248] ;  /* 0x0000920000057ab9 */ /* 0x000fe20000000800 */
[----:B------:R-:W-:-:S03]  /*6d050*/  IMAD.WIDE R20, R26, 0x2, R56 ;  /* 0x000000021a147825 */ /* 0x000fc600078e0238 */
[----:B------:R0:W-:Y:S02]  /*6d060*/  STL [R1+0xdc], R0 ;  /* 0x0000dc0001007387 */ /* 0x0001e40000100800 */
[----:B0-----:R-:W-:Y:S01]  /*6d070*/  VIADD R0, R0, UR5 ;  /* 0x0000000500007c36 */ /* 0x001fe20008000000 */
[----:B------:R-:W-:Y:S01]  /*6d080*/  ULDC UR5, c[0x0][0x228] ;  /* 0x00008a0000057ab9 */ /* 0x000fe20000000800 */
[----:B----4-:R0:W-:Y:S01]  /*6d090*/  @P6 STG.E.U16 desc[UR50][R20.64], R46 ;  /* 0x0000002e14006986 */ /* 0x0101e2000c101532 */
[----:B------:R-:W-:-:S03]  /*6d0a0*/  PRMT R27, R46, 0x7632, R27 ;  /* 0x000076322e1b7816 */ /* 0x000fc6000000001b */
[----:B------:R1:W-:Y:S04]  /*6d0b0*/  STL [R1+0xe0], R0 ;  /* 0x0000e00001007387 */ /* 0x0003e80000100800 */
[----:B0-----:R-:W4:Y:S01]  /*6d0c0*/  LDL.LU R46, [R1+0x418] ;  /* 0x00041800012e7983 */ /* 0x001f220000300800 */
[----:B------:R-:W-:Y:S01]  /*6d0d0*/  ISETP.LT.AND P6, PT, R61, UR60, !P1 ;  /* 0x0000003c3d007c0c */ /* 0x000fe2000cfc1270 */
[----:B------:R-:W-:Y:S01]  /*6d0e0*/  IMAD.WIDE R20, R26, 0x2, R58 ;  /* 0x000000021a147825 */ /* 0x000fe200078e023a */
[----:B------:R-:W-:-:S04]  /*6d0f0*/  ULDC.64 UR60, c[0x0][0x228] ;  /* 0x00008a00003c7ab9 */ /* 0x000fc80000000a00 */
[----:B------:R0:W-:Y:S01]  /*6d100*/  @P5 STG.E.U16 desc[UR50][R20.64], R27 ;  /* 0x0000001b14005986 */ /* 0x0001e2000c101532 */
[----:B------:R-:W-:Y:S01]  /*6d110*/  ISETP.LT.AND P5, PT, R43, UR5, !P1 ;  /* 0x000000052b007c0c */ /* 0x000fe2000cfa1270 */
[----:B------:R-:W-:Y:S01]  /*6d120*/  VIADD R26, R3, 0x95 ;  /* 0x00000095031a7836 */ /* 0x000fe20000000000 */
[----:B------:R-:W-:Y:S02]  /*6d130*/  ULDC UR5, c[0x0][0x248] ;  /* 0x0000920000057ab9 */ /* 0x000fe40000000800 */
[----:B-1----:R-:W-:Y:S01]  /*6d140*/  VIADD R0, R0, UR5 ;  /* 0x0000000500007c36 */ /* 0x002fe20008000000 */
[----:B------:R-:W-:Y:S01]  /*6d150*/  ULDC UR5, c[0x0][0x248] ;  /* 0x0000920000057ab9 */ /* 0x000fe20000000800 */
[----:B0-----:R-:W-:-:S03]  /*6d160*/  IMAD.WIDE R20, R25, 0x2, R52 ;  /* 0x0000000219147825 */ /* 0x001fc600078e0234 */
[----:B------:R0:W-:Y:S02]  /*6d170*/  STL [R1+0xe4], R0 ;  /* 0x0000e40001007387 */ /* 0x0001e40000100800 */
[----:B0-----:R-:W-:Y:S01]  /*6d180*/  VIADD R0, R0, UR5 ;  /* 0x0000000500007c36 */ /* 0x001fe20008000000 */
[----:B------:R-:W-:-:S04]  /*6d190*/  ULDC UR5, c[0x0][0x228] ;  /* 0x00008a0000057ab9 */ /* 0x000fc80000000800 */
[----:B------:R-:W-:Y:S04]  /*6d1a0*/  STL [R1+0xe8], R0 ;  /* 0x0000e80001007387 */ /* 0x000fe80000100800 */
[----:B--2---:R0:W-:Y:S01]  /*6d1b0*/  @P6 STG.E.U16 desc[UR50][R20.64], R45 ;  /* 0x0000002d14006986 */ /* 0x0041e2000c101532 */
[----:B------:R-:W-:Y:S02]  /*6d1c0*/  ISETP.GE.AND P6, PT, R26, UR61, PT ;  /* 0x0000003d1a007c0c */ /* 0x000fe4000bfc6270 */
[----:B------:R-:W-:Y:S01]  /*6d1d0*/  PRMT R26, R45, 0x7632, R26 ;  /* 0x000076322d1a7816 */ /* 0x000fe2000000001a */
[----:B0-----:R-:W-:-:S05]  /*6d1e0*/  IMAD.WIDE R20, R25, 0x2, R54 ;  /* 0x0000000219147825 */ /* 0x001fca00078e0236 */
[----:B------:R0:W-:Y:S01]  /*6d1f0*/  @P5 STG.E.U16 desc[UR50][R20.64], R26 ;  /* 0x0000001a14005986 */ /* 0x0001e2000c101532 */
[----:B------:R-:W-:Y:S01]  /*6d200*/  ISETP.LT.AND P5, PT, R41, UR5, !P1 ;  /* 0x0000000529007c0c */ /* 0x000fe2000cfa1270 */
[----:B------:R-:W-:Y:S02]  /*6d210*/  ULDC UR5, c[0x0][0x248] ;  /* 0x0000920000057ab9 */ /* 0x000fe40000000800 */
[----:B------:R-:W-:Y:S01]  /*6d220*/  VIADD R0, R0, UR5 ;  /* 0x0000000500007c36 */ /* 0x000fe20008000000 */
[----:B------:R-:W-:Y:S02]  /*6d230*/  ULDC UR5, c[0x0][0x228] ;  /* 0x00008a0000057ab9 */ /* 0x000fe40000000800 */
[----:B------:R-:W-:Y:S01]  /*6d240*/  ISETP.LT.AND P1, PT, R42, UR5, !P1 ;  /* 0x000000052a007c0c */ /* 0x000fe2000cf21270 */
[----:B------:R-:W-:Y:S01]  /*6d250*/  ULDC UR5, c[0x0][0x248] ;  /* 0x0000920000057ab9 */ /* 0x000fe20000000800 */
[----:B------:R1:W-:Y:S01]  /*6d260*/  STL [R1+0xec], R0 ;  /* 0x0000ec0001007387 */ /* 0x0003e20000100800 */
[----:B0-----:R-:W-:-:S04]  /*6d270*/  IMAD.WIDE R20, R25, 0x2, R56 ;  /* 0x0000000219147825 */ /* 0x001fc800078e0238 */
[----:B-1----:R-:W-:Y:S01]  /*6d280*/  VIADD R0, R0, UR5 ;  /* 0x0000000500007c36 */ /* 0x002fe20008000000 */
[----:B------:R-:W-:-:S04]  /*6d290*/  ULDC UR5, c[0x0][0x248] ;  /* 0x0000920000057ab9 */ /* 0x000fc80000000800 */
[----:B------:R0:W-:Y:S02]  /*6d2a0*/  STL [R1+0xf0], R0 ;  /* 0x0000f00001007387 */ /* 0x0001e40000100800 */
[----:B0-----:R-:W-:Y:S01]  /*6d2b0*/  VIADD R0, R0, UR5 ;  /* 0x0000000500007c36 */ /* 0x001fe20008000000 */
[----:B------:R-:W-:-:S04]  /*6d2c0*/  ULDC UR5, c[0x0][0x228] ;  /* 0x00008a0000057ab9 */ /* 0x000fc80000000800 */
[----:B------:R-:W-:Y:S04]  /*6d2d0*/  STL [R1+0xf4], R0 ;  /* 0x0000f40001007387 */ /* 0x000fe80000100800 */
[----:B---3--:R0:W-:Y:S01]  /*6d2e0*/  @P5 STG.E.U16 desc[UR50][R20.64], R44 ;  /* 0x0000002c14005986 */ /* 0x0081e2000c101532 */
[----:B------:R-:W-:-:S03]  /*6d2f0*/  PRMT R26, R44, 0x7632, R26 ;  /* 0x000076322c1a7816 */ /* 0x000fc6000000001a */
[----:B0-----:R-:W2:Y:S01]  /*6d300*/  LDL.LU R44, [R1+0x3fc] ;  /* 0x0003fc00012c7983 */ /* 0x001ea20000300800 */
        /* <DEDUP_REMOVED lines=18> */
[----:B------:R1:W-:Y:S01]  /*6d430*/  @P1 STG.E.U16 desc[UR50][R20.64], R25 ;  /* 0x0000001914001986 */ /* 0x0003e2000c101532 */
[----:B------:R-:W-:Y:S01]  /*6d440*/  ISETP.LT.AND P1, PT, R41, UR5, !P6 ;  /* 0x0000000529007c0c */ /* 0x000fe2000f721270 */
[----:B------:R-:W-:Y:S02]  /*6d450*/  ULDC UR5, c[0x0][0x248] ;  /* 0x0000920000057ab9 */ /* 0x000fe40000000800 */
[----:B0-----:R-:W-:Y:S01]  /*6d460*/  VIADD R0, R0, UR5 ;  /* 0x0000000500007c36 */ /* 0x001fe20008000000 */
[----:B------:R-:W-:Y:S02]  /*6d470*/  ULDC UR5, c[0x0][0x228] ;  /* 0x00008a0000057ab9 */ /* 0x000fe40000000800 */
[----:B------:R-:W-:Y:S01]  /*6d480*/  ISETP.LT.AND P6, PT, R42, UR5, !P6 ;  /* 0x000000052a007c0c */ /* 0x000fe2000f7c1270 */
[----:B------:R-:W-:Y:S01]  /*6d490*/  ULDC UR5, c[0x0][0x248] ;  /* 0x0000920000057ab9 */ /* 0x000fe20000000800 */
[----:B------:R0:W-:Y:S01]  /*6d4a0*/  STL [R1+0x100], R0 ;  /* 0x0001000001007387 */ /* 0x0001e20000100800 */
[----:B-1----:R-:W-:Y:S01]  /*6d4b0*/  IMAD.WIDE R20, R24, 0x2, R56 ;  /* 0x0000000218147825 */ /* 0x002fe200078e0238 */
[----:B------:R-:W-:-:S03]  /*6d4c0*/  PRMT R25, R2, 0x7632, R25 ;  /* 0x0000763202197816 */ /* 0x000fc60000000019 */
[----:B0-----:R-:W-:Y:S01]  /*6d4d0*/  VIADD R0, R0, UR5 ;  /* 0x0000000500007c36 */ /* 0x001fe20008000000 */
[----:B------:R0:W-:Y:S01]  /*6d4e0*/  @P1 STG.E.U16 desc[UR50][R20.64], R2 ;  /* 0x0000000214001986 */ /* 0x0001e2000c101532 */
[----:B------:R-:W-:-:S03]  /*6d4f0*/  ULDC UR5, c[0x0][0x248] ;  /* 0x0000920000057ab9 */ /* 0x000fc60000000800 */
[----:B------:R1:W-:Y:S04]  /*6d500*/  STL [R1+0x104], R0 ;  /* 0x0001040001007387 */ /* 0x0003e80000100800 */
[----:B0-----:R-:W3:Y:S01]  /*6d510*/  LDL.LU R2, [R1+0x1f48] ;  /* 0x001f480001027983 */ /* 0x001ee20000300800 */
[----:B-1----:R-:W-:Y:S01]  /*6d520*/  VIADD R0, R0, UR5 ;  /* 0x0000000500007c36 */ /* 0x002fe20008000000 */
[----:B------:R-:W-:Y:S01]  /*6d530*/  ISETP.LT.AND P1, PT, R61, UR52, !P5 ;  /* 0x000000343d007c0c */ /* 0x000fe2000ef21270 */
[----:B------:R-:W-:Y:S01]  /*6d540*/  IMAD.WIDE R20, R24, 0x2, R58 ;  /* 0x0000000218147825 */ /* 0x000fe200078e023a */
[----:B------:R-:W-:Y:S01]  /*6d550*/  ULDC UR5, c[0x0][0x228] ;  /* 0x00008a0000057ab9 */ /* 0x000fe20000000800 */
[----:B------:R-:W-:Y:S01]  /*6d560*/  ULDC.64 UR52, c[0x0][0x228] ;  /* 0x00008a0000347ab9 */ /* 0x000fe20000000a00 */
[----:B------:R0:W-:Y:S04]  /*6d570*/  STL [R1+0x108], R0 ;  /* 0x0001080001007387 */ /* 0x0001e80000100800 */
[----:B------:R-:W4:Y:S01]  /*6d580*/  LDL.LU R45, [R1+0x41c] ;  /* 0x00041c00012d7983 */ /* 0x000f220000300800 */
[----:B------:R-:W-:-:S03]  /*6d590*/  VIADD R24, R3, 0x9a ;  /* 0x0000009a03187836 */ /* 0x000fc60000000000 */
[----:B------:R1:W-:Y:S01]  /*6d5a0*/  @P6 STG.E.U16 desc[UR50][R20.64], R25 ;  /* 0x0000001914006986 */ /* 0x0003e2000c101532 */
[----:B------:R-:W-:Y:S01]  /*6d5b0*/  ISETP.LT.AND P6, PT, R43, UR5, !P5 ;  /* 0x000000052b007c0c */ /* 0x000fe2000efc1270 */
[----:B------:R-:W-:Y:S02]  /*6d5c0*/  ULDC UR5, c[0x0][0x248] ;  /* 0x0000920000057ab9 */ /* 0x000fe40000000800 */
[----:B0-----:R-:W-:Y:S01]  /*6d5d0*/  VIADD R0, R0, UR5 ;  /* 0x0000000500007c36 */ /* 0x001fe20008000000 */
[----:B------:R-:W-:Y:S01]  /*6d5e0*/  ULDC UR5, c[0x0][0x248] ;  /* 0x0000920000057ab9 */ /* 0x000fe20000000800 */
[----:B-1----:R-:W-:-:S03]  /*6d5f0*/  IMAD.WIDE R20, R23, 0x2, R52 ;  /* 0x0000000217147825 */ /* 0x002fc600078e0234 */
        /* <DEDUP_REMOVED lines=14> */
[----:B------:R-:W2:Y:S01]  /*6d6e0*/  LDL.LU R46, [R1+0x42c] ;  /* 0x00042c00012e7983 */ /* 0x000ea20000300800 */
        /* <DEDUP_REMOVED lines=8> */
[----:B---3--:R0:W-:Y:S01]  /*6d770*/  @P6 STG.E.U16 desc[UR50][R20.64], R2 ;  /* 0x0000000214006986 */ /* 0x0081e2000c101532 */
[----:B------:R-:W-:-:S03]  /*6d780*/  PRMT R24, R2, 0x7632, R24 ;  /* 0x0000763202187816 */ /* 0x000fc60000000018 */
[----:B0-----:R-:W3:Y:S04]  /*6d790*/  LDL.LU R2, [R1+0x1f44] ;  /* 0x001f440001027983 */ /* 0x001ee80000300800 */
[----:B------:R0:W-:Y:S04]  /*6d7a0*/  STL [R1+0x11c], R0 ;  /* 0x00011c0001007387 */ /* 0x0001e80000100800 */
[----:B------:R-:W3:Y:S01]  /*6d7b0*/  LDL.LU R44, [R1+0x430] ;  /* 0x00043000012c7983 */ /* 0x000ee20000300800 */
[----:B------:R-:W-:Y:S01]  /*6d7c0*/  ISETP.LT.AND P6, PT, R61, UR54, !P4 ;  /* 0x000000363d007c0c */ /* 0x000fe2000e7c1270 */
[----:B------:R-:W-:-:S05]  /*6d7d0*/  IMAD.WIDE R20, R23, 0x2, R58 ;  /* 0x0000000217147825 */ /* 0x000fca00078e023a */
[----:B------:R1:W-:Y:S01]  /*6d7e0*/  @P5 STG.E.U16 desc[UR50][R20.64], R24 ;  /* 0x0000001814005986 */ /* 0x0003e2000c101532 */
[----:B------:R-:W-:Y:S01]  /*6d7f0*/  ISETP.LT.AND P5, PT, R43, UR5, !P4 ;  /* 0x000000052b007c0c */ /* 0x000fe2000e7a1270 */
[----:B------:R-:W-:Y:S01]  /*6d800*/  VIADD R23, R3, 0xb8 ;  /* 0x000000b803177836 */ /* 0x000fe20000000000 */
[----:B------:R-:W-:Y:S02]  /*6d810*/  ULDC UR5, c[0x0][0x248] ;  /* 0x0000920000057ab9 */ /* 0x000fe40000000800 */
[----:B0-----:R-:W-:Y:S01]  /*6d820*/  VIADD R0, R0, UR5 ;  /* 0x0000000500007c36 */ /* 0x001fe20008000000 */
[----:B------:R-:W-:Y:S01]  /*6d830*/  ULDC UR5, c[0x0][0x248] ;  /* 0x0000920000057ab9 */ /* 0x000fe20000000800 */
[----:B-1----:R-:W-:-:S03]  /*6d840*/  IMAD.WIDE R20, R5, 0x2, R52 ;  /* 0x0000000205147825 */ /* 0x002fc600078e0234 */
        /* <DEDUP_REMOVED lines=25> */
[----:B------:R-:W-:-:S03]  /*6d9e0*/  PRMT R23, R46, 0x7632, R23 ;  /* 0x000076322e177816 */ /* 0x000fc60000000017 */
[----:B0-----:R-:W2:Y:S01]  /*6d9f0*/  LDL.LU R46, [R1+0x450] ;  /* 0x00045000012e7983 */ /* 0x001ea20000300800 */
[----:B------:R-:W-:Y:S01]  /*6da00*/  ISETP.LT.AND P5, PT, R61, UR58, !P3 ;  /* 0x0000003a3d007c0c */ /* 0x000fe2000dfa1270 */
[----:B------:R-:W-:-:S05]  /*6da10*/  IMAD.WIDE R20, R5, 0x2, R58 ;  /* 0x0000000205147825 */ /* 0x000fca00078e023a */
[----:B------:R0:W-:Y:S01]  /*6da20*/  @P4 STG.E.U16 desc[UR50][R20.64], R23 ;  /* 0x0000001714004986 */ /* 0x0001e2000c101532 */
[----:B------:R-:W-:Y:S01]  /*6da30*/  ISETP.LT.AND P4, PT, R43, UR5, !P3 ;  /* 0x000000052b007c0c */ /* 0x000fe2000df81270 */
[----:B------:R-:W-:Y:S01]  /*6da40*/  VIADD R5, R3, 0xb9 ;  /* 0x000000b903057836 */ /* 0x000fe20000000000 */
[----:B------:R-:W-:Y:S02]  /*6da50*/  ULDC UR5, c[0x0][0x248] ;  /* 0x0000920000057ab9 */ /* 0x000fe40000000800 */
        /* <DEDUP_REMOVED lines=11> */
[----:B------:R0:W-:Y:S01]  /*6db10*/  @P4 STG.E.U16 desc[UR50][R20.64], R5 ;  /* 0x0000000514004986 */ /* 0x0001e2000c101532 */
[----:B------:R-:W-:Y:S01]  /*6db20*/  ISETP.LT.AND P4, PT, R41, UR5, !P3 ;  /* 0x0000000529007c0c */ /* 0x000fe2000df81270 */
[----:B------:R-:W-:Y:S02]  /*6db30*/  ULDC UR5, c[0x0][0x248] ;  /* 0x0000920000057ab9 */ /* 0x000fe40000000800 */
[----:B------:R-:W-:Y:S01]  /*6db40*/  VIADD R0, R0, UR5 ;  /* 0x0000000500007c36 */ /* 0x000fe20008000000 */
[----:B------:R-:W-:-:S04]  /*6db50*/  ULDC UR5, c[0x0][0x228] ;  /* 0x00008a0000057ab9 */ /* 0x000fc80000000800 */
[----:B------:R1:W-:Y:S04]  /*6db60*/  STL [R1+0x13c], R0 ;  /* 0x00013c0001007387 */ /* 0x0003e80000100800 */
[----:B------:R-:W3:Y:S01]  /*6db70*/  LDL.LU R44, [R1+0x460] ;  /* 0x00046000012c7983 */ /* 0x000ee20000300800 */
[----:B------:R-:W-:Y:S01]  /*6db80*/  ISETP.LT.AND P3, PT, R42, UR5, !P3 ;  /* 0x000000052a007c0c */ /* 0x000fe2000df61270 */
[----:B0-----:R-:W-:Y:S01]  /*6db90*/  IMAD.WIDE R20, R28, 0x2, R56 ;  /* 0x000000021c147825 */ /* 0x001fe200078e0238 */
[----:B------:R-:W-:-:S03]  /*6dba0*/  ULDC UR5, c[0x0][0x248] ;  /* 0x0000920000057ab9 */ /* 0x000fc60000000800 */
[----:B-1----:R-:W-:Y:S01]  /*6dbb0*/  VIADD R0, R0, UR5 ;  /* 0x0000000500007c36 */ /* 0x002fe20008000000 */
[----:B------:R-:W-:-:S04]  /*6dbc0*/  ULDC UR5, c[0x0][0x248] ;  /* 0x0000920000057ab9 */ /* 0x000fc80000000800 */
[----:B------:R0:W-:Y:S02]  /*6dbd0*/  STL [R1+0x140], R0 ;  /* 0x0001400001007387 */ /* 0x0001e40000100800 */
[----:B0-----:R-:W-:Y:S01]  /*6dbe0*/  VIADD R0, R0, UR5 ;  /* 0x0000000500007c36 */ /* 0x001fe20008000000 */
[----:B------:R-:W-:Y:S01]  /*6dbf0*/  ULDC UR5, c[0x0][0x228] ;  /* 0x00008a0000057ab9 */ /* 0x000fe20000000800 */
[----:B----4-:R0:W-:Y:S01]  /*6dc00*/  @P4 STG.E.U16 desc[UR50][R20.64], R45 ;  /* 0x0000002d14004986 */ /* 0x0101e2000c101532 */
[----:B------:R-:W-:-:S03]  /*6dc10*/  PRMT R5, R45, 0x7632, R5 ;  /* 0x000076322d057816 */ /* 0x000fc60000000005 */
[----:B------:R1:W-:Y:S01]  /*6dc20*/  STL [R1+0x144], R0 ;  /* 0x0001440001007387 */ /* 0x0003e20000100800 */
[----:B0-----:R-:W-:-:S05]  /*6dc30*/  IMAD.WIDE R20, R28, 0x2, R58 ;  /* 0x000000021c147825 */ /* 0x001fca00078e023a */
[----:B------:R0:W-:Y:S01]  /*6dc40*/  @P3 STG.E.U16 desc[UR50][R20.64], R5 ;  /* 0x0000000514003986 */ /* 0x0001e2000c101532 */
[----:B------:R-:W-:Y:S01]  /*6dc50*/  ISETP.LT.AND P3, PT, R43, UR5, !P2 ;  /* 0x000000052b007c0c */ /* 0x000fe2000d761270 */
[----:B------:R-:W-:Y:S02]  /*6dc60*/  ULDC UR5, c[0x0][0x248] ;  /* 0x0000920000057ab9 */ /* 0x000fe40000000800 */
[----:B-1----:R-:W-:Y:S01]  /*6dc70*/  VIADD R0, R0, UR5 ;  /* 0x0000000500007c36 */ /* 0x002fe20008000000 */
[----:B------:R-:W-:Y:S01]  /*6dc80*/  ISETP.LT.AND P4, PT, R61, UR60, !P2 ;  /* 0x0000003c3d007c0c */ /* 0x000fe2000d781270 */
[----:B------:R-:W-:-:S03]  /*6dc90*/  ULDC UR5, c[0x0][0x248] ;  /* 0x0000920000057ab9 */ /* 0x000fc60000000800 */
[----:B------:R1:W-:Y:S04]  /*6dca0*/  STL [R1+0x148], R0 ;  /* 0x0001480001007387 */ /* 0x0003e80000100800 */
[----:B------:R-:W4:Y:S01]  /*6dcb0*/  LDL.LU R47, [R1+0x434] ;  /* 0x00043400012f7983 */ /* 0x000f220000300800 */
[----:B0-----:R-:W-:-:S04]  /*6dcc0*/  IMAD.WIDE R20, R30, 0x2, R52 ;  /* 0x000000021e147825 */ /* 0x001fc800078e0234 */
[----:B------:R-:W-:Y:S02]  /*6dcd0*/  VIADD R5, R3, 0xba ;  /* 0x000000ba03057836 */ /* 0x000fe40000000000 */
[----:B-1----:R-:W-:Y:S01]  /*6dce0*/  VIADD R0, R0, UR5 ;  /* 0x0000000500007c36 */ /* 0x002fe20008000000 */
        /* <DEDUP_REMOVED lines=10> */
[----:B------:R-:W-:Y:S02]  /*6dd90*/  ULDC UR5, c[0x0][0x228] ;  /* 0x00008a0000057ab9 */ /* 0x000fe40000000800 */
[----:B------:R-:W-:Y:S01]  /*6dda0*/  ISETP.LT.AND P2, PT, R42, UR5, !P2 ;  /* 0x000000052a007c0c */ /* 0x000fe2000d741270 */
[----:B------:R-:W-:Y:S01]  /*6ddb0*/  ULDC UR5, c[0x0][0x248] ;  /* 0x0000920000057ab9 */ /* 0x000fe20000000800 */
[----:B------:R0:W-:Y:S04]  /*6ddc0*/  STL [R1+0x150], R0 ;  /* 0x0001500001007387 */ /* 0x0001e80000100800 */
[----:B------:R-:W2:Y:S01]  /*6ddd0*/  LDL.LU R45, [R1+0x444] ;  /* 0x00044400012d7983 */ /* 0x000ea20000300800 */
[----:B0-----:R-:W-:Y:S01]  /*6dde0*/  VIADD R0, R0, UR5 ;  /* 0x0000000500007c36 */ /* 0x001fe20008000000 */
[----:B------:R-:W-:-:S04]  /*6ddf0*/  ULDC UR5, c[0x0][0x248] ;  /* 0x0000920000057ab9 */ /* 0x000fc80000000800 */
[----:B------:R0:W-:Y:S02]  /*6de00*/  STL [R1+0x154], R0 ;  /* 0x0001540001007387 */ /* 0x0001e40000100800 */
[----:B0-----:R-:W-:Y:S01]  /*6de10*/  VIADD R0, R0, UR5 ;  /* 0x0000000500007c36 */ /* 0x001fe20008000000 */
[----:B------:R-:W-:-:S04]  /*6de20*/  ULDC UR5, c[0x0][0x228] ;  /* 0x00008a0000057ab9 */ /* 0x000fc80000000800 */
[----:B------:R-:W-:Y:S04]  /*6de30*/  STL [R1+0x158], R0 ;  /* 0x0001580001007387 */ /* 0x000fe80000100800 */
[----:B------:R-:W2:Y:S01]  /*6de40*/  LDL.LU R46, [R1+0x170] ;  /* 0x00017000012e7983 */ /* 0x000ea20000300800 */
[----:B------:R-:W-:-:S05]  /*6de50*/  IMAD.WIDE R20, R30, 0x2, R56 ;  /* 0x000000021e147825 */ /* 0x000fca00078e0238 */
[----:B---3--:R0:W-:Y:S01]  /*6de60*/  @P3 STG.E.U16 desc[UR50][R20.64], R44 ;  /* 0x0000002c14003986 */ /* 0x0081e2000c101532 */
[----:B------:R-:W-:-:S03]  /*6de70*/  PRMT R5, R44, 0x7632, R5 ;  /* 0x000076322c057816 */ /* 0x000fc60000000005 */
[----:B0-----:R-:W3:Y:S01]  /*6de80*/  LDL.LU R44, [R1+0x454] ;  /* 0x00045400012c7983 */ /* 0x001ee20000300800 */
[----:B------:R-:W-:Y:S01]  /*6de90*/  ISETP.LT.AND P3, PT, R61, UR56, !P1 ;  /* 0x000000383d007c0c */ /* 0x000fe2000cf61270 */
[----:B------:R-:W-:-:S05]  /*6dea0*/  IMAD.WIDE R20, R30, 0x2, R58 ;  /* 0x000000021e147825 */ /* 0x000fca00078e023a */
[----:B------:R0:W-:Y:S01]  /*6deb0*/  @P2 STG.E.U16 desc[UR50][R20.64], R5 ;  /* 0x0000000514002986 */ /* 0x0001e2000c101532 */
[----:B------:R-:W-:Y:S01]  /*6dec0*/  ISETP.LT.AND P2, PT, R43, UR5, !P1 ;  /* 0x000000052b007c0c */ /* 0x000fe2000cf41270 */
[----:B------:R-:W-:Y:S02]  /*6ded0*/  ULDC UR5, c[0x0][0x248] ;  /* 0x0000920000057ab9 */ /* 0x000fe40000000800 */
[----:B------:R-:W-:Y:S01]  /*6dee0*/  VIADD R0, R0, UR5 ;  /* 0x0000000500007c36 */ /* 0x000fe20008000000 */
[----:B------:R-:W-:Y:S01]  /*6def0*/  ULDC UR5, c[0x0][0x248] ;  /* 0x0000920000057ab9 */ /* 0x000fe20000000800 */
[----:B0-----:R-:W-:-:S04]  /*6df00*/  IMAD.WIDE R20, R31, 0x2, R52 ;  /* 0x000000021f147825 */ /* 0x001fc800078e0234 */
[----:B------:R-:W-:Y:S01]  /*6df10*/  VIADD R5, R3, 0xbb ;  /* 0x000000bb03057836 */ /* 0x000fe20000000000 */
[----:B------:R0:W-:Y:S02]  /*6df20*/  STL [R1+0x15c], R0 ;  /* 0x00015c0001007387 */ /* 0x0001e40000100800 */
[----:B0-----:R-:W-:Y:S01]  /*6df30*/  VIADD R0, R0, UR5 ;  /* 0x0000000500007c36 */ /* 0x001fe20008000000 */
[----:B------:R-:W-:Y:S01]  /*6df40*/  ULDC UR5, c[0x0][0x228] ;  /* 0x00008a0000057ab9 */ /* 0x000fe20000000800 */
[----:B----4-:R0:W-:Y:S01]  /*6df50*/  @P3 STG.E.U16 desc[UR50][R20.64], R47 ;  /* 0x0000002f14003986 */ /* 0x0101e2000c101532 */
[----:B------:R-:W-:Y:S02]  /*6df60*/  ISETP.GE.AND P3, PT, R5, UR43, PT ;  /* 0x0000002b05007c0c */ /* 0x000fe4000bf66270 */
[----:B------:R-:W-:Y:S01]  /*6df70*/  PRMT R5, R47, 0x7632, R5 ;  /* 0x000076322f057816 */ /* 0x000fe20000000005 */
[----:B------:R1:W-:Y:S01]  /*6df80*/  STL [R1+0x160], R0 ;  /* 0x0001600001007387 */ /* 0x0003e20000100800 */
[----:B0-----:R-:W-:-:S05]  /*6df90*/  IMAD.WIDE R20, R31, 0x2, R54 ;  /* 0x000000021f147825 */ /* 0x001fca00078e0236 */
[----:B------:R-:W-:Y:S01]  /*6dfa0*/  @P2 STG.E.U16 desc[UR50][R20.64], R5 ;  /* 0x0000000514002986 */ /* 0x000fe2000c101532 */
[----:B------:R-:W-:Y:S01]  /*6dfb0*/  ISETP.LT.AND P2, PT, R41, UR5, !P1 ;  /* 0x0000000529007c0c */ /* 0x000fe2000cf41270 */
[----:B------:R-:W-:Y:S02]  /*6dfc0*/  ULDC UR5, c[0x0][0x248] ;  /* 0x0000920000057ab9 */ /* 0x000fe40000000800 */
[----:B-1----:R-:W-:Y:S01]  /*6dfd0*/  VIADD R0, R0, UR5 ;  /* 0x0000000500007c36 */ /* 0x002fe20008000000 */
[----:B------:R-:W-:Y:S02]  /*6dfe0*/  ULDC UR5, c[0x0][0x228] ;  /* 0x00008a0000057ab9 */ /* 0x000fe40000000800 */
[----:B------:R-:W-:Y:S01]  /*6dff0*/  ISETP.LT.AND P1, PT, R42, UR5, !P1 ;  /* 0x000000052a007c0c */ /* 0x000fe2000cf21270 */
[----:B------:R-:W-:Y:S01]  /*6e000*/  ULDC UR5, c[0x0][0x248] ;  /* 0x0000920000057ab9 */ /* 0x000fe20000000800 */
[----:B------:R0:W-:Y:S02]  /*6e010*/  STL [R1+0x164], R0 ;  /* 0x0001640001007387 */ /* 0x0001e40000100800 */
[----:B0-----:R-:W-:Y:S01]  /*6e020*/  VIADD R0, R0, UR5 ;  /* 0x0000000500007c36 */ /* 0x001fe20008000000 */
[----:B------:R-:W-:-:S03]  /*6e030*/  ULDC UR5, c[0x0][0x248] ;  /* 0x0000920000057ab9 */ /* 0x000fc60000000800 */
[----:B------:R-:W-:Y:S01]  /*6e040*/  VIADD R24, R0, UR5 ;  /* 0x0000000500187c36 */ /* 0x000fe20008000000 */
[----:B------:R0:W-:Y:S01]  /*6e050*/  STL [R1+0x168], R0 ;  /* 0x0001680001007387 */ /* 0x0001e20000100800 */
[----:B------:R-:W-:Y:S01]  /*6e060*/  IMAD.WIDE R20, R31, 0x2, R56 ;  /* 0x000000021f147825 */ /* 0x000fe200078e0238 */
[----:B------:R-:W-:Y:S02]  /*6e070*/  ULDC UR5, c[0x0][0x248] ;  /* 0x0000920000057ab9 */ /* 0x000fe40000000800 */
[----:B0-----:R-:W4:Y:S04]  /*6e080*/  LDL.LU R0, [R1+0x464] ;  /* 0x0004640001007983 */ /* 0x001f280000300800 */
[----:B------:R0:W-:Y:S02]  /*6e090*/  STL [R1+0x16c], R24 ;  /* 0x00016c1801007387 */ /* 0x0001e40000100800 */
[----:B0-----:R-:W-:Y:S01]  /*6e0a0*/  VIADD R24, R24, UR5 ;  /* 0x0000000518187c36 */ /* 0x001fe20008000000 */
[----:B------:R-:W-:Y:S01]  /*6e0b0*/  ULDC UR5, c[0x0][0x248] ;  /* 0x0000920000057ab9 */ /* 0x000fe20000000800 */
[----:B--2---:R0:W-:Y:S01]  /*6e0c0*/  @P2 STG.E.U16 desc[UR50][R20.64], R45 ;  /* 0x0000002d14002986 */ /* 0x0041e2000c101532 */
[----:B------:R-:W-:Y:S01]  /*6e0d0*/  PRMT R5, R45, 0x7632, R5 ;  /* 0x000076322d057816 */ /* 0x000fe20000000005 */
[----:B0-----:R-:W-:-:S05]  /*6e0e0*/  IMAD.WIDE R20, R31, 0x2, R58 ;  /* 0x000000021f147825 */ /* 0x001fca00078e023a */
[----:B------:R0:W-:Y:S01]  /*6e0f0*/  @P1 STG.E.U16 desc[UR50][R20.64], R5 ;  /* 0x0000000514001986 */ /* 0x0001e2000c101532 */
[----:B------:R-:W-:Y:S02]  /*6e100*/  ISETP.LT.AND P1, PT, R43, UR21, !P0 ;  /* 0x000000152b007c0c */ /* 0x000fe4000c721270 */
[----:B------:R-:W-:Y:S02]  /*6e110*/  R2UR UR21, R46 ;  /* 0x000000002e1572ca */ /* 0x000fe400000e0000 */
[----:B------:R-:W2:Y:S01]  /*6e120*/  LDL.LU R46, [R1+0x438] ;  /* 0x00043800012e7983 */ /* 0x000ea20000300800 */
[----:B------:R-:W-:Y:S01]  /*6e130*/  ISETP.LT.AND P2, PT, R61, UR40, !P0 ;  /* 0x000000283d007c0c */ /* 0x000fe2000c741270 */
[----:B0-----:R-:W-:Y:S02]  /*6e140*/  IMAD.WIDE R20, R33, 0x2, R52 ;  /* 0x0000000221147825 */ /* 0x001fe400078e0234 */
[----:B------:R0:W-:Y:S02]  /*6e150*/  STL [R1+0x174], R24 ;  /* 0x0001741801007387 */ /* 0x0001e40000100800 */
[----:B------:R-:W-:-:S02]  /*6e160*/  VIADD R5, R3, 0xbc ;  /* 0x000000bc03057836 */ /* 0x000fc40000000000 */
[----:B0-----:R-:W-:Y:S01]  /*6e170*/  VIADD R24, R24, UR5 ;  /* 0x0000000518187c36 */ /* 0x001fe20008000000 */
[----:B------:R-:W-:-:S04]  /*6e180*/  ULDC UR5, c[0x0][0x248] ;  /* 0x0000920000057ab9 */ /* 0x000fc80000000800 */
[----:B------:R-:W-:Y:S04]  /*6e190*/  STL [R1+0x17c], R24 ;  /* 0x00017c1801007387 */ /* 0x000fe80000100800 */
[----:B---3--:R0:W-:Y:S01]  /*6e1a0*/  @P2 STG.E.U16 desc[UR50][R20.64], R44 ;  /* 0x0000002c14002986 */ /* 0x0081e2000c101532 */
[----:B------:R-:W-:Y:S02]  /*6e1b0*/  ISETP.GE.AND P2, PT, R5, UR41, PT ;  /* 0x0000002905007c0c */ /* 0x000fe4000bf46270 */
[----:B------:R-:W-:Y:S02]  /*6e1c0*/  PRMT R5, R44, 0x7632, R5 ;  /* 0x000076322c057816 */ /* 0x000fe40000000005 */
[----:B0-----:R-:W3:Y:S01]  /*6e1d0*/  LDL.LU R44, [R1+0x448] ;  /* 0x00044800012c7983 */ /* 0x001ee20000300800 */
[----:B------:R-:W-:Y:S01]  /*6e1e0*/  VIADD R24, R24, UR5 ;  /* 0x0000000518187c36 */ /* 0x000fe20008000000 */
[----:B------:R-:W-:-:S04]  /*6e1f0*/  ULDC UR5, c[0x0][0x248] ;  /* 0x0000920000057ab9 */ /* 0x000fc80000000800 */
[----:B------:R0:W-:Y:S04]  /*6e200*/  STL [R1+0x184], R24 ;  /* 0x0001841801007387 */ /* 0x0001e80000100800 */
[----:B------:R-:W3:Y:S01]  /*6e210*/  LDL.LU R45, [R1+0x458] ;  /* 0x00045800012d7983 */ /* 0x000ee20000300800 */
[----:B------:R-:W-:-:S05]  /*6e220*/  IMAD.WIDE R20, R33, 0x2, R54 ;  /* 0x0000000221147825 */ /* 0x000fca00078e0236 */
[----:B------:R1:W-:Y:S01]  /*6e230*/  @P1 STG.E.U16 desc[UR50][R20.64], R5 ;  /* 0x0000000514001986 */ /* 0x0003e2000c101532 */
[----:B------:R-:W-:Y:S01]  /*6e240*/  ISETP.LT.AND P1, PT, R41, UR52, !P0 ;  /* 0x0000003429007c0c */ /* 0x000fe2000c721270 */
[----:B0-----:R-:W-:Y:S01]  /*6e250*/  VIADD R24, R24, UR5 ;  /* 0x0000000518187c36 */ /* 0x001fe20008000000 */
[----:B------:R-:W-:Y:S01]  /*6e260*/  ISETP.LT.AND P0, PT, R42, UR4, !P0 ;  /* 0x000000042a007c0c */ /* 0x000fe2000c701270 */
[----:B------:R-:W-:Y:S01]  /*6e270*/  ULDC UR4, c[0x0][0x228] ;  /* 0x00008a0000047ab9 */ /* 0x000fe20000000800 */
[----:B------:R-:W-:Y:S01]  /*6e280*/  ULDC UR5, c[0x0][0x248] ;  /* 0x0000920000057ab9 */ /* 0x000fe20000000800 */
[----:B-1----:R-:W-:-:S04]  /*6e290*/  IMAD.WIDE R20, R33, 0x2, R56 ;  /* 0x0000000221147825 */ /* 0x002fc800078e0238 */
[----:B------:R-:W-:Y:S01]  /*6e2a0*/  VIADD R5, R3, 0x9c ;  /* 0x0000009c03057836 */ /* 0x000fe20000000000 */
[----:B------:R0:W-:Y:S02]  /*6e2b0*/  STL [R1+0x190], R24 ;  /* 0x0001901801007387 */ /* 0x0001e40000100800 */
[----:B0-----:R-:W-:Y:S01]  /*6e2c0*/  VIADD R24, R24, UR5 ;  /* 0x0000000518187c36 */ /* 0x001fe20008000000 */
[----:B------:R-:W-:Y:S01]  /*6e2d0*/  ULDC UR5, c[0x0][0x248] ;  /* 0x0000920000057ab9 */ /* 0x000fe20000000800 */
[----:B----4-:R0:W-:Y:S01]  /*6e2e0*/  @P1 STG.E.U16 desc[UR50][R20.64], R0 ;  /* 0x0000000014001986 */ /* 0x0101e2000c101532 */
[----:B------:R-:W-:Y:S02]  /*6e2f0*/  ISETP.GE.AND P1, PT, R5, UR34, PT ;  /* 0x0000002205007c0c */ /* 0x000fe4000bf26270 */
[----:B------:R-:W-:Y:S02]  /*6e300*/  PRMT R5, R0, 0x7632, R5 ;  /* 0x0000763200057816 */ /* 0x000fe40000000005 */
[----:B0-----:R-:W4:Y:S01]  /*6e310*/  LDL.LU R0, [R1+0x468] ;  /* 0x0004680001007983 */ /* 0x001f220000300800 */
[----:B------:R-:W-:-:S05]  /*6e320*/  IMAD.WIDE R20, R33, 0x2, R58 ;  /* 0x0000000221147825 */ /* 0x000fca00078e023a */
[----:B------:R0:W-:Y:S01]  /*6e330*/  @P0 STG.E.U16 desc[UR50][R20.64], R5 ;  /* 0x0000000514000986 */ /* 0x0001e2000c101532 */
[----:B------:R-:W-:-:S03]  /*6e340*/  ISETP.LT.AND P0, PT, R61, UR4, !P1 ;  /* 0x000000043d007c0c */ /* 0x000fc6000cf01270 */
[----:B------:R-:W-:Y:S01]  /*6e350*/  STL [R1+0x198], R24 ;  /* 0x0001981801007387 */ /* 0x000fe20000100800 */
[----:B0-----:R-:W-:-:S09]  /*6e360*/  IMAD.WIDE R20, R34, 0x2, R52 ;  /* 0x0000000222147825 */ /* 0x001fd200078e0234 */
[----:B--2---:R0:W-:Y:S01]  /*6e370*/  @P0 STG.E.U16 desc[UR50][R20.64], R46 ;  /* 0x0000002e14000986 */ /* 0x0041e2000c101532 */
[----:B------:R-:W-:Y:S02]  /*6e380*/  ISETP.LT.AND P0, PT, R43, UR4, !P1 ;  /* 0x000000042b007c0c */ /* 0x000fe4000cf01270 */
[----:B------:R-:W-:Y:S02]  /*6e390*/  PRMT R5, R46, 0x7632, R5 ;  /* 0x000076322e057816 */ /* 0x000fe40000000005 */
[----:B0-----:R-:W2:Y:S01]  /*6e3a0*/  LDL.LU R46, [R1+0x43c] ;  /* 0x00043c00012e7983 */ /* 0x001ea20000300800 */
[----:B------:R-:W-:-:S08]  /*6e3b0*/  IMAD.WIDE R20, R34, 0x2, R54 ;  /* 0x0000000222147825 */ /* 0x000fd000078e0236 */
[----:B------:R0:W-:Y:S01]  /*6e3c0*/  @P0 STG.E.U16 desc[UR50][R20.64], R5 ;  /* 0x0000000514000986 */ /* 0x0001e2000c101532 */
[----:B------:R-:W-:Y:S01]  /*6e3d0*/  ISETP.LT.AND P0, PT, R41, UR4, !P1 ;  /* 0x0000000429007c0c */ /* 0x000fe2000cf01270 */
[----:B0-----:R-:W-:-:S04]  /*6e3e0*/  IMAD.WIDE R20, R34, 0x2, R56 ;  /* 0x0000000222147825 */ /* 0x001fc800078e0238 */
[----:B------:R-:W-:-:S08]  /*6e3f0*/  VIADD R5, R3, 0x9d ;  /* 0x0000009d03057836 */ /* 0x000fd00000000000 */
[----:B---3--:R0:W-:Y:S01]  /*6e400*/  @P0 STG.E.U16 desc[UR50][R20.64], R44 ;  /* 0x0000002c14000986 */ /* 0x0081e2000c101532 */
[----:B------:R-:W-:Y:S02]  /*6e410*/  ISETP.GE.AND P0, PT, R5, UR32, PT ;  /* 0x0000002005007c0c */ /* 0x000fe4000bf06270 */
[----:B------:R-:W-:Y:S02]  /*6e420*/  PRMT R5, R44, 0x7632, R5 ;  /* 0x000076322c057816 */ /* 0x000fe40000000005 */
[----:B0-----:R-:W3:Y:S01]  /*6e430*/  LDL.LU R44, [R1+0x44c] ;  /* 0x00044c00012c7983 */ /* 0x001ee20000300800 */
[----:B------:R-:W-:Y:S01]  /*6e440*/  ISETP.LT.AND P1, PT, R42, UR4, !P1 ;  /* 0x000000042a007c0c */ /* 0x000fe2000cf21270 */
[----:B------:R-:W-:-:S12]  /*6e450*/  IMAD.WIDE R20, R34, 0x2, R58 ;  /* 0x0000000222147825 */ /* 0x000fd800078e023a */
[----:B------:R0:W-:Y:S01]  /*6e460*/  @P1 STG.E.U16 desc[UR50][R20.64], R5 ;  /* 0x0000000514001986 */ /* 0x0001e2000c101532 */
[----:B------:R-:W-:Y:S01]  /*6e470*/  ISETP.LT.AND P1, PT, R61, UR4, !P0 ;  /* 0x000000043d007c0c */ /* 0x000fe2000c721270 */
[----:B------:R-:W-:Y:S01]  /*6e480*/  VIADD R24, R24, UR5 ;  /* 0x0000000518187c36 */ /* 0x000fe20008000000 */
[----:B------:R-:W-:Y:S01]  /*6e490*/  ULDC UR5, c[0x0][0x248] ;  /* 0x0000920000057ab9 */ /* 0x000fe20000000800 */
[----:B0-----:R-:W-:-:S03]  /*6e4a0*/  IMAD.WIDE R20, R35, 0x2, R52 ;  /* 0x0000000223147825 */ /* 0x001fc600078e0234 */
[----:B------:R-:W-:Y:S01]  /*6e4b0*/  STL [R1+0x194], R24 ;  /* 0x0001941801007387 */ /* 0x000fe20000100800 */
[----:B------:R-:W-:-:S06]  /*6e4c0*/  PRMT R5, R45, 0x7632, R5 ;  /* 0x000076322d057816 */ /* 0x000fcc0000000005 */
[----:B------:R0:W-:Y:S01]  /*6e4d0*/  @P1 STG.E.U16 desc[UR50][R20.64], R45 ;  /* 0x0000002d14001986 */ /* 0x0001e2000c101532 */
[----:B------:R-:W-:-:S03]  /*6e4e0*/  ISETP.LT.AND P1, PT, R43, UR4, !P0 ;  /* 0x000000042b007c0c */ /* 0x000fc6000c721270 */
[----:B0-----:R-:W3:Y:S01]  /*6e4f0*/  LDL.LU R45, [R1+0x45c] ;  /* 0x00045c00012d7983 */ /* 0x001ee20000300800 */
[----:B------:R-:W-:-:S09]  /*6e500*/  IMAD.WIDE R20, R35, 0x2, R54 ;  /* 0x0000000223147825 */ /* 0x000fd200078e0236 */
[----:B------:R0:W-:Y:S01]  /*6e510*/  @P1 STG.E.U16 desc[UR50][R20.64], R5 ;  /* 0x0000000514001986 */ /* 0x0001e2000c101532 */
[----:B------:R-:W-:Y:S02]  /*6e520*/  ISETP.LT.AND P1, PT, R41, UR4, !P0 ;  /* 0x0000000429007c0c */ /* 0x000fe4000c721270 */
[----:B------:R-:W-:Y:S01]  /*6e530*/  ISETP.LT.AND P0, PT, R42, UR4, !P0 ;  /* 0x000000042a007c0c */ /* 0x000fe2000c701270 */
[----:B0-----:R-:W-:-:S04]  /*6e540*/  IMAD.WIDE R20, R35, 0x2, R56 ;  /* 0x0000000223147825 */ /* 0x001fc800078e0238 */
[----:B------:R-:W-:-:S06]  /*6e550*/  VIADD R5, R3, 0x9e ;  /* 0x0000009e03057836 */ /* 0x000fcc0000000000 */
[----:B----4-:R0:W-:Y:S01]  /*6e560*/  @P1 STG.E.U16 desc[UR50][R20.64], R0 ;  /* 0x0000000014001986 */ /* 0x0101e2000c101532 */
[----:B------:R-:W-:Y:S02]  /*6e570*/  ISETP.GE.AND P1, PT, R5, UR30, PT ;  /* 0x0000001e05007c0c */ /* 0x000fe4000bf26270 */
[----:B------:R-:W-:Y:S02]  /*6e580*/  PRMT R5, R0, 0x7632, R5 ;  /* 0x0000763200057816 */ /* 0x000fe40000000005 */
[----:B0-----:R-:W4:Y:S01]  /*6e590*/  LDL.LU R0, [R1+0x46c] ;  /* 0x00046c0001007983 */ /* 0x001f220000300800 */
[----:B------:R-:W-:-:S05]  /*6e5a0*/  IMAD.WIDE R20, R35, 0x2, R58 ;  /* 0x0000000223147825 */ /* 0x000fca00078e023a */
[----:B------:R0:W-:Y:S01]  /*6e5b0*/  @P0 STG.E.U16 desc[UR50][R20.64], R5 ;  /* 0x0000000514000986 */ /* 0x0001e2000c101532 */
[----:B------:R-:W-:Y:S01]  /*6e5c0*/  ISETP.LT.AND P0, PT, R61, UR4, !P1 ;  /* 0x000000043d007c0c */ /* 0x000fe2000cf01270 */
[----:B------:R-:W-:Y:S01]  /*6e5d0*/  VIADD R24, R24, UR5 ;  /* 0x0000000518187c36 */ /* 0x000fe20008000000 */
[----:B------:R-:W-:Y:S01]  /*6e5e0*/  ULDC UR5, c[0x0][0x248] ;  /* 0x0000920000057ab9 */ /* 0x000fe20000000800 */
[----:B0-----:R-:W-:-:S03]  /*6e5f0*/  IMAD.WIDE R20, R36, 0x2, R52 ;  /* 0x0000000224147825 */ /* 0x001fc600078e0234 */
[----:B------:R-:W-:Y:S07]  /*6e600*/  STL [R1+0x18c], R24 ;  /* 0x00018c1801007387 */ /* 0x000fee0000100800 */
[----:B--2---:R0:W-:Y:S01]  /*6e610*/  @P0 STG.E.U16 desc[UR50][R20.64], R46 ;  /* 0x0000002e14000986 */ /* 0x0041e2000c101532 */
[----:B------:R-:W-:Y:S02]  /*6e620*/  ISETP.LT.AND P0, PT, R43, UR4, !P1 ;  /* 0x000000042b007c0c */ /* 0x000fe4000cf01270 */
[----:B------:R-:W-:-:S02]  /*6e630*/  PRMT R5, R46, 0x7632, R5 ;  /* 0x000076322e057816 */ /* 0x000fc40000000005 */
        /* <DEDUP_REMOVED lines=17> */
[----:B------:R-:W-:Y:S07]  /*6e750*/  STL [R1+0x188], R24 ;  /* 0x0001881801007387 */ /* 0x000fee0000100800 */
[----:B------:R0:W-:Y:S01]  /*6e760*/  @P1 STG.E.U16 desc[UR50][R20.64], R45 ;  /* 0x0000002d14001986 */ /* 0x0001e2000c101532 */
[----:B------:R-:W-:Y:S02]  /*6e770*/  ISETP.LT.AND P1, PT, R43, UR4, !P0 ;  /* 0x000000042b007c0c */ /* 0x000fe4000c721270 */
[----:B------:R-:W-:-:S02]  /*6e780*/  PRMT R5, R45, 0x7632, R5 ;  /* 0x000076322d057816 */ /* 0x000fc40000000005 */
[----:B0-----:R-:W3:Y:S01]  /*6e790*/  LDL.LU R45, [R1+0x490] ;  /* 0x00049000012d7983 */ /* 0x001ee20000300800 */
[----:B------:R-:W-:-:S08]  /*6e7a0*/  IMAD.WIDE R20, R37, 0x2, R54 ;  /* 0x0000000225147825 */ /* 0x000fd000078e0236 */
        /* <DEDUP_REMOVED lines=55> */
[----:B------:R-:W-:-:S04]  /*6eb20*/  ULDC UR5, c[0x0][0x248] ;  /* 0x0000920000057ab9 */ /* 0x000fc80000000800 */
[----:B------:R-:W-:Y:S01]  /*6eb30*/  STL [R1+0x170], R24 ;  /* 0x0001701801007387 */ /* 0x000fe20000100800 */
[----:B0-----:R-:W-:-:S06]  /*6eb40*/  IMAD.WIDE R20, R4, 0x2, R52 ;  /* 0x0000000204147825 */ /* 0x001fcc00078e0234 */
[----:B--2---:R0:W-:Y:S01]  /*6eb50*/  @P0 STG.E.U16 desc[UR50][R20.64], R46 ;  /* 0x0000002e14000986 */ /* 0x0041e2000c101532 */
[----:B------:R-:W-:Y:S02]  /*6eb60*/  PRMT R5, R46, 0x7632, R5 ;  /* 0x000076322e057816 */ /* 0x000fe40000000005 */
[----:B------:R-:W-:Y:S01]  /*6eb70*/  ISETP.LT.AND P0, PT, R43, UR4, !P1 ;  /* 0x000000042b007c0c */ /* 0x000fe2000cf01270 */
[----:B0-----:R-:W2:Y:S01]  /*6eb80*/  LDL.LU R46, [R1+0x478] ;  /* 0x00047800012e7983 */ /* 0x001ea20000300800 */
[----:B------:R-:W-:-:S11]  /*6eb90*/  IMAD.WIDE R20, R4, 0x2, R54 ;  /* 0x0000000204147825 */ /* 0x000fd600078e0236 */
[----:B------:R0:W-:Y:S01]  /*6eba0*/  @P0 STG.E.U16 desc[UR50][R20.64], R5 ;  /* 0x0000000514000986 */ /* 0x0001e2000c101532 */
[----:B------:R-:W-:Y:S01]  /*6ebb0*/  ISETP.LT.AND P0, PT, R41, UR4, !P1 ;  /* 0x0000000429007c0c */ /* 0x000fe2000cf01270 */
[----:B0-----:R-:W-:-:S12]  /*6ebc0*/  IMAD.WIDE R20, R4, 0x2, R56 ;  /* 0x0000000204147825 */ /* 0x001fd800078e0238 */
[----:B---3--:R0:W-:Y:S01]  /*6ebd0*/  @P0 STG.E.U16 desc[UR50][R20.64], R44 ;  /* 0x0000002c14000986 */ /* 0x0081e2000c101532 */
[----:B------:R-:W-:-:S03]  /*6ebe0*/  PRMT R23, R44, 0x7632, R23 ;  /* 0x000076322c177816 */ /* 0x000fc60000000017 */
[----:B0-----:R-:W3:Y:S01]  /*6ebf0*/  LDL.LU R44, [R1+0x488] ;  /* 0x00048800012c7983 */ /* 0x001ee20000300800 */
[----:B------:R-:W-:Y:S01]  /*6ec00*/  ISETP.LT.AND P1, PT, R42, UR4, !P1 ;  /* 0x000000042a007c0c */ /* 0x000fe2000cf21270 */
[----:B------:R-:W-:Y:S02]  /*6ec10*/  VIADD R5, R3, 0xa3 ;  /* 0x000000a303057836 */ /* 0x000fe40000000000 */
[----:B------:R-:W-:-:S03]  /*6ec20*/  IMAD.WIDE R20, R4, 0x2, R58 ;  /* 0x0000000204147825 */ /* 0x000fc600078e023a */
[----:B------:R-:W-:-:S07]  /*6ec30*/  ISETP.GE.AND P0, PT, R5, UR20, PT ;  /* 0x0000001405007c0c */ /* 0x000fce000bf06270 */
[----:B------:R0:W-:Y:S01]  /*6ec40*/  @P1 STG.E.U16 desc[UR50][R20.64], R23 ;  /* 0x0000001714001986 */ /* 0x0001e2000c101532 */
[----:B------:R-:W-:Y:S01]  /*6ec50*/  ISETP.LT.AND P1, PT, R61, UR4, !P0 ;  /* 0x000000043d007c0c */ /* 0x000fe2000c721270 */
[----:B0-----:R-:W-:-:S12]  /*6ec60*/  IMAD.WIDE R20, R22, 0x2, R52 ;  /* 0x0000000216147825 */ /* 0x001fd800078e0234 */
[----:B------:R0:W-:Y:S01]  /*6ec70*/  @P1 STG.E.U16 desc[UR50][R20.64], R45 ;  /* 0x0000002d14001986 */ /* 0x0001e2000c101532 */
[----:B------:R-:W-:Y:S02]  /*6ec80*/  ISETP.LT.AND P1, PT, R43, UR4, !P0 ;  /* 0x000000042b007c0c */ /* 0x000fe4000c721270 */
[----:B------:R-:W-:Y:S02]  /*6ec90*/  PRMT R4, R45, 0x7632, R4 ;  /* 0x000076322d047816 */ /* 0x000fe40000000004 */
[----:B0-----:R-:W3:Y:S01]  /*6eca0*/  LDL.LU R45, [R1+0x498] ;  /* 0x00049800012d7983 */ /* 0x001ee20000300800 */
[----:B------:R-:W-:-:S08]  /*6ecb0*/  IMAD.WIDE R20, R22, 0x2, R54 ;  /* 0x0000000216147825 */ /* 0x000fd000078e0236 */
[----:B------:R0:W-:Y:S01]  /*6ecc0*/  @P1 STG.E.U16 desc[UR50][R20.64], R4 ;  /* 0x0000000414001986 */ /* 0x0001e2000c101532 */
[----:B------:R-:W-:Y:S02]  /*6ecd0*/  ISETP.LT.AND P1, PT, R41, UR4, !P0 ;  /* 0x0000000429007c0c */ /* 0x000fe4000c721270 */
[----:B------:R-:W-:Y:S01]  /*6ece0*/  ISETP.LT.AND P0, PT, R42, UR4, !P0 ;  /* 0x000000042a007c0c */ /* 0x000fe2000c701270 */
[----:B------:R-:W-:Y:S01]  /*6ecf0*/  VIADD R5, R24, UR5 ;  /* 0x0000000518057c36 */ /* 0x000fe20008000000 */
[----:B------:R-:W-:Y:S01]  /*6ed00*/  ULDC UR5, c[0x0][0x248] ;  /* 0x0000920000057ab9 */ /* 0x000fe20000000800 */
[----:B0-----:R-:W-:-:S03]  /*6ed10*/  IMAD.WIDE R20, R22, 0x2, R56 ;  /* 0x0000000216147825 */ /* 0x001fc600078e0238 */
[----:B------:R-:W-:Y:S01]  /*6ed20*/  STL [R1+0x1e70], R5 ;  /* 0x001e700501007387 */ /* 0x000fe20000100800 */
[----:B------:R-:W-:Y:S02]  /*6ed30*/  VIADD R4, R3, 0xa4 ;  /* 0x000000a403047836 */ /* 0x000fe40000000000 */
[----:B------:R-:W-:Y:S02]  /*6ed40*/  IMAD.WIDE R22, R22, 0x2, R58 ;  /* 0x0000000216167825 */ /* 0x000fe400078e023a */
[----:B----4-:R0:W-:Y:S01]  /*6ed50*/  @P1 STG.E.U16 desc[UR50][R20.64], R0 ;  /* 0x0000000014001986 */ /* 0x0101e2000c101532 */
[----:B------:R-:W-:Y:S02]  /*6ed60*/  ISETP.GE.AND P1, PT, R4, UR18, PT ;  /* 0x0000001204007c0c */ /* 0x000fe4000bf26270 */
[----:B0-----:R-:W-:Y:S02]  /*6ed70*/  PRMT R20, R0, 0x7632, R20 ;  /* 0x0000763200147816 */ /* 0x001fe40000000014 */
[----:B------:R-:W4:Y:S04]  /*6ed80*/  LDL.LU R0, [R1+0x4a8] ;  /* 0x0004a80001007983 */ /* 0x000f280000300800 */
[----:B------:R0:W-:Y:S01]  /*6ed90*/  @P0 STG.E.U16 desc[UR50][R22.64], R20 ;  /* 0x0000001416000986 */ /* 0x0001e2000c101532 */
[----:B------:R-:W-:Y:S01]  /*6eda0*/  ISETP.LT.AND P0, PT, R61, UR4, !P1 ;  /* 0x000000043d007c0c */ /* 0x000fe2000cf01270 */
[----:B0-----:R-:W-:-:S04]  /*6edb0*/  IMAD.WIDE R20, R19, 0x2, R52 ;  /* 0x0000000213147825 */ /* 0x001fc800078e0234 */
[----:B------:R-:W-:Y:S01]  /*6edc0*/  VIADD R4, R5, UR5 ;  /* 0x0000000505047c36 */ /* 0x000fe20008000000 */
[----:B------:R-:W-:-:S07]  /*6edd0*/  ULDC UR5, c[0x0][0x248] ;  /* 0x0000920000057ab9 */ /* 0x000fce0000000800 */
[----:B--2---:R0:W-:Y:S01]  /*6ede0*/  @P0 STG.E.U16 desc[UR50][R20.64], R46 ;  /* 0x0000002e14000986 */ /* 0x0041e2000c101532 */
[----:B------:R-:W-:Y:S02]  /*6edf0*/  ISETP.LT.AND P0, PT, R43, UR4, !P1 ;  /* 0x000000042b007c0c */ /* 0x000fe4000cf01270 */
[----:B------:R-:W-:Y:S02]  /*6ee00*/  PRMT R22, R46, 0x7632, R22 ;  /* 0x000076322e167816 */ /* 0x000fe40000000016 */
[----:B0-----:R-:W2:Y:S01]  /*6ee10*/  LDL.LU R46, [R1+0x47c] ;  /* 0x00047c00012e7983 */ /* 0x001ea20000300800 */
[----:B------:R-:W-:-:S08]  /*6ee20*/  IMAD.WIDE R20, R19, 0x2, R54 ;  /* 0x0000000213147825 */ /* 0x000fd000078e0236 */
[----:B------:R0:W-:Y:S01]  /*6ee30*/  @P0 STG.E.U16 desc[UR50][R20.64], R22 ;  /* 0x0000001614000986 */ /* 0x0001e2000c101532 */
[----:B------:R-:W-:-:S03]  /*6ee40*/  ISETP.LT.AND P0, PT, R41, UR4, !P1 ;  /* 0x0000000429007c0c */ /* 0x000fc6000cf01270 */
[----:B------:R-:W-:Y:S01]  /*6ee50*/  STL [R1+0x1e74], R4 ;  /* 0x001e740401007387 */ /* 0x000fe20000100800 */
[----:B0-----:R-:W-:-:S09]  /*6ee60*/  IMAD.WIDE R20, R19, 0x2, R56 ;  /* 0x0000000213147825 */ /* 0x001fd200078e0238 */
[----:B---3--:R0:W-:Y:S02]  /*6ee70*/  @P0 STG.E.U16 desc[UR50][R20.64], R44 ;  /* 0x0000002c14000986 */ /* 0x0081e4000c101532 */
[----:B0-----:R-:W-:Y:S02]  /*6ee80*/  PRMT R21, R44, 0x7632, R21 ;  /* 0x000076322c157816 */ /* 0x001fe40000000015 */
[----:B------:R-:W3:Y:S01]  /*6ee90*/  LDL.LU R44, [R1+0x48c] ;  /* 0x00048c00012c7983 */ /* 0x000ee20000300800 */
[----:B------:R-:W-:Y:S01]  /*6eea0*/  ISETP.LT.AND P1, PT, R42, UR4, !P1 ;  /* 0x000000042a007c0c */ /* 0x000fe2000cf21270 */
[----:B------:R-:W-:-:S05]  /*6eeb0*/  VIADD R22, R3, 0xa5 ;  /* 0x000000a503167836 */ /* 0x000fca0000000000 */
[----:B------:R-:W-:Y:S01]  /*6eec0*/  ISETP.GE.AND P0, PT, R22, UR16, PT ;  /* 0x0000001016007c0c */ /* 0x000fe2000bf06270 */
[----:B------:R-:W-:-:S06]  /*6eed0*/  IMAD.WIDE R22, R19, 0x2, R58 ;  /* 0x0000000213167825 */ /* 0x000fcc00078e023a */
[----:B------:R0:W-:Y:S01]  /*6eee0*/  @P1 STG.E.U16 desc[UR50][R22.64], R21 ;  /* 0x0000001516001986 */ /* 0x0001e2000c101532 */
[----:B------:R-:W-:Y:S01]  /*6eef0*/  ISETP.LT.AND P1, PT, R61, UR4, !P0 ;  /* 0x000000043d007c0c */ /* 0x000fe2000c721270 */
[----:B0-----:R-:W-:Y:S01]  /*6ef00*/  IMAD.WIDE R22, R18, 0x2, R52 ;  /* 0x0000000212167825 */ /* 0x001fe200078e0234 */
[----:B------:R-:W-:-:S11]  /*6ef10*/  PRMT R19, R45, 0x7632, R19 ;  /* 0x000076322d137816 */ /* 0x000fd60000000013 */
[----:B------:R0:W-:Y:S01]  /*6ef20*/  @P1 STG.E.U16 desc[UR50][R22.64], R45 ;  /* 0x0000002d16001986 */ /* 0x0001e2000c101532 */
[----:B------:R-:W-:-:S03]  /*6ef30*/  ISETP.LT.AND P1, PT, R43, UR4, !P0 ;  /* 0x000000042b007c0c */ /* 0x000fc6000c721270 */
[----:B0-----:R-:W3:Y:S01]  /*6ef40*/  LDL.LU R45, [R1+0x49c] ;  /* 0x00049c00012d7983 */ /* 0x001ee20000300800 */
[----:B------:R-:W-:-:S09]  /*6ef50*/  IMAD.WIDE R22, R18, 0x2, R54 ;  /* 0x0000000212167825 */ /* 0x000fd200078e0236 */
[----:B------:R0:W-:Y:S01]  /*6ef60*/  @P1 STG.E.U16 desc[UR50][R22.64], R19 ;  /* 0x0000001316001986 */ /* 0x0001e2000c101532 */
[----:B------:R-:W-:Y:S01]  /*6ef70*/  ISETP.LT.AND P1, PT, R41, UR4, !P0 ;  /* 0x0000000429007c0c */ /* 0x000fe2000c721270 */
[----:B------:R-:W-:Y:S01]  /*6ef80*/  VIADD R20, R4, UR5 ;  /* 0x0000000504147c36 */ /* 0x000fe20008000000 */
[----:B------:R-:W-:Y:S01]  /*6ef90*/  ISETP.LT.AND P0, PT, R42, UR4, !P0 ;  /* 0x000000042a007c0c */ /* 0x000fe2000c701270 */
[----:B------:R-:W-:-:S03]  /*6efa0*/  ULDC UR5, c[0x0][0x248] ;  /* 0x0000920000057ab9 */ /* 0x000fc60000000800 */
[----:B------:R-:W-:Y:S01]  /*6efb0*/  STL [R1+0x1e78], R20 ;  /* 0x001e781401007387 */ /* 0x000fe20000100800 */
[----:B0-----:R-:W-:-:S04]  /*6efc0*/  IMAD.WIDE R22, R18, 0x2, R56 ;  /* 0x0000000212167825 */ /* 0x001fc800078e0238 */
[----:B------:R-:W-:Y:S02]  /*6efd0*/  VIADD R19, R3, 0xa6 ;  /* 0x000000a603137836 */ /* 0x000fe40000000000 */
[----:B----4-:R0:W-:Y:S01]  /*6efe0*/  @P1 STG.E.U16 desc[UR50][R22.64], R0 ;  /* 0x0000000016001986 */ /* 0x0101e2000c101532 */
[----:B------:R-:W-:Y:S02]  /*6eff0*/  PRMT R21, R0, 0x7632, R21 ;  /* 0x0000763200157816 */ /* 0x000fe40000000015 */
[----:B------:R-:W-:Y:S01]  /*6f000*/  ISETP.GE.AND P1, PT, R19, UR14, PT ;  /* 0x0000000e13007c0c */ /* 0x000fe2000bf26270 */
[----:B0-----:R-:W4:Y:S01]  /*6f010*/  LDL.LU R0, [R1+0x4ac] ;  /* 0x0004ac0001007983 */ /* 0x001f220000300800 */
[----:B------:R-:W-:-:S05]  /*6f020*/  IMAD.WIDE R22, R18, 0x2, R58 ;  /* 0x0000000212167825 */ /* 0x000fca00078e023a */
[----:B------:R0:W-:Y:S01]  /*6f030*/  @P0 STG.E.U16 desc[UR50][R22.64], R21 ;  /* 0x0000001516000986 */ /* 0x0001e2000c101532 */
[----:B------:R-:W-:Y:S01]  /*6f040*/  ISETP.LT.AND P0, PT, R61, UR4, !P1 ;  /* 0x000000043d007c0c */ /* 0x000fe2000cf01270 */
[----:B0-----:R-:W-:-:S04]  /*6f050*/  IMAD.WIDE R22, R17, 0x2, R52 ;  /* 0x0000000211167825 */ /* 0x001fc800078e0234 */
[----:B------:R-:W-:Y:S01]  /*6f060*/  VIADD R19, R20, UR5 ;  /* 0x0000000514137c36 */ /* 0x000fe20008000000 */
[----:B------:R-:W-:-:S07]  /*6f070*/  ULDC UR5, c[0x0][0x248] ;  /* 0x0000920000057ab9 */ /* 0x000fce0000000800 */
[----:B--2---:R0:W-:Y:S01]  /*6f080*/  @P0 STG.E.U16 desc[UR50][R22.64], R46 ;  /* 0x0000002e16000986 */ /* 0x0041e2000c101532 */
[----:B------:R-:W-:Y:S02]  /*6f090*/  PRMT R18, R46, 0x7632, R18 ;  /* 0x000076322e127816 */ /* 0x000fe40000000012 */
[----:B------:R-:W-:Y:S01]  /*6f0a0*/  ISETP.LT.AND P0, PT, R43, UR4, !P1 ;  /* 0x000000042b007c0c */ /* 0x000fe2000cf01270 */
[----:B0-----:R-:W2:Y:S01]  /*6f0b0*/  LDL.LU R46, [R1+0x4b0] ;  /* 0x0004b000012e7983 */ /* 0x001ea20000300800 */
[----:B------:R-:W-:-:S11]  /*6f0c0*/  IMAD.WIDE R22, R17, 0x2, R54 ;  /* 0x0000000211167825 */ /* 0x000fd600078e0236 */
[----:B------:R0:W-:Y:S01]  /*6f0d0*/  @P0 STG.E.U16 desc[UR50][R22.64], R18 ;  /* 0x0000001216000986 */ /* 0x0001e2000c101532 */
[----:B------:R-:W-:-:S03]  /*6f0e0*/  ISETP.LT.AND P0, PT, R41, UR4, !P1 ;  /* 0x0000000429007c0c */ /* 0x000fc6000cf01270 */
[----:B------:R-:W-:Y:S01]  /*6f0f0*/  STL [R1+0x1e7c], R19 ;  /* 0x001e7c1301007387 */ /* 0x000fe20000100800 */
[----:B0-----:R-:W-:-:S09]  /*6f100*/  IMAD.WIDE R22, R17, 0x2, R56 ;  /* 0x0000000211167825 */ /* 0x001fd200078e0238 */
        /* <DEDUP_REMOVED lines=12> */
[----:B------:R-:W-:Y:S01]  /*6f1d0*/  PRMT R17, R45, 0x7632, R17 ;  /* 0x000076322d117816 */ /* 0x000fe20000000011 */
[----:B0-----:R-:W-:-:S10]  /*6f1e0*/  IMAD.WIDE R22, R16, 0x2, R54 ;  /* 0x0000000210167825 */ /* 0x001fd400078e0236 */
        /* <DEDUP_REMOVED lines=12> */
[----:B------:R-:W-:-:S03]  /*6f2b0*/  IMAD.WIDE R22, R16, 0x2, R58 ;  /* 0x0000000210167825 */ /* 0x000fc600078e023a */
[----:B------:R-:W4:Y:S04]  /*6f2c0*/  LDL.LU R45, [R1+0x4d0] ;  /* 0x0004d000012d7983 */ /* 0x000f280000300800 */
[----:B------:R0:W-:Y:S01]  /*6f2d0*/  @P0 STG.E.U16 desc[UR50][R22.64], R21 ;  /* 0x0000001516000986 */ /* 0x0001e2000c101532 */
[----:B------:R-:W-:Y:S01]  /*6f2e0*/  ISETP.LT.AND P0, PT, R61, UR4, !P1 ;  /* 0x000000043d007c0c */ /* 0x000fe2000cf01270 */
[----:B------:R-:W-:Y:S01]  /*6f2f0*/  VIADD R17, R18, UR5 ;  /* 0x0000000512117c36 */ /* 0x000fe20008000000 */
[----:B------:R-:W-:Y:S01]  /*6f300*/  ULDC UR5, c[0x0][0x248] ;  /* 0x0000920000057ab9 */ /* 0x000fe20000000800 */
[----:B0-----:R-:W-:-:S03]  /*6f310*/  IMAD.WIDE R22, R15, 0x2, R52 ;  /* 0x000000020f167825 */ /* 0x001fc600078e0234 */
[----:B------:R-:W-:Y:S04]  /*6f320*/  STL [R1+0x1e84], R17 ;  /* 0x001e841101007387 */ /* 0x000fe80000100800 */
[----:B------:R-:W4:Y:S04]  /*6f330*/  LDL.LU R33, [R1+0x19c] ;  /* 0x00019c0001217983 */ /* 0x000f280000300800 */
[----:B------:R-:W4:Y:S04]  /*6f340*/  LDL.LU R31, [R1+0x1a0] ;  /* 0x0001a000011f7983 */ /* 0x000f280000300800 */
[----:B------:R-:W4:Y:S04]  /*6f350*/  LDL.LU R30, [R1+0x1a4] ;  /* 0x0001a400011e7983 */ /* 0x000f280000300800 */
[----:B------:R-:W4:Y:S04]  /*6f360*/  LDL.LU R28, [R1+0x1a8] ;  /* 0x0001a800011c7983 */ /* 0x000f280000300800 */
[----:B------:R-:W4:Y:S04]  /*6f370*/  LDL.LU R24, [R1+0x1b0] ;  /* 0x0001b00001187983 */ /* 0x000f280000300800 */
[----:B------:R-:W4:Y:S04]  /*6f380*/  LDL.LU R25, [R1+0x1b4] ;  /* 0x0001b40001197983 */ /* 0x000f280000300800 */
[----:B------:R-:W4:Y:S04]  /*6f390*/  LDL.LU R26, [R1+0x1c0] ;  /* 0x0001c000011a7983 */ /* 0x000f280000300800 */
[----:B--2---:R0:W-:Y:S01]  /*6f3a0*/  @P0 STG.E.U16 desc[UR50][R22.64], R46 ;  /* 0x0000002e16000986 */ /* 0x0041e2000c101532 */
[----:B------:R-:W-:-:S02]  /*6f3b0*/  ISETP.LT.AND P0, PT, R43, UR4, !P1 ;  /* 0x000000042b007c0c */ /* 0x000fc4000cf01270 */
[----:B------:R-:W-:Y:S01]  /*6f3c0*/  PRMT R16, R46, 0x7632, R16 ;  /* 0x000076322e107816 */ /* 0x000fe20000000010 */
[----:B0-----:R-:W-:Y:S01]  /*6f3d0*/  IMAD.WIDE R22, R15, 0x2, R54 ;  /* 0x000000020f167825 */ /* 0x001fe200078e0236 */
[----:B------:R-:W2:Y:S09]  /*6f3e0*/  LDL.LU R46, [R1+0x1c4] ;  /* 0x0001c400012e7983 */ /* 0x000eb20000300800 */
[----:B------:R0:W-:Y:S01]  /*6f3f0*/  @P0 STG.E.U16 desc[UR50][R22.64], R16 ;  /* 0x0000001016000986 */ /* 0x0001e2000c101532 */
[----:B------:R-:W-:-:S03]  /*6f400*/  ISETP.LT.AND P0, PT, R41, UR4, !P1 ;  /* 0x0000000429007c0c */ /* 0x000fc6000cf01270 */
[----:B------:R-:W2:Y:S04]  /*6f410*/  LDL.LU R27, [R1+0x1d0] ;  /* 0x0001d000011b7983 */ /* 0x000ea80000300800 */
[----:B------:R-:W2:Y:S04]  /*6f420*/  LDL.LU R29, [R1+0x78c] ;  /* 0x00078c00011d7983 */ /* 0x000ea80000300800 */
[----:B------:R-:W2:Y:S01]  /*6f430*/  LDL.LU R32, [R1+0x790] ;  /* 0x0007900001207983 */ /* 0x000ea20000300800 */
[----:B0-----:R-:W-:-:S03]  /*6f440*/  IMAD.WIDE R22, R15, 0x2, R56 ;  /* 0x000000020f167825 */ /* 0x001fc600078e0238 */
[----:B------:R-:W2:Y:S04]  /*6f450*/  LDL.LU R40, [R1+0x794] ;  /* 0x0007940001287983 */ /* 0x000ea80000300800 */
[----:B------:R-:W2:Y:S04]  /*6f460*/  LDL.LU R51, [R1+0x798] ;  /* 0x0007980001337983 */ /* 0x000ea80000300800 */
[----:B------:R-:W2:Y:S04]  /*6f470*/  LDL.LU R50, [R1+0x79c] ;  /* 0x00079c0001327983 */ /* 0x000ea80000300800 */
[----:B------:R-:W2:Y:S04]  /*6f480*/  LDL.LU R49, [R1+0x7a0] ;  /* 0x0007a00001317983 */ /* 0x000ea80000300800 */
[----:B------:R-:W2:Y:S01]  /*6f490*/  LDL.LU R48, [R1+0x7a4] ;  /* 0x0007a40001307983 */ /* 0x000ea20000300800 */
[----:B---3--:R-:W-:-:S03]  /*6f4a0*/  PRMT R21, R44, 0x7632, R21 ;  /* 0x000076322c157816 */ /* 0x008fc60000000015 */
[----:B------:R0:W-:Y:S04]  /*6f4b0*/  @P0 STG.E.U16 desc[UR50][R22.64], R44 ;  /* 0x0000002c16000986 */ /* 0x0001e8000c101532 */
[----:B------:R-:W3:Y:S04]  /*6f4c0*/  LDL.LU R47, [R1+0x7a8] ;  /* 0x0007a800012f7983 */ /* 0x000ee80000300800 */
[----:B0-----:R-:W3:Y:S01]  /*6f4d0*/  LDL.LU R44, [R1+0x7ac] ;  /* 0x0007ac00012c7983 */ /* 0x001ee20000300800 */
[----:B------:R-:W-:Y:S01]  /*6f4e0*/  ISETP.LT.AND P1, PT, R42, UR4, !P1 ;  /* 0x000000042a007c0c */ /* 0x000fe2000cf21270 */
[----:B------:R-:W-:-:S02]  /*6f4f0*/  VIADD R16, R3, 0xa9 ;  /* 0x000000a903107836 */ /* 0x000fc40000000000 */
[----:B------:R-:W-:-:S03]  /*6f500*/  IMAD.WIDE R22, R15, 0x2, R58 ;  /* 0x000000020f167825 */ /* 0x000fc600078e023a */
[----:B------:R-:W-:-:S07]  /*6f510*/  ISETP.GE.AND P0, PT, R16, UR8, PT ;  /* 0x0000000810007c0c */ /* 0x000fce000bf06270 */
[----:B------:R0:W-:Y:S01]  /*6f520*/  @P1 STG.E.U16 desc[UR50][R22.64], R21 ;  /* 0x0000001516001986 */ /* 0x0001e2000c101532 */
[----:B------:R-:W-:Y:S01]  /*6f530*/  ISETP.LT.AND P1, PT, R61, UR4, !P0 ;  /* 0x000000043d007c0c */ /* 0x000fe2000c721270 */
[----:B0-----:R-:W-:-:S12]  /*6f540*/  IMAD.WIDE R22, R14, 0x2, R52 ;  /* 0x000000020e167825 */ /* 0x001fd800078e0234 */
[----:B----4-:R0:W-:Y:S01]  /*6f550*/  @P1 STG.E.U16 desc[UR50][R22.64], R45 ;  /* 0x0000002d16001986 */ /* 0x0101e2000c101532 */
[----:B------:R-:W-:-:S03]  /*6f560*/  PRMT R15, R45, 0x7632, R15 ;  /* 0x000076322d0f7816 */ /* 0x000fc6000000000f */
[----:B0-----:R-:W4:Y:S01]  /*6f570*/  LDL.LU R45, [R1+0x4b4] ;  /* 0x0004b400012d7983 */ /* 0x001f220000300800 */
[----:B------:R-:W-:Y:S01]  /*6f580*/  ISETP.LT.AND P1, PT, R43, UR4, !P0 ;  /* 0x000000042b007c0c */ /* 0x000fe2000c721270 */
[----:B------:R-:W-:-:S12]  /*6f590*/  IMAD.WIDE R22, R14, 0x2, R54 ;  /* 0x000000020e167825 */ /* 0x000fd800078e0236 */
[----:B------:R0:W-:Y:S01]  /*6f5a0*/  @P1 STG.E.U16 desc[UR50][R22.64], R15 ;  /* 0x0000000f16001986 */ /* 0x0001e2000c101532 */
[----:B------:R-:W-:Y:S01]  /*6f5b0*/  ISETP.LT.AND P1, PT, R41, UR4, !P0 ;  /* 0x0000000429007c0c */ /* 0x000fe2000c721270 */
[----:B------:R-:W-:Y:S01]  /*6f5c0*/  VIADD R16, R17, UR5 ;  /* 0x0000000511107c36 */ /* 0x000fe20008000000 */
[----:B------:R-:W-:Y:S01]  /*6f5d0*/  PRMT R21, R0, 0x7632, R21 ;  /* 0x0000763200157816 */ /* 0x000fe20000000015 */
[----:B------:R-:W-:Y:S01]  /*6f5e0*/  ULDC UR5, c[0x0][0x248] ;  /* 0x0000920000057ab9 */ /* 0x000fe20000000800 */
[----:B0-----:R-:W-:-:S09]  /*6f5f0*/  IMAD.WIDE R22, R14, 0x2, R56 ;  /* 0x000000020e167825 */ /* 0x001fd200078e0238 */
[----:B------:R0:W-:Y:S01]  /*6f600*/  @P1 STG.E.U16 desc[UR50][R22.64], R0 ;  /* 0x0000000016001986 */ /* 0x0001e2000c101532 */
[----:B--2---:R-:W-:-:S03]  /*6f610*/  R2UR UR10, R46 ;  /* 0x000000002e0a72ca */ /* 0x004fc600000e0000 */
[----:B------:R-:W2:Y:S01]  /*6f620*/  LDL.LU R46, [R1+0x4c4] ;  /* 0x0004c400012e7983 */ /* 0x000ea20000300800 */
[----:B---3--:R-:W-:-:S03]  /*6f630*/  R2UR UR20, R44 ;  /* 0x000000002c1472ca */ /* 0x008fc600000e0000 */
[----:B------:R-:W3:Y:S04]  /*6f640*/  LDL.LU R44, [R1+0x4d4] ;  /* 0x0004d400012c7983 */ /* 0x000ee80000300800 */
[----:B------:R-:W-:Y:S04]  /*6f650*/  STL [R1+0x1e88], R16 ;  /* 0x001e881001007387 */ /* 0x000fe80000100800 */
[----:B0-----:R-:W3:Y:S01]  /*6f660*/  LDL.LU R0, [R1+0x4e4] ;  /* 0x0004e40001007983 */ /* 0x001ee20000300800 */
[----:B------:R-:W-:Y:S01]  /*6f670*/  ISETP.LT.AND P0, PT, R42, UR4, !P0 ;  /* 0x000000042a007c0c */ /* 0x000fe2000c701270 */
[----:B------:R-:W-:-:S02]  /*6f680*/  VIADD R15, R3, 0xaa ;  /* 0x000000aa030f7836 */ /* 0x000fc40000000000 */
[----:B------:R-:W-:-:S03]  /*6f690*/  IMAD.WIDE R22, R14, 0x2, R58 ;  /* 0x000000020e167825 */ /* 0x000fc600078e023a */
[----:B------:R-:W-:-:S07]  /*6f6a0*/  ISETP.GE.AND P1, PT, R15, UR6, PT ;  /* 0x000000060f007c0c */ /* 0x000fce000bf26270 */
[----:B------:R0:W-:Y:S01]  /*6f6b0*/  @P0 STG.E.U16 desc[UR50][R22.64], R21 ;  /* 0x0000001516000986 */ /* 0x0001e2000c101532 */
[----:B------:R-:W-:Y:S01]  /*6f6c0*/  ISETP.LT.AND P0, PT, R61, UR4, !P1 ;  /* 0x000000043d007c0c */ /* 0x000fe2000cf01270 */
[----:B0-----:R-:W-:-:S04]  /*6f6d0*/  IMAD.WIDE R22, R13, 0x2, R52 ;  /* 0x000000020d167825 */ /* 0x001fc800078e0234 */
[----:B------:R-:W-:Y:S01]  /*6f6e0*/  VIADD R15, R16, UR5 ;  /* 0x00000005100f7c36 */ /* 0x000fe20008000000 */
[----:B------:R-:W-:-:S07]  /*6f6f0*/  ULDC UR5, c[0x0][0x248] ;  /* 0x0000920000057ab9 */ /* 0x000fce0000000800 */
[----:B----4-:R0:W-:Y:S01]  /*6f700*/  @P0 STG.E.U16 desc[UR50][R22.64], R45 ;  /* 0x0000002d16000986 */ /* 0x0101e2000c101532 */
[----:B------:R-:W-:Y:S02]  /*6f710*/  PRMT R14, R45, 0x7632, R14 ;  /* 0x000076322d0e7816 */ /* 0x000fe4000000000e */
[----:B------:R-:W-:Y:S01]  /*6f720*/  ISETP.LT.AND P0, PT, R43, UR4, !P1 ;  /* 0x000000042b007c0c */ /* 0x000fe2000cf01270 */
[----:B0-----:R-:W4:Y:S01]  /*6f730*/  LDL.LU R45, [R1+0x4b8] ;  /* 0x0004b800012d7983 */ /* 0x001f220000300800 */
[----:B------:R-:W-:-:S11]  /*6f740*/  IMAD.WIDE R22, R13, 0x2, R54 ;  /* 0x000000020d167825 */ /* 0x000fd600078e0236 */
[----:B------:R0:W-:Y:S01]  /*6f750*/  @P0 STG.E.U16 desc[UR50][R22.64], R14 ;  /* 0x0000000e16000986 */ /* 0x0001e2000c101532 */
[----:B------:R-:W-:Y:S02]  /*6f760*/  ISETP.LT.AND P0, PT, R41, UR4, !P1 ;  /* 0x0000000429007c0c */ /* 0x000fe4000cf01270 */
[----:B------:R-:W-:Y:S01]  /*6f770*/  ISETP.LT.AND P1, PT, R42, UR4, !P1 ;  /* 0x000000042a007c0c */ /* 0x000fe2000cf21270 */
[----:B------:R-:W-:Y:S01]  /*6f780*/  STL [R1+0x1e8c], R15 ;  /* 0x001e8c0f01007387 */ /* 0x000fe20000100800 */
[----:B0-----:R-:W-:-:S04]  /*6f790*/  IMAD.WIDE R22, R13, 0x2, R56 ;  /* 0x000000020d167825 */ /* 0x001fc800078e0238 */
[----:B------:R-:W-:-:S05]  /*6f7a0*/  VIADD R14, R3, 0xab ;  /* 0x000000ab030e7836 */ /* 0x000fca0000000000 */
[----:B--2---:R0:W-:Y:S01]  /*6f7b0*/  @P0 STG.E.U16 desc[UR50][R22.64], R46 ;  /* 0x0000002e16000986 */ /* 0x0041e2000c101532 */
[----:B------:R-:W-:Y:S02]  /*6f7c0*/  PRMT R21, R46, 0x7632, R21 ;  /* 0x000076322e157816 */ /* 0x000fe40000000015 */
[----:B------:R-:W-:Y:S01]  /*6f7d0*/  ISETP.GE.AND P0, PT, R14, UR39, PT ;  /* 0x000000270e007c0c */ /* 0x000fe2000bf06270 */
[----:B0-----:R-:W2:Y:S01]  /*6f7e0*/  LDL.LU R46, [R1+0x4c8] ;  /* 0x0004c800012e7983 */ /* 0x001ea20000300800 */
[----:B------:R-:W-:-:S05]  /*6f7f0*/  IMAD.WIDE R22, R13, 0x2, R58 ;  /* 0x000000020d167825 */ /* 0x000fca00078e023a */
[----:B------:R0:W-:Y:S01]  /*6f800*/  @P1 STG.E.U16 desc[UR50][R22.64], R21 ;  /* 0x0000001516001986 */ /* 0x0001e2000c101532 */
[----:B------:R-:W-:Y:S01]  /*6f810*/  ISETP.LT.AND P1, PT, R61, UR4, !P0 ;  /* 0x000000043d007c0c */ /* 0x000fe2000c721270 */
[----:B0-----:R-:W-:-:S12]  /*6f820*/  IMAD.WIDE R22, R12, 0x2, R52 ;  /* 0x000000020c167825 */ /* 0x001fd800078e0234 */
[----:B---3--:R0:W-:Y:S01]  /*6f830*/  @P1 STG.E.U16 desc[UR50][R22.64], R44 ;  /* 0x0000002c16001986 */ /* 0x0081e2000c101532 */
[----:B------:R-:W-:Y:S02]  /*6f840*/  PRMT R13, R44, 0x7632, R13 ;  /* 0x000076322c0d7816 */ /* 0x000fe4000000000d */
[----:B------:R-:W-:Y:S01]  /*6f850*/  ISETP.LT.AND P1, PT, R43, UR4, !P0 ;  /* 0x000000042b007c0c */ /* 0x000fe2000c721270 */
[----:B0-----:R-:W3:Y:S01]  /*6f860*/  LDL.LU R44, [R1+0x4d8] ;  /* 0x0004d800012c7983 */ /* 0x001ee20000300800 */
[----:B------:R-:W-:-:S11]  /*6f870*/  IMAD.WIDE R22, R12, 0x2, R54 ;  /* 0x000000020c167825 */ /* 0x000fd600078e0236 */
[----:B------:R0:W-:Y:S01]  /*6f880*/  @P1 STG.E.U16 desc[UR50][R22.64], R13 ;  /* 0x0000000d16001986 */ /* 0x0001e2000c101532 */
[----:B------:R-:W-:Y:S01]  /*6f890*/  ISETP.LT.AND P1, PT, R41, UR4, !P0 ;  /* 0x0000000429007c0c */ /* 0x000fe2000c721270 */
[----:B------:R-:W-:Y:S01]  /*6f8a0*/  VIADD R14, R15, UR5 ;  /* 0x000000050f0e7c36 */ /* 0x000fe20008000000 */
[----:B------:R-:W-:Y:S01]  /*6f8b0*/  PRMT R21, R0, 0x7632, R21 ;  /* 0x0000763200157816 */ /* 0x000fe20000000015 */
[----:B------:R-:W-:-:S03]  /*6f8c0*/  ULDC UR5, c[0x0][0x248] ;  /* 0x0000920000057ab9 */ /* 0x000fc60000000800 */
[----:B------:R-:W-:Y:S01]  /*6f8d0*/  STL [R1+0x1e90], R14 ;  /* 0x001e900e01007387 */ /* 0x000fe20000100800 */
[----:B0-----:R-:W-:-:S06]  /*6f8e0*/  IMAD.WIDE R22, R12, 0x2, R56 ;  /* 0x000000020c167825 */ /* 0x001fcc00078e0238 */
[----:B------:R0:W-:Y:S04]  /*6f8f0*/  @P1 STG.E.U16 desc[UR50][R22.64], R0 ;  /* 0x0000000016001986 */ /* 0x0001e8000c101532 */
[----:B0-----:R-:W3:Y:S01]  /*6f900*/  LDL.LU R0, [R1+0x4e8] ;  /* 0x0004e80001007983 */ /* 0x001ee20000300800 */
[----:B------:R-:W-:Y:S01]  /*6f910*/  ISETP.LT.AND P0, PT, R42, UR4, !P0 ;  /* 0x000000042a007c0c */ /* 0x000fe2000c701270 */
[----:B------:R-:W-:Y:S02]  /*6f920*/  VIADD R13, R3, 0xac ;  /* 0x000000ac030d7836 */ /* 0x000fe40000000000 */
        /* <DEDUP_REMOVED lines=33> */
[----:B------:R-:W-:Y:S02]  /*6fb40*/  VIADD R12, R13, UR5 ;  /* 0x000000050d0c7c36 */ /* 0x000fe40008000000 */
[----:B0-----:R-:W-:-:S03]  /*6fb50*/  IMAD.WIDE R22, R10, 0x2, R56 ;  /* 0x000000020a167825 */ /* 0x001fc600078e0238 */
[----:B------:R-:W-:Y:S01]  /*6fb60*/  STL [R1+0x1e98], R12 ;  /* 0x001e980c01007387 */ /* 0x000fe20000100800 */
[----:B------:R-:W-:-:S06]  /*6fb70*/  PRMT R21, R0, 0x7632, R21 ;  /* 0x0000763200157816 */ /* 0x000fcc0000000015 */
[----:B------:R0:W-:Y:S01]  /*6fb80*/  @P1 STG.E.U16 desc[UR50][R22.64], R0 ;  /* 0x0000000016001986 */ /* 0x0001e2000c101532 */
[----:B------:R-:W-:Y:S01]  /*6fb90*/  ISETP.LT.AND P0, PT, R42, UR4, !P0 ;  /* 0x000000042a007c0c */ /* 0x000fe2000c701270 */
[----:B------:R-:W-:Y:S01]  /*6fba0*/  VIADD R11, R3, 0xae ;  /* 0x000000ae030b7836 */ /* 0x000fe20000000000 */
[----:B------:R-:W-:Y:S01]  /*6fbb0*/  ULDC UR5, c[0x0][0x248] ;  /* 0x0000920000057ab9 */ /* 0x000fe20000000800 */
[----:B0-----:R-:W3:Y:S01]  /*6fbc0*/  LDL.LU R0, [R1+0x4ec] ;  /* 0x0004ec0001007983 */ /* 0x001ee20000300800 */
[----:B------:R-:W-:Y:S02]  /*6fbd0*/  IMAD.WIDE R22, R10, 0x2, R58 ;  /* 0x000000020a167825 */ /* 0x000fe400078e023a */
        /* <DEDUP_REMOVED lines=45> */
[----:B0-----:R-:W-:-:S12]  /*6feb0*/  IMAD.WIDE R22, R7, 0x2, R52 ;  /* 0x0000000207167825 */ /* 0x001fd800078e0234 */
[----:B----4-:R0:W-:Y:S01]  /*6fec0*/  @P0 STG.E.U16 desc[UR50][R22.64], R45 ;  /* 0x0000002d16000986 */ /* 0x0101e2000c101532 */
[----:B------:R-:W-:Y:S02]  /*6fed0*/  ISETP.LT.AND P0, PT, R43, UR4, !P1 ;  /* 0x000000042b007c0c */ /* 0x000fe4000cf01270 */
[----:B------:R-:W-:Y:S01]  /*6fee0*/  PRMT R8, R45, 0x7632, R8 ;  /* 0x000076322d087816 */ /* 0x000fe20000000008 */
[----:B0-----:R-:W-:-:S10]  /*6fef0*/  IMAD.WIDE R22, R7, 0x2, R54 ;  /* 0x0000000207167825 */ /* 0x001fd400078e0236 */
[----:B------:R0:W-:Y:S01]  /*6ff00*/  @P0 STG.E.U16 desc[UR50][R22.64], R8 ;  /* 0x0000000816000986 */ /* 0x0001e2000c101532 */
[----:B------:R-:W-:Y:S02]  /*6ff10*/  ISETP.LT.AND P0, PT, R41, UR4, !P1 ;  /* 0x0000000429007c0c */ /* 0x000fe4000cf01270 */
[----:B------:R-:W-:Y:S01]  /*6ff20*/  ISETP.LT.AND P1, PT, R42, UR4, !P1 ;  /* 0x000000042a007c0c */ /* 0x000fe2000cf21270 */
[----:B0-----:R-:W-:-:S04]  /*6ff30*/  IMAD.WIDE R22, R7, 0x2, R56 ;  /* 0x0000000207167825 */ /* 0x001fc800078e0238 */
[----:B------:R-:W-:Y:S02]  /*6ff40*/  VIADD R8, R3, 0xb1 ;  /* 0x000000b103087836 */ /* 0x000fe40000000000 */
[----:B------:R-:W-:Y:S01]  /*6ff50*/  VIADD R9, R10, UR5 ;  /* 0x000000050a097c36 */ /* 0x000fe20008000000 */
[----:B------:R-:W-:Y:S01]  /*6ff60*/  ULDC UR5, c[0x0][0x248] ;  /* 0x0000920000057ab9 */ /* 0x000fe20000000800 */
[----:B------:R-:W-:-:S03]  /*6ff70*/  LOP3.LUT R2, R2, 0xffffffbf, RZ, 0xc0, !PT ;  /* 0xffffffbf02027812 */ /* 0x000fc600078ec0ff */
[----:B------:R-:W-:Y:S04]  /*6ff80*/  STL [R1+0x1ea4], R9 ;  /* 0x001ea40901007387 */ /* 0x000fe80000100800 */
[----:B------:R-:W-:Y:S01]  /*6ff90*/  STL [R1+0x1ea8], R61 ;  /* 0x001ea83d01007387 */ /* 0x000fe20000100800 */
[----:B------:R-:W-:-:S03]  /*6ffa0*/  @P6 LOP3.LUT R2, R2, 0x40, RZ, 0xfc, !PT ;  /* 0x0000004002026812 */ /* 0x000fc600078efcff */
[----:B------:R-:W-:Y:S04]  /*6ffb0*/  STL [R1+0x1eb0], R54 ;  /* 0x001eb03601007387 */ /* 0x000fe80000100800 */
[----:B------:R-:W-:Y:S04]  /*6ffc0*/  STL [R1+0x1eac], R55 ;  /* 0x001eac3701007387 */ /* 0x000fe80000100800 */
[----:B------:R-:W-:Y:S04]  /*6ffd0*/  STL [R1+0x1eb8], R56 ;  /* 0x001eb83801007387 */ /* 0x000fe80000100800 */
[----:B------:R-:W-:Y:S01]  /*6ffe0*/  STL [R1+0x1eb4], R57 ;  /* 0x001eb43901007387 */ /* 0x000fe20000100800 */
[----:B------:R-:W-:-:S04]  /*6fff0*/  LOP3.LUT R2, R2, 0xffffff7f, RZ, 0xc0, !PT ;  /* 0xffffff7f02027812 */ /* 0x000fc800078ec0ff */
[----:B------:R-:W-:Y:S01]  /*70000*/  @P5 LOP3.LUT R2, R2, 0x80, RZ, 0xfc, !PT ;  /* 0x0000008002025812 */ /* 0x000fe200078efcff */
[----:B------:R-:W-:-:S03]  /*70010*/  VIADD R10, R3, 0xdb ;  /* 0x000000db030a7836 */ /* 0x000fc60000000000 */
[----:B------:R-:W-:Y:S01]  /*70020*/  LOP3.LUT R2, R2, 0xfffffeff, RZ, 0xc0, !PT ;  /* 0xfffffeff02027812 */ /* 0x000fe200078ec0ff */
[C---:B------:R-:W-:Y:S02]  /*70030*/  VIADD R11, R3.reuse, 0xc7 ;  /* 0x000000c7030b7836 */ /* 0x040fe40000000000 */
[C---:B------:R-:W-:Y:S01]  /*70040*/  VIADD R12, R3.reuse, 0xcf ;  /* 0x000000cf030c7836 */ /* 0x040fe20000000000 */
[----:B------:R-:W-:Y:S01]  /*70050*/  @P4 LOP3.LUT R2, R2, 0x100, RZ, 0xfc, !PT ;  /* 0x0000010002024812 */ /* 0x000fe200078efcff */
[----:B------:R-:W-:-:S03]  /*70060*/  VIADD R13, R3, 0xc5 ;  /* 0x000000c5030d7836 */ /* 0x000fc60000000000 */
[----:B------:R-:W-:Y:S01]  /*70070*/  LOP3.LUT R2, R2, 0xfffffdff, RZ, 0xc0, !PT ;  /* 0xfffffdff02027812 */ /* 0x000fe200078ec0ff */
[----:B------:R-:W-:Y:S01]  /*70080*/  VIADD R14, R3, 0xcd ;  /* 0x000000cd030e7836 */ /* 0x000fe20000000000 */
[----:B--2---:R0:W-:Y:S01]  /*70090*/  @P0 STG.E.U16 desc[UR50][R22.64], R46 ;  /* 0x0000002e16000986 */ /* 0x0041e2000c101532 */
[----:B------:R-:W-:Y:S02]  /*700a0*/  PRMT R21, R46, 0x7632, R21 ;  /* 0x000076322e157816 */ /* 0x000fe40000000015 */
[----:B------:R-:W-:Y:S01]  /*700b0*/  ISETP.GE.AND P0, PT, R8, UR27, PT ;  /* 0x0000001b08007c0c */ /* 0x000fe2000bf06270 */
[----:B0-----:R-:W-:-:S05]  /*700c0*/  IMAD.WIDE R22, R7, 0x2, R58 ;  /* 0x0000000207167825 */ /* 0x001fca00078e023a */
[----:B------:R0:W-:Y:S01]  /*700d0*/  @P1 STG.E.U16 desc[UR50][R22.64], R21 ;  /* 0x0000001516001986 */ /* 0x0001e2000c101532 */
[----:B------:R-:W-:Y:S01]  /*700e0*/  ISETP.LT.AND P1, PT, R61, UR4, !P0 ;  /* 0x000000043d007c0c */ /* 0x000fe2000c721270 */
[----:B0-----:R-:W-:-:S12]  /*700f0*/  IMAD.WIDE R22, R6, 0x2, R52 ;  /* 0x0000000206167825 */ /* 0x001fd800078e0234 */
[----:B---3--:R0:W-:Y:S01]  /*70100*/  @P1 STG.E.U16 desc[UR50][R22.64], R44 ;  /* 0x0000002c16001986 */ /* 0x0081e2000c101532 */
[----:B------:R-:W-:Y:S02]  /*70110*/  ISETP.LT.AND P1, PT, R43, UR4, !P0 ;  /* 0x000000042b007c0c */ /* 0x000fe4000c721270 */
[----:B------:R-:W-:Y:S01]  /*70120*/  PRMT R7, R44, 0x7632, R7 ;  /* 0x000076322c077816 */ /* 0x000fe20000000007 */
[----:B0-----:R-:W-:-:S10]  /*70130*/  IMAD.WIDE R22, R6, 0x2, R54 ;  /* 0x0000000206167825 */ /* 0x001fd400078e0236 */
[----:B------:R0:W-:Y:S01]  /*70140*/  @P1 STG.E.U16 desc[UR50][R22.64], R7 ;  /* 0x0000000716001986 */ /* 0x0001e2000c101532 */
[----:B------:R-:W-:Y:S02]  /*70150*/  ISETP.LT.AND P1, PT, R41, UR4, !P0 ;  /* 0x0000000429007c0c */ /* 0x000fe4000c721270 */
[----:B------:R-:W-:Y:S01]  /*70160*/  ISETP.LT.AND P0, PT, R42, UR4, !P0 ;  /* 0x000000042a007c0c */ /* 0x000fe2000c701270 */
[----:B------:R-:W-:Y:S01]  /*70170*/  VIADD R8, R9, UR5 ;  /* 0x0000000509087c36 */ /* 0x000fe20008000000 */
[----:B------:R-:W-:Y:S01]  /*70180*/  ULDC UR5, c[0x0][0x248] ;  /* 0x0000920000057ab9 */ /* 0x000fe20000000800 */
[----:B0-----:R-:W-:-:S04]  /*70190*/  IMAD.WIDE R22, R6, 0x2, R56 ;  /* 0x0000000206167825 */ /* 0x001fc800078e0238 */
[----:B------:R-:W-:-:S04]  /*701a0*/  VIADD R7, R3, 0xbd ;  /* 0x000000bd03077836 */ /* 0x000fc80000000000 */
[----:B------:R0:W-:Y:S01]  /*701b0*/  @P1 STG.E.U16 desc[UR50][R22.64], R0 ;  /* 0x0000000016001986 */ /* 0x0001e2000c101532 */
[----:B------:R-:W-:Y:S01]  /*701c0*/  ISETP.GE.AND P1, PT, R7, UR25, PT ;  /* 0x0000001907007c0c */ /* 0x000fe2000bf26270 */
[----:B------:R-:W-:-:S04]  /*701d0*/  IMAD.WIDE R6, R6, 0x2, R58 ;  /* 0x0000000206067825 */ /* 0x000fc800078e023a */
[----:B------:R-:W-:Y:S01]  /*701e0*/  VIADD R21, R8, UR5 ;  /* 0x0000000508157c36 */ /* 0x000fe20008000000 */
[----:B------:R-:W-:Y:S01]  /*701f0*/  ULDC UR5, c[0x0][0x248] ;  /* 0x0000920000057ab9 */ /* 0x000fe20000000800 */
[----:B0-----:R-:W-:Y:S01]  /*70200*/  PRMT R22, R0, 0x7632, R22 ;  /* 0x0000763200167816 */ /* 0x001fe20000000016 */
[----:B------:R0:W-:Y:S04]  /*70210*/  STL [R1+0x1ebc], R8 ;  /* 0x001ebc0801007387 */ /* 0x0001e80000100800 */
[----:B------:R1:W-:Y:S04]  /*70220*/  @P0 STG.E.U16 desc[UR50][R6.64], R22 ;  /* 0x0000001606000986 */ /* 0x0003e8000c101532 */
[----:B------:R-:W-:Y:S01]  /*70230*/  STL [R1+0x1ec4], R58 ;  /* 0x001ec43a01007387 */ /* 0x000fe20000100800 */
[----:B------:R-:W-:-:S03]  /*70240*/  VIADD R56, R3, 0xd5 ;  /* 0x000000d503387836 */ /* 0x000fc60000000000 */
[----:B------:R2:W-:Y:S01]  /*70250*/  STL [R1+0x1ec0], R59 ;  /* 0x001ec03b01007387 */ /* 0x0005e20000100800 */
[----:B0-----:R-:W-:Y:S02]  /*70260*/  VIADD R8, R3, 0xd4 ;  /* 0x000000d403087836 */ /* 0x001fe40000000000 */
[----:B-1----:R-:W-:Y:S01]  /*70270*/  VIADD R22, R21, UR5 ;  /* 0x0000000515167c36 */ /* 0x002fe20008000000 */
[----:B------:R-:W-:Y:S01]  /*70280*/  @P3 LOP3.LUT R2, R2, 0x200, RZ, 0xfc, !PT ;  /* 0x0000020002023812 */ /* 0x000fe200078efcff */
[C---:B------:R-:W-:Y:S02]  /*70290*/  VIADD R57, R3.reuse, 0xd6 ;  /* 0x000000d603397836 */ /* 0x040fe40000000000 */
[C---:B------:R-:W-:Y:S02]  /*702a0*/  VIADD R17, R3.reuse, 0xc9 ;  /* 0x000000c903117836 */ /* 0x040fe40000000000 */
[C---:B--2---:R-:W-:Y:S01]  /*702b0*/  VIADD R59, R3.reuse, 0xd3 ;  /* 0x000000d3033b7836 */ /* 0x044fe20000000000 */
[----:B------:R-:W-:Y:S01]  /*702c0*/  STL [R1+0x1ecc], R22 ;  /* 0x001ecc1601007387 */ /* 0x000fe20000100800 */
[----:B------:R-:W-:Y:S01]  /*702d0*/  VIADD R54, R3, 0xd7 ;  /* 0x000000d703367836 */ /* 0x000fe20000000000 */
[----:B------:R-:W-:Y:S01]  /*702e0*/  R2UR UR42, R51 ;  /* 0x00000000332a72ca */ /* 0x000fe200000e0000 */
[C---:B------:R-:W-:Y:S01]  /*702f0*/  VIADD R55, R3.reuse, 0xd8 ;  /* 0x000000d803377836 */ /* 0x040fe20000000000 */
[----:B------:R-:W-:Y:S01]  /*70300*/  STL [R1+0x1ec8], R21 ;  /* 0x001ec81501007387 */ /* 0x000fe20000100800 */
[----:B------:R-:W-:-:S02]  /*70310*/  VIADD R61, R3, 0xd9 ;  /* 0x000000d9033d7836 */ /* 0x000fc40000000000 */
[C---:B------:R-:W-:Y:S01]  /*70320*/  VIADD R4, R3.reuse, 0xbf ;  /* 0x000000bf03047836 */ /* 0x040fe20000000000 */
[----:B------:R0:W-:Y:S01]  /*70330*/  STL [R1+0x1ed0], R59 ;  /* 0x001ed03b01007387 */ /* 0x0001e20000100800 */
[C---:B------:R-:W-:Y:S02]  /*70340*/  VIADD R9, R3.reuse, 0xda ;  /* 0x000000da03097836 */ /* 0x040fe40000000000 */
[C---:B------:R-:W-:Y:S01]  /*70350*/  VIADD R5, R3.reuse, 0xc0 ;  /* 0x000000c003057836 */ /* 0x040fe20000000000 */
[----:B------:R-:W-:Y:S01]  /*70360*/  STL [R1+0x1ed4], R8 ;  /* 0x001ed40801007387 */ /* 0x000fe20000100800 */
[----:B------:R-:W-:Y:S01]  /*70370*/  VIADD R15, R3, 0xcb ;  /* 0x000000cb030f7836 */ /* 0x000fe20000000000 */
[----:B------:R-:W-:Y:S01]  /*70380*/  R2UR UR30, R33 ;  /* 0x00000000211e72ca */ /* 0x000fe200000e0000 */
[C---:B------:R-:W-:Y:S01]  /*70390*/  VIADD R16, R3.reuse, 0xca ;  /* 0x000000ca03107836 */ /* 0x040fe20000000000 */
[----:B------:R1:W-:Y:S01]  /*703a0*/  STL [R1+0x1ed8], R56 ;  /* 0x001ed83801007387 */ /* 0x0003e20000100800 */
[----:B------:R-:W-:-:S02]  /*703b0*/  VIADD R23, R3, 0xbe ;  /* 0x000000be03177836 */ /* 0x000fc40000000000 */
[----:B------:R-:W-:Y:S01]  /*703c0*/  VIADD R18, R3, 0xc1 ;  /* 0x000000c103127836 */ /* 0x000fe20000000000 */
[----:B------:R-:W-:Y:S01]  /*703d0*/  STL [R1+0x1edc], R57 ;  /* 0x001edc3901007387 */ /* 0x000fe20000100800 */
[----:B------:R-:W-:Y:S01]  /*703e0*/  R2UR UR28, R31 ;  /* 0x000000001f1c72ca */ /* 0x000fe200000e0000 */
[----:B------:R-:W-:Y:S01]  /*703f0*/  VIADD R19, R3, 0xc2 ;  /* 0x000000c203137836 */ /* 0x000fe20000000000 */
[----:B------:R-:W-:Y:S01]  /*70400*/  R2UR UR26, R30 ;  /* 0x000000001e1a72ca */ /* 0x000fe200000e0000 */
[----:B------:R-:W-:Y:S01]  /*70410*/  STL [R1+0x1ee0], R54 ;  /* 0x001ee03601007387 */ /* 0x000fe20000100800 */
[----:B------:R-:W-:Y:S02]  /*70420*/  R2UR UR16, R24 ;  /* 0x00000000181072ca */ /* 0x000fe400000e0000 */
[----:B------:R-:W-:Y:S01]  /*70430*/  R2UR UR18, R28 ;  /* 0x000000001c1272ca */ /* 0x000fe200000e0000 */
[----:B------:R-:W-:Y:S01]  /*70440*/  STL [R1+0x1ee4], R55 ;  /* 0x001ee43701007387 */ /* 0x000fe20000100800 */
[----:B------:R-:W-:-:S02]  /*70450*/  R2UR UR14, R25 ;  /* 0x00000000190e72ca */ /* 0x000fc400000e0000 */
[----:B------:R-:W-:Y:S01]  /*70460*/  R2UR UR8, R27 ;  /* 0x000000001b0872ca */ /* 0x000fe200000e0000 */
[----:B------:R-:W-:Y:S01]  /*70470*/  STL [R1+0x1ee8], R61 ;  /* 0x001ee83d01007387 */ /* 0x000fe20000100800 */
[----:B0-----:R-:W-:Y:S01]  /*70480*/  IMAD.MOV.U32 R59, RZ, RZ, R12 ;  /* 0x000000ffff3b7224 */ /* 0x001fe200078e000c */
[----:B------:R-:W-:Y:S02]  /*70490*/  R2UR UR12, R26 ;  /* 0x000000001a0c72ca */ /* 0x000fe400000e0000 */
[----:B------:R-:W-:Y:S01]  /*704a0*/  R2UR UR40, R50 ;  /* 0x00000000322872ca */ /* 0x000fe200000e0000 */
[----:B------:R-:W-:Y:S01]  /*704b0*/  STL [R1+0x1eec], R9 ;  /* 0x001eec0901007387 */ /* 0x000fe20000100800 */
[----:B------:R-:W-:Y:S01]  /*704c0*/  VIADD R12, R3, 0xdd ;  /* 0x000000dd030c7836 */ /* 0x000fe20000000000 */
[----:B------:R-:W-:Y:S02]  /*704d0*/  R2UR UR24, R49 ;  /* 0x00000000311872ca */ /* 0x000fe400000e0000 */
[----:B------:R-:W-:Y:S01]  /*704e0*/  R2UR UR6, R47 ;  /* 0x000000002f0672ca */ /* 0x000fe200000e0000 */
[----:B------:R0:W-:Y:S01]  /*704f0*/  STL [R1+0x1ef0], R10 ;  /* 0x001ef00a01007387 */ /* 0x0001e20000100800 */
[----:B-1----:R-:W-:Y:S01]  /*70500*/  IMAD.MOV.U32 R56, RZ, RZ, R14 ;  /* 0x000000ffff387224 */ /* 0x002fe200078e000e */
[----:B------:R-:W-:Y:S01]  /*70510*/  R2UR UR44, R40 ;  /* 0x00000000282c72ca */ /* 0x000fe200000e0000 */
[----:B------:R-:W-:-:S02]  /*70520*/  VIADD R46, R3, 0xe7 ;  /* 0x000000e7032e7836 */ /* 0x000fc40000000000 */
[----:B------:R-:W-:Y:S01]  /*70530*/  VIADD R39, R3, 0xee ;  /* 0x000000ee03277836 */ /* 0x000fe20000000000 */
[----:B------:R-:W-:Y:S01]  /*70540*/  R2UR UR48, R29 ;  /* 0x000000001d3072ca */ /* 0x000fe200000e0000 */
[C---:B------:R-:W-:Y:S01]  /*70550*/  VIADD R45, R3.reuse, 0xe8 ;  /* 0x000000e8032d7836 */ /* 0x040fe20000000000 */
[----:B------:R-:W-:Y:S01]  /*70560*/  R2UR UR46, R32 ;  /* 0x00000000202e72ca */ /* 0x000fe200000e0000 */
[C---:B------:R-:W-:Y:S02]  /*70570*/  VIADD R44, R3.reuse, 0xe9 ;  /* 0x000000e9032c7836 */ /* 0x040fe40000000000 */
[C---:B------:R-:W-:Y:S01]  /*70580*/  VIADD R20, R3.reuse, 0xcc ;  /* 0x000000cc03147836 */ /* 0x040fe20000000000 */
[----:B------:R-:W-:Y:S01]  /*70590*/  R2UR UR22, R48 ;  /* 0x00000000301672ca */ /* 0x000fe200000e0000 */
[----:B0-----:R-:W-:Y:S01]  /*705a0*/  IMAD.MOV.U32 R10, RZ, RZ, R11 ;  /* 0x000000ffff0a7224 */ /* 0x001fe200078e000b */
[----:B------:R-:W-:Y:S01]  /*705b0*/  ULDC UR5, c[0x0][0x22c] ;  /* 0x00008b0000057ab9 */ /* 0x000fe20000000800 */
[----:B------:R-:W-:Y:S01]  /*705c0*/  VIADD R11, R3, 0xdc ;  /* 0x000000dc030b7836 */ /* 0x000fe20000000000 */
[----:B------:R-:W-:-:S04]  /*705d0*/  LOP3.LUT R2, R2, 0xfffffbff, RZ, 0xc0, !PT ;  /* 0xfffffbff02027812 */ /* 0x000fc800078ec0ff */
[----:B------:R-:W-:Y:S01]  /*705e0*/  STL [R1+0x1ef4], R11 ;  /* 0x001ef40b01007387 */ /* 0x000fe20000100800 */
[----:B------:R-:W-:-:S03]  /*705f0*/  VIADD R14, R3, 0xdf ;  /* 0x000000df030e7836 */ /* 0x000fc60000000000 */
[----:B------:R0:W-:Y:S01]  /*70600*/  STL [R1+0x1ef8], R12 ;  /* 0x001ef80c01007387 */ /* 0x0001e20000100800 */
[----:B------:R-:W-:Y:S02]  /*70610*/  IMAD.MOV.U32 R54, RZ, RZ, R15 ;  /* 0x000000ffff367224 */ /* 0x000fe400078e000f */
[C---:B------:R-:W-:Y:S02]  /*70620*/  VIADD R15, R3.reuse, 0xe0 ;  /* 0x000000e0030f7836 */ /* 0x040fe40000000000 */
[----:B------:R-:W-:Y:S02]  /*70630*/  IMAD.MOV.U32 R55, RZ, RZ, R16 ;  /* 0x000000ffff377224 */ /* 0x000fe400078e0010 */
[----:B0-----:R-:W-:Y:S02]  /*70640*/  IMAD.MOV.U32 R12, RZ, RZ, R13 ;  /* 0x000000ffff0c7224 */ /* 0x001fe400078e000d */
[C---:B------:R-:W-:Y:S02]  /*70650*/  VIADD R13, R3.reuse, 0xde ;  /* 0x000000de030d7836 */ /* 0x040fe40000000000 */
[----:B------:R-:W-:-:S02]  /*70660*/  VIADD R16, R3, 0xe1 ;  /* 0x000000e103107836 */ /* 0x000fc40000000000 */
[----:B------:R-:W-:Y:S01]  /*70670*/  IMAD.MOV.U32 R61, RZ, RZ, R17 ;  /* 0x000000ffff3d7224 */ /* 0x000fe200078e0011 */
[----:B------:R-:W-:Y:S01]  /*70680*/  @P2 LOP3.LUT R2, R2, 0x400, RZ, 0xfc, !PT ;  /* 0x0000040002022812 */ /* 0x000fe200078efcff */
[C---:B------:R-:W-:Y:S01]  /*70690*/  VIADD R17, R3.reuse, 0xe2 ;  /* 0x000000e203117836 */ /* 0x040fe20000000000 */
[----:B------:R-:W-:Y:S01]  /*706a0*/  STL [R1+0x1efc], R13 ;  /* 0x001efc0d01007387 */ /* 0x000fe20000100800 */
[----:B------:R-:W-:Y:S01]  /*706b0*/  VIADD R51, R3, 0xe3 ;  /* 0x000000e303337836 */ /* 0x000fe20000000000 */
[----:B------:R-:W-:Y:S02]  /*706c0*/  ISETP.GE.AND P0, PT, R23, UR23, PT ;  /* 0x0000001717007c0c */ /* 0x000fe4000bf06270 */
[----:B------:R-:W-:Y:S01]  /*706d0*/  STL [R1+0x1f00], R14 ;  /* 0x001f000e01007387 */ /* 0x000fe20000100800 */
[----:B------:R-:W-:-:S03]  /*706e0*/  LOP3.LUT R2, R2, 0xfffff7ff, RZ, 0xc0, !PT ;  /* 0xfffff7ff02027812 */ /* 0x000fc600078ec0ff */
[----:B------:R-:W-:Y:S04]  /*706f0*/  STL [R1+0x1f04], R15 ;  /* 0x001f040f01007387 */ /* 0x000fe80000100800 */
[----:B------:R-:W-:Y:S04]  /*70700*/  STL [R1+0x1f08], R16 ;  /* 0x001f081001007387 */ /* 0x000fe80000100800 */
[----:B------:R-:W-:Y:S01]  /*70710*/  STL [R1+0x1f0c], R17 ;  /* 0x001f0c1101007387 */ /* 0x000fe20000100800 */
[----:B------:R-:W-:-:S03]  /*70720*/  @P1 LOP3.LUT R2, R2, 0x800, RZ, 0xfc, !PT ;  /* 0x0000080002021812 */ /* 0x000fc600078efcff */
[----:B------:R0:W-:Y:S01]  /*70730*/  STL [R1+0x1f10], R51 ;  /* 0x001f103301007387 */ /* 0x0001e20000100800 */
[----:B------:R-:W-:Y:S01]  /*70740*/  LOP3.LUT R2, R2, 0xffffdfff, RZ, 0xc0, !PT ;  /* 0xffffdfff02027812 */ /* 0x000fe200078ec0ff */
[----:B0-----:R-:W-:Y:S02]  /*70750*/  IMAD.MOV.U32 R51, RZ, RZ, R4 ;  /* 0x000000ffff337224 */ /* 0x001fe400078e0004 */
[----:B------:R-:W-:-:S03]  /*70760*/  IMAD.MOV.U32 R17, RZ, RZ, R5 ;  /* 0x000000ffff117224 */ /* 0x000fc600078e0005 */
[----:B------:R-:W-:Y:S02]  /*70770*/  ISETP.GE.AND P1, PT, R51, UR7, PT ;  /* 0x0000000733007c0c */ /* 0x000fe4000bf26270 */
[----:B------:R-:W-:Y:S02]  /*70780*/  @P0 LOP3.LUT R2, R2, 0x2000, RZ, 0xfc, !PT ;  /* 0x0000200002020812 */ /* 0x000fe400078efcff */
[----:B------:R-:W-:Y:S02]  /*70790*/  ISETP.GE.AND P0, PT, R17, UR21, PT ;  /* 0x0000001511007c0c */ /* 0x000fe4000bf06270 */
[----:B------:R-:W-:Y:S01]  /*707a0*/  LOP3.LUT R2, R2, 0xffff7fff, RZ, 0xc0, !PT ;  /* 0xffff7fff02027812 */ /* 0x000fe200078ec0ff */
[----:B------:R-:W-:-:S06]  /*707b0*/  IMAD.MOV.U32 R16, RZ, RZ, R18 ;  /* 0x000000ffff107224 */ /* 0x000fcc00078e0012 */
[----:B------:R-:W-:Y:S02]  /*707c0*/  @P1 LOP3.LUT R2, R2, 0x8000, RZ, 0xfc, !PT ;  /* 0x0000800002021812 */ /* 0x000fe400078efcff */
[----:B------:R-:W-:Y:S02]  /*707d0*/  ISETP.GE.AND P2, PT, R16, UR30, PT ;  /* 0x0000001e10007c0c */ /* 0x000fe4000bf46270 */
[----:B------:R-:W-:Y:S01]  /*707e0*/  LOP3.LUT R2, R2, 0xfffbffff, RZ, 0xc0, !PT ;  /* 0xfffbffff02027812 */ /* 0x000fe200078ec0ff */
[----:B------:R-:W-:-:S03]  /*707f0*/  IMAD.MOV.U32 R15, RZ, RZ, R19 ;  /* 0x000000ffff0f7224 */ /* 0x000fc600078e0013 */
[----:B------:R-:W-:Y:S01]  /*70800*/  @P0 LOP3.LUT R2, R2, 0x40000, RZ, 0xfc, !PT ;  /* 0x0004000002020812 */ /* 0x000fe200078efcff */
[----:B------:R-:W-:Y:S01]  /*70810*/  VIADD R24, R3, 0xc3 ;  /* 0x000000c303187836 */ /* 0x000fe20000000000 */
        /* <DEDUP_REMOVED lines=8> */
[----:B------:R-:W-:Y:S02]  /*708a0*/  @P1 LOP3.LUT R2, R2, 0x4000, RZ, 0xfc, !PT ;  /* 0x0000400002021812 */ /* 0x000fe400078efcff */
[----:B------:R-:W-:Y:S02]  /*708b0*/  ISETP.GE.AND P2, PT, R13, UR18, PT ;  /* 0x000000120d007c0c */ /* 0x000fe4000bf46270 */
[----:B------:R-:W-:Y:S01]  /*708c0*/  LOP3.LUT R2, R2, 0xfffeffff, RZ, 0xc0, !PT ;  /* 0xfffeffff02027812 */ /* 0x000fe200078ec0ff */
[----:B------:R-:W-:-:S03]  /*708d0*/  VIADD R27, R3, 0xc6 ;  /* 0x000000c6031b7836 */ /* 0x000fc60000000000 */
[----:B------:R-:W-:Y:S02]  /*708e0*/  @P0 LOP3.LUT R2, R2, 0x10000, RZ, 0xfc, !PT ;  /* 0x0001000002020812 */ /* 0x000fe400078efcff */
[----:B------:R-:W-:Y:S02]  /*708f0*/  ISETP.GE.AND P1, PT, R12, UR16, PT ;  /* 0x000000100c007c0c */ /* 0x000fe4000bf26270 */
[----:B------:R-:W-:Y:S01]  /*70900*/  LOP3.LUT R2, R2, 0xfffdffff, RZ, 0xc0, !PT ;  /* 0xfffdffff02027812 */ /* 0x000fe200078ec0ff */
[----:B------:R-:W-:Y:S02]  /*70910*/  IMAD.MOV.U32 R11, RZ, RZ, R27 ;  /* 0x000000ffff0b7224 */ /* 0x000fe400078e001b */
[C---:B------:R-:W-:Y:S01]  /*70920*/  VIADD R50, R3.reuse, 0xe4 ;  /* 0x000000e403327836 */ /* 0x040fe20000000000 */
[----:B------:R-:W-:Y:S01]  /*70930*/  @P2 LOP3.LUT R2, R2, 0x20000, RZ, 0xfc, !PT ;  /* 0x0002000002022812 */ /* 0x000fe200078efcff */
[----:B------:R-:W-:Y:S01]  /*70940*/  VIADD R49, R3, 0xe5 ;  /* 0x000000e503317836 */ /* 0x000fe20000000000 */
[----:B------:R-:W-:Y:S01]  /*70950*/  ISETP.GE.AND P0, PT, R11, UR14, PT ;  /* 0x0000000e0b007c0c */ /* 0x000fe2000bf06270 */
[C---:B------:R-:W-:Y:S01]  /*70960*/  VIADD R47, R3.reuse, 0xe6 ;  /* 0x000000e6032f7836 */ /* 0x040fe20000000000 */
[----:B------:R-:W-:Y:S01]  /*70970*/  LOP3.LUT R2, R2, 0xfff7ffff, RZ, 0xc0, !PT ;  /* 0xfff7ffff02027812 */ /* 0x000fe200078ec0ff */
[----:B------:R-:W-:Y:S01]  /*70980*/  STL [R1+0x1f14], R50 ;  /* 0x001f143201007387 */ /* 0x000fe20000100800 */
[----:B------:R-:W-:-:S02]  /*70990*/  VIADD R43, R3, 0xea ;  /* 0x000000ea032b7836 */ /* 0x000fc40000000000 */
[C---:B------:R-:W-:Y:S01]  /*709a0*/  VIADD R42, R3.reuse, 0xeb ;  /* 0x000000eb032a7836 */ /* 0x040fe20000000000 */
[----:B------:R-:W-:Y:S01]  /*709b0*/  STL [R1+0x1f18], R49 ;  /* 0x001f183101007387 */ /* 0x000fe20000100800 */
[----:B------:R-:W-:Y:S01]  /*709c0*/  @P1 LOP3.LUT R2, R2, 0x80000, RZ, 0xfc, !PT ;  /* 0x0008000002021812 */ /* 0x000fe200078efcff */
[C---:B------:R-:W-:Y:S02]  /*709d0*/  VIADD R41, R3.reuse, 0xec ;  /* 0x000000ec03297836 */ /* 0x040fe40000000000 */
[----:B------:R-:W-:Y:S01]  /*709e0*/  STL [R1+0x1f1c], R47 ;  /* 0x001f1c2f01007387 */ /* 0x000fe20000100800 */
[C---:B------:R-:W-:Y:S01]  /*709f0*/  VIADD R0, R3.reuse, 0xc8 ;  /* 0x000000c803007836 */ /* 0x040fe20000000000 */
[----:B------:R-:W-:Y:S01]  /*70a00*/  ISETP.GE.AND P2, PT, R10, UR12, PT ;  /* 0x0000000c0a007c0c */ /* 0x000fe2000bf46270 */
[----:B------:R-:W-:Y:S01]  /*70a10*/  VIADD R40, R3, 0xed ;  /* 0x000000ed03287836 */ /* 0x000fe20000000000 */
[----:B------:R-:W-:Y:S01]  /*70a20*/  STL [R1+0x1f20], R46 ;  /* 0x001f202e01007387 */ /* 0x000fe20000100800 */
[----:B------:R-:W-:-:S03]  /*70a30*/  LOP3.LUT R2, R2, 0xffefffff, RZ, 0xc0, !PT ;  /* 0xffefffff02027812 */ /* 0x000fc600078ec0ff */
[----:B------:R-:W-:Y:S01]  /*70a40*/  STL [R1+0x1f24], R45 ;  /* 0x001f242d01007387 */ /* 0x000fe20000100800 */
[----:B------:R-:W-:-:S03]  /*70a50*/  IMAD.MOV.U32 R9, RZ, RZ, R0 ;  /* 0x000000ffff097224 */ /* 0x000fc600078e0000 */
[----:B------:R-:W-:Y:S04]  /*70a60*/  STL [R1+0x1f28], R44 ;  /* 0x001f282c01007387 */ /* 0x000fe80000100800 */
[----:B------:R-:W-:Y:S01]  /*70a70*/  STL [R1+0x1f2c], R43 ;  /* 0x001f2c2b01007387 */ /* 0x000fe20000100800 */
[----:B------:R-:W-:-:S03]  /*70a80*/  IMAD.WIDE R6, R60, 0x2, R52 ;  /* 0x000000023c067825 */ /* 0x000fc600078e0234 */
[----:B------:R-:W-:Y:S01]  /*70a90*/  STL [R1+0x1f30], R42 ;  /* 0x001f302a01007387 */ /* 0x000fe20000100800 */
[----:B------:R-:W-:-:S03]  /*70aa0*/  @P0 LOP3.LUT R2, R2, 0x100000, RZ, 0xfc, !PT ;  /* 0x0010000002020812 */ /* 0x000fc600078efcff */
[----:B------:R-:W-:Y:S04]  /*70ab0*/  STL [R1+0x1f34], R41 ;  /* 0x001f342901007387 */ /* 0x000fe80000100800 */
[----:B------:R-:W-:Y:S01]  /*70ac0*/  STL [R1+0x1f38], R40 ;  /* 0x001f382801007387 */ /* 0x000fe20000100800 */
[----:B------:R-:W-:-:S03]  /*70ad0*/  ISETP.GE.AND P1, PT, R9, UR10, PT ;  /* 0x0000000a09007c0c */ /* 0x000fc6000bf26270 */
[----:B------:R0:W-:Y:S01]  /*70ae0*/  STL [R1+0x1f3c], R39 ;  /* 0x001f3c2701007387 */ /* 0x0001e20000100800 */
[----:B------:R-:W-:-:S03]  /*70af0*/  LOP3.LUT R2, R2, 0xffdfffff, RZ, 0xc0, !PT ;  /* 0xffdfffff02027812 */ /* 0x000fc600078ec0ff */
[----:B------:R-:W2:Y:S04]  /*70b00*/  LDL.LU R60, [R1+0x1f40] ;  /* 0x001f4000013c7983 */ /* 0x000ea80000300800 */
[----:B0-----:R-:W3:Y:S04]  /*70b10*/  LDL.LU R39, [R1+0x7b0] ;  /* 0x0007b00001277983 */ /* 0x001ee80000300800 */
[----:B------:R-:W4:Y:S04]  /*70b20*/  LDL.LU R40, [R1+0x7b4] ;  /* 0x0007b40001287983 */ /* 0x000f280000300800 */
[----:B------:R-:W2:Y:S01]  /*70b30*/  LDL.LU R41, [R1+0x7bc] ;  /* 0x0007bc0001297983 */ /* 0x000ea20000300800 */
[----:B------:R-:W-:-:S03]  /*70b40*/  @P2 LOP3.LUT R2, R2, 0x200000, RZ, 0xfc, !PT ;  /* 0x0020000002022812 */ /* 0x000fc600078efcff */
[----:B------:R-:W2:Y:S04]  /*70b50*/  LDL.LU R42, [R1+0x7b8] ;  /* 0x0007b800012a7983 */ /* 0x000ea80000300800 */
[----:B------:R-:W2:Y:S04]  /*70b60*/  LDL.LU R43, [R1+0x7c4] ;  /* 0x0007c400012b7983 */ /* 0x000ea80000300800 */
[----:B------:R-:W2:Y:S01]  /*70b70*/  LDL.LU R44, [R1+0x7c0] ;  /* 0x0007c000012c7983 */ /* 0x000ea20000300800 */
[----:B------:R-:W-:-:S03]  /*70b80*/  ISETP.GE.AND P0, PT, R61, UR8, PT ;  /* 0x000000083d007c0c */ /* 0x000fc6000bf06270 */
[----:B------:R-:W2:Y:S01]  /*70b90*/  LDL.LU R45, [R1+0x7cc] ;  /* 0x0007cc00012d7983 */ /* 0x000ea20000300800 */
[----:B------:R-:W-:-:S03]  /*70ba0*/  LOP3.LUT R2, R2, 0xffbfffff, RZ, 0xc0, !PT ;  /* 0xffbfffff02027812 */ /* 0x000fc600078ec0ff */
[----:B------:R-:W2:Y:S04]  /*70bb0*/  LDL.LU R46, [R1+0x7c8] ;  /* 0x0007c800012e7983 */ /* 0x000ea80000300800 */
[----:B------:R-:W2:Y:S04]  /*70bc0*/  LDL.LU R47, [R1+0x7d4] ;  /* 0x0007d400012f7983 */ /* 0x000ea80000300800 */
[----:B------:R-:W2:Y:S04]  /*70bd0*/  LDL.LU R49, [R1+0x7d0] ;  /* 0x0007d00001317983 */ /* 0x000ea80000300800 */
[----:B------:R-:W2:Y:S01]  /*70be0*/  LDL.LU R50, [R1+0x7dc] ;  /* 0x0007dc0001327983 */ /* 0x000ea20000300800 */
[----:B------:R-:W-:-:S03]  /*70bf0*/  @P1 LOP3.LUT R2, R2, 0x400000, RZ, 0xfc, !PT ;  /* 0x0040000002021812 */ /* 0x000fc600078efcff */
[----:B------:R-:W2:Y:S04]  /*70c00*/  LDL.LU R51, [R1+0x7d8] ;  /* 0x0007d80001337983 */ /* 0x000ea80000300800 */
[----:B------:R-:W2:Y:S01]  /*70c10*/  LDL.LU R17, [R1+0x7e8] ;  /* 0x0007e80001117983 */ /* 0x000ea20000300800 */
[----:B------:R-:W-:-:S03]  /*70c20*/  VIADD R26, R3, 0xce ;  /* 0x000000ce031a7836 */ /* 0x000fc60000000000 */
[----:B------:R-:W2:Y:S04]  /*70c30*/  LDL.LU R16, [R1+0x7e4] ;  /* 0x0007e40001107983 */ /* 0x000ea80000300800 */
[----:B------:R-:W2:Y:S01]  /*70c40*/  LDL.LU R15, [R1+0x7e0] ;  /* 0x0007e000010f7983 */ /* 0x000ea20000300800 */
[----:B------:R-:W-:-:S03]  /*70c50*/  IMAD.MOV.U32 R57, RZ, RZ, R20 ;  /* 0x000000ffff397224 */ /* 0x000fc600078e0014 */
[----:B------:R-:W2:Y:S01]  /*70c60*/  LDL.LU R14, [R1+0x7f4] ;  /* 0x0007f400010e7983 */ /* 0x000ea20000300800 */
[----:B------:R-:W-:-:S03]  /*70c70*/  LOP3.LUT R2, R2, 0xff7fffff, RZ, 0xc0, !PT ;  /* 0xff7fffff02027812 */ /* 0x000fc600078ec0ff */
[----:B------:R-:W2:Y:S01]  /*70c80*/  LDL.LU R13, [R1+0x7f0] ;  /* 0x0007f000010d7983 */ /* 0x000ea20000300800 */
[----:B------:R-:W-:-:S03]  /*70c90*/  IMAD.MOV.U32 R8, RZ, RZ, R26 ;  /* 0x000000ffff087224 */ /* 0x000fc600078e001a */
[----:B------:R-:W2:Y:S01]  /*70ca0*/  LDL.LU R12, [R1+0x7ec] ;  /* 0x0007ec00010c7983 */ /* 0x000ea20000300800 */
[----:B------:R-:W-:-:S03]  /*70cb0*/  ISETP.GE.AND P2, PT, R55, UR48, PT ;  /* 0x0000003037007c0c */ /* 0x000fc6000bf46270 */
[----:B------:R-:W2:Y:S01]  /*70cc0*/  LDL.LU R11, [R1+0x800] ;  /* 0x00080000010b7983 */ /* 0x000ea20000300800 */
[----:B------:R-:W-:-:S03]  /*70cd0*/  ISETP.GE.AND P1, PT, R54, UR46, PT ;  /* 0x0000002e36007c0c */ /* 0x000fc6000bf26270 */
[----:B------:R-:W2:Y:S01]  /*70ce0*/  LDL.LU R10, [R1+0x7fc] ;  /* 0x0007fc00010a7983 */ /* 0x000ea20000300800 */
[----:B------:R-:W-:-:S03]  /*70cf0*/  @P0 LOP3.LUT R2, R2, 0x800000, RZ, 0xfc, !PT ;  /* 0x0080000002020812 */ /* 0x000fc600078efcff */
[----:B------:R-:W2:Y:S01]  /*70d00*/  LDL.LU R9, [R1+0x7f8] ;  /* 0x0007f80001097983 */ /* 0x000ea20000300800 */
[----:B------:R-:W-:-:S03]  /*70d10*/  ISETP.GE.AND P0, PT, R57, UR44, PT ;  /* 0x0000002c39007c0c */ /* 0x000fc6000bf06270 */
[----:B------:R-:W2:Y:S01]  /*70d20*/  LDL.LU R61, [R1+0x80c] ;  /* 0x00080c00013d7983 */ /* 0x000ea20000300800 */
[----:B------:R-:W-:-:S03]  /*70d30*/  ISETP.GE.AND P5, PT, R56, UR42, PT ;  /* 0x0000002a38007c0c */ /* 0x000fc6000bfa6270 */
[----:B------:R-:W2:Y:S01]  /*70d40*/  LDL.LU R55, [R1+0x808] ;  /* 0x0008080001377983 */ /* 0x000ea20000300800 */
[----:B------:R-:W-:-:S03]  /*70d50*/  ISETP.GE.AND P4, PT, R8, UR40, PT ;  /* 0x0000002808007c0c */ /* 0x000fc6000bf86270 */
[----:B------:R-:W2:Y:S01]  /*70d60*/  LDL.LU R54, [R1+0x804] ;  /* 0x0008040001367983 */ /* 0x000ea20000300800 */
[----:B------:R-:W-:-:S03]  /*70d70*/  ISETP.GE.AND P3, PT, R59, UR24, PT ;  /* 0x000000183b007c0c */ /* 0x000fc6000bf66270 */
[----:B------:R-:W2:Y:S04]  /*70d80*/  LDL.LU R57, [R1+0x818] ;  /* 0x0008180001397983 */ /* 0x000ea80000300800 */
[----:B------:R-:W2:Y:S04]  /*70d90*/  LDL.LU R56, [R1+0x814] ;  /* 0x0008140001387983 */ /* 0x000ea80000300800 */
[----:B------:R-:W2:Y:S04]  /*70da0*/  LDL.LU R8, [R1+0x810] ;  /* 0x0008100001087983 */ /* 0x000ea80000300800 */
[----:B------:R-:W2:Y:S01]  /*70db0*/  LDL.LU R59, [R1+0x824] ;  /* 0x00082400013b7983 */ /* 0x000ea20000300800 */
[----:B------:R-:W-:-:S04]  /*70dc0*/  LOP3.LUT R2, R2, 0xfeffffff, RZ, 0xc0, !PT ;  /* 0xfeffffff02027812 */ /* 0x000fc800078ec0ff */
[----:B------:R-:W-:-:S04]  /*70dd0*/  @P2 LOP3.LUT R2, R2, 0x1000000, RZ, 0xfc, !PT ;  /* 0x0100000002022812 */ /* 0x000fc800078efcff */
[----:B------:R-:W-:Y:S01]  /*70de0*/  LOP3.LUT R2, R2, 0xfdffffff, RZ, 0xc0, !PT ;  /* 0xfdffffff02027812 */ /* 0x000fe200078ec0ff */
[----:B------:R-:W-:-:S03]  /*70df0*/  VIADD R22, R3, 0xd1 ;  /* 0x000000d103167836 */ /* 0x000fc60000000000 */
[----:B------:R-:W-:Y:S01]  /*70e00*/  @P1 LOP3.LUT R2, R2, 0x2000000, RZ, 0xfc, !PT ;  /* 0x0200000002021812 */ /* 0x000fe200078efcff */
[C---:B------:R-:W-:Y:S02]  /*70e10*/  VIADD R21, R3.reuse, 0xd0 ;  /* 0x000000d003157836 */ /* 0x040fe40000000000 */
[----:B------:R-:W-:Y:S01]  /*70e20*/  VIADD R58, R3, 0xd2 ;  /* 0x000000d2033a7836 */ /* 0x000fe20000000000 */
[----:B------:R-:W-:Y:S02]  /*70e30*/  LOP3.LUT R2, R2, 0xfbffffff, RZ, 0xc0, !PT ;  /* 0xfbffffff02027812 */ /* 0x000fe400078ec0ff */
[----:B------:R-:W-:Y:S02]  /*70e40*/  ISETP.GE.AND P1, PT, R22, UR6, PT ;  /* 0x0000000616007c0c */ /* 0x000fe4000bf26270 */
[----:B------:R-:W-:Y:S01]  /*70e50*/  @P0 LOP3.LUT R2, R2, 0x4000000, RZ, 0xfc, !PT ;  /* 0x0400000002020812 */ /* 0x000fe200078efcff */
[----:B------:R-:W2:Y:S01]  /*70e60*/  LDL.LU R22, [R1+0x820] ;  /* 0x0008200001167983 */ /* 0x000ea20000300800 */
[----:B------:R-:W-:-:S02]  /*70e70*/  ISETP.GE.AND P2, PT, R21, UR22, PT ;  /* 0x0000001615007c0c */ /* 0x000fc4000bf46270 */
[----:B------:R-:W-:Y:S01]  /*70e80*/  ISETP.GE.AND P0, PT, R58, UR20, PT ;  /* 0x000000143a007c0c */ /* 0x000fe2000bf06270 */
[----:B------:R-:W2:Y:S04]  /*70e90*/  LDL.LU R21, [R1+0x81c] ;  /* 0x00081c0001157983 */ /* 0x000ea80000300800 */
[----:B------:R-:W2:Y:S01]  /*70ea0*/  LDL.LU R58, [R1+0x828] ;  /* 0x00082800013a7983 */ /* 0x000ea20000300800 */
[----:B---3--:R-:W-:-:S03]  /*70eb0*/  R2UR UR47, R39 ;  /* 0x00000000272f72ca */ /* 0x008fc600000e0000 */
[----:B------:R-:W3:Y:S01]  /*70ec0*/  LDL.LU R39, [R1+0x1f3c] ;  /* 0x001f3c0001277983 */ /* 0x000ee20000300800 */
[----:B----4-:R-:W-:-:S03]  /*70ed0*/  R2UR UR58, R40 ;  /* 0x00000000283a72ca */ /* 0x010fc600000e0000 */
[----:B------:R-:W4:Y:S01]  /*70ee0*/  LDL.LU R40, [R1+0x1f38] ;  /* 0x001f380001287983 */ /* 0x000f220000300800 */
[----:B--2---:R-:W-:-:S03]  /*70ef0*/  R2UR UR49, R41 ;  /* 0x00000000293172ca */ /* 0x004fc600000e0000 */
[----:B------:R-:W2:Y:S01]  /*70f00*/  LDL.LU R41, [R1+0x1f34] ;  /* 0x001f340001297983 */ /* 0x000ea20000300800 */
[----:B------:R-:W-:-:S03]  /*70f10*/  R2UR UR54, R42 ;  /* 0x000000002a3672ca */ /* 0x000fc600000e0000 */
[----:B------:R-:W3:Y:S01]  /*70f20*/  LDL.LU R42, [R1+0x1f30] ;  /* 0x001f3000012a7983 */ /* 0x000ee20000300800 */
[----:B------:R-:W-:-:S03]  /*70f30*/  R2UR UR53, R43 ;  /* 0x000000002b3572ca */ /* 0x000fc600000e0000 */
[----:B------:R-:W4:Y:S01]  /*70f40*/  LDL.LU R43, [R1+0x1f2c] ;  /* 0x001f2c00012b7983 */ /* 0x000f220000300800 */
[----:B------:R-:W-:-:S03]  /*70f50*/  R2UR UR57, R44 ;  /* 0x000000002c3972ca */ /* 0x000fc600000e0000 */
        /* <DEDUP_REMOVED lines=45> */
[----:B------:R-:W-:Y:S01]  /*71230*/  LOP3.LUT R60, R60, 0xfffffeff, RZ, 0xc0, !PT ;  /* 0xfffffeff3c3c7812 */ /* 0x000fe200078ec0ff */
[C---:B------:R-:W-:Y:S02]  /*71240*/  VIADD R38, R3.reuse, 0xef ;  /* 0x000000ef03267836 */ /* 0x040fe40000000000 */
[C---:B------:R-:W-:Y:S01]  /*71250*/  VIADD R37, R3.reuse, 0xf0 ;  /* 0x000000f003257836 */ /* 0x040fe20000000000 */
[----:B------:R-:W-:Y:S01]  /*71260*/  @P5 LOP3.LUT R60, R60, 0x100, RZ, 0xfc, !PT ;  /* 0x000001003c3c5812 */ /* 0x000fe200078efcff */
[C---:B------:R-:W-:Y:S02]  /*71270*/  VIADD R36, R3.reuse, 0xf1 ;  /* 0x000000f103247836 */ /* 0x040fe40000000000 */
[C---:B------:R-:W-:Y:S02]  /*71280*/  VIADD R18, R3.reuse, 0xb2 ;  /* 0x000000b203127836 */ /* 0x040fe40000000000 */
[----:B------:R-:W-:-:S02]  /*71290*/  VIADD R19, R3, 0xb3 ;  /* 0x000000b303137836 */ /* 0x000fc40000000000 */
[C---:B------:R-:W-:Y:S02]  /*712a0*/  VIADD R20, R3.reuse, 0xb4 ;  /* 0x000000b403147836 */ /* 0x040fe40000000000 */
[C---:B------:R-:W-:Y:S02]  /*712b0*/  VIADD R4, R3.reuse, 0xb5 ;  /* 0x000000b503047836 */ /* 0x040fe40000000000 */
[C---:B------:R-:W-:Y:S02]  /*712c0*/  VIADD R5, R3.reuse, 0xb6 ;  /* 0x000000b603057836 */ /* 0x040fe40000000000 */
        /* <DEDUP_REMOVED lines=14> */
[C---:B------:R-:W-:Y:S01]  /*713b0*/  VIADD R48, R3.reuse, 0xff ;  /* 0x000000ff03307836 */ /* 0x040fe20000000000 */
[----:B------:R-:W-:-:S02]  /*713c0*/  LOP3.LUT R3, R3, 0xfffffffd, RZ, 0xc0, !PT ;  /* 0xfffffffd03037812 */ /* 0x000fc400078ec0ff */
[----:B------:R-:W-:Y:S02]  /*713d0*/  R2UR UR22, R22 ;  /* 0x00000000161672ca */ /* 0x000fe400000e0000 */
[----:B------:R-:W-:Y:S01]  /*713e0*/  R2UR UR6, R21 ;  /* 0x00000000150672ca */ /* 0x000fe200000e0000 */
[----:B------:R-:W4:Y:S01]  /*713f0*/  LDL.LU R22, [R1+0x1ecc] ;  /* 0x001ecc0001167983 */ /* 0x000f220000300800 */
[----:B------:R-:W-:Y:S02]  /*71400*/  R2UR UR20, R58 ;  /* 0x000000003a1472ca */ /* 0x000fe400000e0000 */
[----:B------:R-:W-:Y:S01]  /*71410*/  LOP3.LUT R2, R2, 0xfffffffb, RZ, 0xc0, !PT ;  /* 0xfffffffb02027812 */ /* 0x000fe200078ec0ff */
[----:B------:R-:W4:Y:S04]  /*71420*/  LDL.LU R21, [R1+0x1ec8] ;  /* 0x001ec80001157983 */ /* 0x000f280000300800 */
[----:B------:R-:W4:Y:S01]  /*71430*/  LDL.LU R58, [R1+0x1ec4] ;  /* 0x001ec400013a7983 */ /* 0x000f220000300800 */
[----:B---3--:R-:W-:-:S02]  /*71440*/  ISETP.GE.AND P6, PT, R59, UR47, PT ;  /* 0x0000002f3b007c0c */ /* 0x008fc4000bfc6270 */
[----:B--2---:R-:W-:Y:S01]  /*71450*/  ISETP.GE.AND P5, PT, R8, UR58, PT ;  /* 0x0000003a08007c0c */ /* 0x004fe2000bfa6270 */
[----:B------:R-:W2:Y:S04]  /*71460*/  LDL.LU R59, [R1+0x1ec0] ;  /* 0x001ec000013b7983 */ /* 0x000ea80000300800 */
[----:B------:R-:W3:Y:S06]  /*71470*/  LDL.LU R8, [R1+0x1ebc] ;  /* 0x001ebc0001087983 */ /* 0x000eec0000300800 */
[----:B------:R-:W-:-:S02]  /*71480*/  @P6 LOP3.LUT R3, R3, 0x2, RZ, 0xfc, !PT ;  /* 0x0000000203036812 */ /* 0x000fc400078efcff */
[----:B----4-:R-:W-:Y:S02]  /*71490*/  ISETP.GE.AND P6, PT, R56, UR49, PT ;  /* 0x0000003138007c0c */ /* 0x010fe4000bfc6270 */
[----:B------:R-:W-:Y:S01]  /*714a0*/  LOP3.LUT R3, R3, 0xfffffffb, RZ, 0xc0, !PT ;  /* 0xfffffffb03037812 */ /* 0x000fe200078ec0ff */
[----:B------:R-:W4:Y:S03]  /*714b0*/  LDL.LU R56, [R1+0x1eb8] ;  /* 0x001eb80001387983 */ /* 0x000f260000300800 */
[----:B------:R-:W-:Y:S02]  /*714c0*/  @P5 LOP3.LUT R3, R3, 0x4, RZ, 0xfc, !PT ;  /* 0x0000000403035812 */ /* 0x000fe400078efcff */
[----:B------:R-:W-:Y:S02]  /*714d0*/  ISETP.GE.AND P5, PT, R57, UR54, PT ;  /* 0x0000003639007c0c */ /* 0x000fe4000bfa6270 */
[----:B------:R-:W-:Y:S01]  /*714e0*/  LOP3.LUT R3, R3, 0xfffffff7, RZ, 0xc0, !PT ;  /* 0xfffffff703037812 */ /* 0x000fe200078ec0ff */
[----:B------:R-:W4:Y:S03]  /*714f0*/  LDL.LU R57, [R1+0x1eb4] ;  /* 0x001eb40001397983 */ /* 0x000f260000300800 */
[----:B------:R-:W-:-:S02]  /*71500*/  @P6 LOP3.LUT R3, R3, 0x8, RZ, 0xfc, !PT ;  /* 0x0000000803036812 */ /* 0x000fc400078efcff */
[----:B------:R-:W-:Y:S02]  /*71510*/  ISETP.GE.AND P6, PT, R54, UR53, PT ;  /* 0x0000003536007c0c */ /* 0x000fe4000bfc6270 */
[----:B------:R-:W-:Y:S01]  /*71520*/  LOP3.LUT R3, R3, 0xffffffef, RZ, 0xc0, !PT ;  /* 0xffffffef03037812 */ /* 0x000fe200078ec0ff */
[----:B------:R-:W2:Y:S03]  /*71530*/  LDL.LU R54, [R1+0x1eb0] ;  /* 0x001eb00001367983 */ /* 0x000ea60000300800 */
[----:B------:R-:W-:Y:S02]  /*71540*/  @P5 LOP3.LUT R3, R3, 0x10, RZ, 0xfc, !PT ;  /* 0x0000001003035812 */ /* 0x000fe400078efcff */
[----:B------:R-:W-:Y:S02]  /*71550*/  ISETP.GE.AND P5, PT, R55, UR57, PT ;  /* 0x0000003937007c0c */ /* 0x000fe4000bfa6270 */
[----:B------:R-:W-:Y:S01]  /*71560*/  LOP3.LUT R3, R3, 0xffffffdf, RZ, 0xc0, !PT ;  /* 0xffffffdf03037812 */ /* 0x000fe200078ec0ff */
[----:B------:R-:W2:Y:S03]  /*71570*/  LDL.LU R55, [R1+0x1eac] ;  /* 0x001eac0001377983 */ /* 0x000ea60000300800 */
[----:B------:R-:W-:-:S02]  /*71580*/  @P6 LOP3.LUT R3, R3, 0x20, RZ, 0xfc, !PT ;  /* 0x0000002003036812 */ /* 0x000fc400078efcff */
[----:B------:R-:W-:Y:S02]  /*71590*/  ISETP.GE.AND P6, PT, R61, UR61, PT ;  /* 0x0000003d3d007c0c */ /* 0x000fe4000bfc6270 */
[----:B------:R-:W-:Y:S01]  /*715a0*/  LOP3.LUT R3, R3, 0xffffffbf, RZ, 0xc0, !PT ;  /* 0xffffffbf03037812 */ /* 0x000fe200078ec0ff */
[----:B------:R-:W3:Y:S03]  /*715b0*/  LDL.LU R61, [R1+0x1ea8] ;  /* 0x001ea800013d7983 */ /* 0x000ee60000300800 */
[----:B------:R-:W-:Y:S02]  /*715c0*/  @P5 LOP3.LUT R3, R3, 0x40, RZ, 0xfc, !PT ;  /* 0x0000004003035812 */ /* 0x000fe400078efcff */
[----:B------:R-:W-:Y:S02]  /*715d0*/  ISETP.GE.AND P5, PT, R9, UR59, PT ;  /* 0x0000003b09007c0c */ /* 0x000fe4000bfa6270 */
[----:B------:R-:W-:Y:S01]  /*715e0*/  LOP3.LUT R3, R3, 0xffffff7f, RZ, 0xc0, !PT ;  /* 0xffffff7f03037812 */ /* 0x000fe200078ec0ff */
[----:B------:R-:W4:Y:S03]  /*715f0*/  LDL.LU R9, [R1+0x1ea4] ;  /* 0x001ea40001097983 */ /* 0x000f260000300800 */
[----:B------:R-:W-:-:S02]  /*71600*/  @P6 LOP3.LUT R3, R3, 0x80, RZ, 0xfc, !PT ;  /* 0x0000008003036812 */ /* 0x000fc400078efcff */
[----:B------:R-:W-:Y:S02]  /*71610*/  ISETP.GE.AND P6, PT, R10, UR55, PT ;  /* 0x000000370a007c0c */ /* 0x000fe4000bfc6270 */
        /* <DEDUP_REMOVED lines=32> */
[----:B------:R-:W-:-:S04]  /*71820*/  LOP3.LUT R3, R3, 0xfffeffff, RZ, 0xc0, !PT ;  /* 0xfffeffff03037812 */ /* 0x000fc800078ec0ff */
[----:B------:R-:W-:Y:S02]  /*71830*/  @P5 LOP3.LUT R3, R3, 0x10000, RZ, 0xfc, !PT ;  /* 0x0001000003035812 */ /* 0x000fe400078efcff */
        /* <DEDUP_REMOVED lines=43> */
[----:B------:R-:W-:Y:S01]  /*71af0*/  LOP3.LUT R3, R3, 0x7fffffff, RZ, 0xc0, !PT ;  /* 0x7fffffff03037812 */ /* 0x000fe200078ec0ff */
[----:B------:R-:W4:Y:S03]  /*71b00*/  LDL.LU R18, [R1+0x1e80] ;  /* 0x001e800001127983 */ /* 0x000f260000300800 */
[----:B------:R-:W-:Y:S02]  /*71b10*/  @P6 LOP3.LUT R3, R3, 0x80000000, RZ, 0xfc, !PT ;  /* 0x8000000003036812 */ /* 0x000fe400078efcff */
[----:B------:R-:W-:-:S02]  /*71b20*/  ISETP.GE.AND P6, PT, R19, UR17, PT ;  /* 0x0000001113007c0c */ /* 0x000fc4000bfc6270 */
[----:B------:R-:W4:Y:S03]  /*71b30*/  LDL.LU R19, [R1+0x1e7c] ;  /* 0x001e7c0001137983 */ /* 0x000f260000300800 */
[----:B------:R-:W-:Y:S02]  /*71b40*/  @P5 LOP3.LUT R2, R2, 0x4, RZ, 0xfc, !PT ;  /* 0x0000000402025812 */ /* 0x000fe400078efcff */
[----:B------:R-:W-:Y:S02]  /*71b50*/  ISETP.GE.AND P5, PT, R20, UR15, PT ;  /* 0x0000000f14007c0c */ /* 0x000fe4000bfa6270 */
[----:B------:R-:W-:Y:S01]  /*71b60*/  LOP3.LUT R2, R2, 0xfffffffd, RZ, 0xc0, !PT ;  /* 0xfffffffd02027812 */ /* 0x000fe200078ec0ff */
[----:B------:R-:W4:Y:S03]  /*71b70*/  LDL.LU R20, [R1+0x1e78] ;  /* 0x001e780001147983 */ /* 0x000f260000300800 */
[----:B------:R-:W-:-:S04]  /*71b80*/  @P6 LOP3.LUT R2, R2, 0x2, RZ, 0xfc, !PT ;  /* 0x0000000202026812 */ /* 0x000fc800078efcff */
[----:B------:R-:W-:-:S04]  /*71b90*/  LOP3.LUT R2, R2, 0xfffffffe, RZ, 0xc0, !PT ;  /* 0xfffffffe02027812 */ /* 0x000fc800078ec0ff */
[----:B------:R-:W-:Y:S02]  /*71ba0*/  @P5 LOP3.LUT R2, R2, 0x1, RZ, 0xfc, !PT ;  /* 0x0000000102025812 */ /* 0x000fe400078efcff */
[----:B------:R-:W-:Y:S02]  /*71bb0*/  ISETP.GE.AND P5, PT, R5, UR11, PT ;  /* 0x0000000b05007c0c */ /* 0x000fe4000bfa6270 */
[----:B------:R-:W-:Y:S02]  /*71bc0*/  LOP3.LUT R2, R2, 0xffffffef, RZ, 0xc0, !PT ;  /* 0xffffffef02027812 */ /* 0x000fe400078ec0ff */
[----:B------:R-:W-:Y:S02]  /*71bd0*/  ISETP.GE.AND P6, PT, R4, UR13, PT ;  /* 0x0000000d04007c0c */ /* 0x000fe4000bfc6270 */
[----:B------:R-:W4:Y:S04]  /*71be0*/  LDL.LU R4, [R1+0x1e74] ;  /* 0x001e740001047983 */ /* 0x000f280000300800 */
[----:B------:R-:W4:Y:S03]  /*71bf0*/  LDL.LU R5, [R1+0x1e70] ;  /* 0x001e700001057983 */ /* 0x000f260000300800 */
[----:B------:R-:W-:-:S02]  /*71c00*/  @P5 LOP3.LUT R2, R2, 0x10, RZ, 0xfc, !PT ;  /* 0x0000001002025812 */ /* 0x000fc400078efcff */
[----:B------:R-:W-:Y:S02]  /*71c10*/  ISETP.GE.AND P5, PT, R0, UR9, PT ;  /* 0x0000000900007c0c */ /* 0x000fe4000bfa6270 */
[----:B------:R-:W4:Y:S01]  /*71c20*/  LDL.LU R0, [R1+0x1e6c] ;  /* 0x001e6c0001007983 */ /* 0x000f220000300800 */
[----:B------:R-:W-:-:S10]  /*71c30*/  LOP3.LUT R2, R2, 0xffffffdf, RZ, 0xc0, !PT ;  /* 0xffffffdf02027812 */ /* 0x000fd400078ec0ff */
[----:B------:R-:W-:Y:S02]  /*71c40*/  @P5 LOP3.LUT R2, R2, 0x20, RZ, 0xfc, !PT ;  /* 0x0000002002025812 */ /* 0x000fe400078efcff */
[----:B------:R-:W-:Y:S02]  /*71c50*/  ISETP.GE.AND P5, PT, R28, UR5, PT ;  /* 0x000000051c007c0c */ /* 0x000fe4000bfa6270 */
[----:B------:R-:W-:-:S11]  /*71c60*/  LOP3.LUT R60, R60, 0xfffffffe, RZ, 0xc0, !PT ;  /* 0xfffffffe3c3c7812 */ /* 0x000fd600078ec0ff */
        /* <DEDUP_REMOVED lines=40> */
[----:B------:R-:W-:Y:S01]  /*71ef0*/  LOP3.LUT P5, RZ, R60, 0x100, RZ, 0xc0, !PT ;  /* 0x000001003cff7812 */ /* 0x000fe200078ac0ff */
        /* <DEDUP_REMOVED lines=10> */
[----:B------:R-:W-:-:S02]  /*71fa0*/  P2R R27, PR, RZ, 0x1 ;  /* 0x00000001ff1b7803 */ /* 0x000fc40000000000 */
[C---:B------:R-:W-:Y:S02]  /*71fb0*/  LOP3.LUT P0, RZ, R2.reuse, 0x4, RZ, 0xc0, !PT ;  /* 0x0000000402ff7812 */ /* 0x040fe4000780c0ff */
[----:B------:R-:W-:Y:S02]  /*71fc0*/  P2R R23, PR, RZ, 0x8 ;  /* 0x00000008ff177803 */ /* 0x000fe40000000000 */
[----:B---3--:R-:W-:Y:S02]  /*71fd0*/  ISETP.LT.AND P3, PT, R61, UR4, !P0 ;  /* 0x000000043d007c0c */ /* 0x008fe4000c761270 */
[----:B------:R-:W-:Y:S02]  /*71fe0*/  P2R R26, PR, RZ, 0x2 ;  /* 0x00000002ff1a7803 */ /* 0x000fe40000000000 */
[----:B------:R-:W-:Y:S02]  /*71ff0*/  LOP3.LUT P1, RZ, R2, 0x2, RZ, 0xc0, !PT ;  /* 0x0000000202ff7812 */ /* 0x000fe4000782c0ff */
[----:B------:R-:W-:-:S02]  /*72000*/  P2R R25, PR, RZ, 0x4 ;  /* 0x00000004ff197803 */ /* 0x000fc40000000000 */
[----:B------:R-:W-:-:S05]  /*72010*/  LOP3.LUT P2, RZ, R2, 0x1, RZ, 0xc0, !PT ;  /* 0x0000000102ff7812 */ /* 0x000fca000784c0ff */
[----:B--2---:R0:W-:Y:S01]  /*72020*/  @P3 STG.E.U16 desc[UR50][R6.64], R41 ;  /* 0x0000002906003986 */ /* 0x0041e2000c101532 */
[----:B------:R-:W-:-:S03]  /*72030*/  PRMT R24, R41, 0x7632, R24 ;  /* 0x0000763229187816 */ /* 0x000fc60000000018 */
[----:B0-----:R-:W2:Y:S01]  /*72040*/  LDL.LU R41, [R1+0x4f8] ;  /* 0x0004f80001297983 */ /* 0x001ea20000300800 */
[----:B----4-:R-:W-:Y:S01]  /*72050*/  IMAD.WIDE R6, R46, 0x2, R54 ;  /* 0x000000022e067825 */ /* 0x010fe200078e0236 */
[----:B------:R-:W-:-:S13]  /*72060*/  ISETP.LT.AND P3, PT, R45, UR4, !P0 ;  /* 0x000000042d007c0c */ /* 0x000fda000c761270 */
[----:B------:R0:W-:Y:S01]  /*72070*/  @P3 STG.E.U16 desc[UR50][R6.64], R24 ;  /* 0x0000001806003986 */ /* 0x0001e2000c101532 */
[----:B------:R-:W-:Y:S01]  /*72080*/  ISETP.LT.AND P3, PT, R47, UR4, !P0 ;  /* 0x000000042f007c0c */ /* 0x000fe2000c761270 */
[----:B0-----:R-:W-:-:S12]  /*72090*/  IMAD.WIDE R6, R46, 0x2, R56 ;  /* 0x000000022e067825 */ /* 0x001fd800078e0238 */
[----:B------:R0:W-:Y:S01]  /*720a0*/  @P3 STG.E.U16 desc[UR50][R6.64], R42 ;  /* 0x0000002a06003986 */ /* 0x0001e2000c101532 */
[----:B------:R-:W-:Y:S02]  /*720b0*/  ISETP.NE.AND P3, PT, R23, RZ, PT ;  /* 0x000000ff1700720c */ /* 0x000fe40003f65270 */
[----:B------:R-:W-:Y:S02]  /*720c0*/  PRMT R23, R42, 0x7632, R23 ;  /* 0x000076322a177816 */ /* 0x000fe40000000017 */
[----:B0-----:R-:W3:Y:S01]  /*720d0*/  LDL.LU R42, [R1+0x508] ;  /* 0x00050800012a7983 */ /* 0x001ee20000300800 */
[----:B------:R-:W-:Y:S01]  /*720e0*/  ISETP.LT.AND P0, PT, R49, UR4, !P0 ;  /* 0x0000000431007c0c */ /* 0x000fe2000c701270 */
[----:B------:R-:W-:Y:S02]  /*720f0*/  IMAD.WIDE R6, R46, 0x2, R58 ;  /* 0x000000022e067825 */ /* 0x000fe400078e023a */
[----:B------:R-:W4:Y:S10]  /*72100*/  LDL.LU R46, [R1+0xb4] ;  /* 0x0000b400012e7983 */ /* 0x000f340000300800 */
[----:B------:R0:W-:Y:S01]  /*72110*/  @P0 STG.E.U16 desc[UR50][R6.64], R23 ;  /* 0x0000001706000986 */ /* 0x0001e2000c101532 */
[----:B------:R-:W-:Y:S01]  /*72120*/  ISETP.LT.AND P0, PT, R61, UR4, !P1 ;  /* 0x000000043d007c0c */ /* 0x000fe2000cf01270 */
[----:B0-----:R-:W-:Y:S01]  /*72130*/  IMAD.WIDE R6, R51, 0x2, R52 ;  /* 0x0000000233067825 */ /* 0x001fe200078e0234 */
[----:B------:R-:W-:-:S11]  /*72140*/  PRMT R23, R43, 0x7632, R23 ;  /* 0x000076322b177816 */ /* 0x000fd60000000017 */
[----:B------:R0:W-:Y:S01]  /*72150*/  @P0 STG.E.U16 desc[UR50][R6.64], R43 ;  /* 0x0000002b06000986 */ /* 0x0001e2000c101532 */
[----:B------:R-:W-:-:S03]  /*72160*/  ISETP.LT.AND P0, PT, R45, UR4, !P1 ;  /* 0x000000042d007c0c */ /* 0x000fc6000cf01270 */
[----:B0-----:R-:W4:Y:S01]  /*72170*/  LDL.LU R43, [R1+0x518] ;  /* 0x00051800012b7983 */ /* 0x001f220000300800 */
[----:B------:R-:W-:-:S09]  /*72180*/  IMAD.WIDE R6, R51, 0x2, R54 ;  /* 0x0000000233067825 */ /* 0x000fd200078e0236 */
[----:B------:R0:W-:Y:S01]  /*72190*/  @P0 STG.E.U16 desc[UR50][R6.64], R23 ;  /* 0x0000001706000986 */ /* 0x0001e2000c101532 */
[----:B------:R-:W-:Y:S01]  /*721a0*/  ISETP.LT.AND P0, PT, R47, UR4, !P1 ;  /* 0x000000042f007c0c */ /* 0x000fe2000cf01270 */
[----:B0-----:R-:W-:Y:S01]  /*721b0*/  IMAD.WIDE R6, R51, 0x2, R56 ;  /* 0x0000000233067825 */ /* 0x001fe200078e0238 */
[----:B------:R-:W-:-:S11]  /*721c0*/  PRMT R23, R44, 0x7632, R23 ;  /* 0x000076322c177816 */ /* 0x000fd60000000017 */
[----:B------:R0:W-:Y:S01]  /*721d0*/  @P0 STG.E.U16 desc[UR50][R6.64], R44 ;  /* 0x0000002c06000986 */ /* 0x0001e2000c101532 */
[----:B------:R-:W-:-:S03]  /*721e0*/  ISETP.LT.AND P0, PT, R49, UR4, !P1 ;  /* 0x0000000431007c0c */ /* 0x000fc6000cf01270 */
[----:B0-----:R-:W4:Y:S01]  /*721f0*/  LDL.LU R44, [R1+0x528] ;  /* 0x00052800012c7983 */ /* 0x001f220000300800 */
[----:B------:R-:W-:-:S03]  /*72200*/  IMAD.WIDE R6, R51, 0x2, R58 ;  /* 0x0000000233067825 */ /* 0x000fc600078e023a */
[----:B------:R-:W4:Y:S06]  /*72210*/  LDL.LU R51, [R1+0xb8] ;  /* 0x0000b80001337983 */ /* 0x000f2c0000300800 */
[----:B------:R0:W-:Y:S01]  /*72220*/  @P0 STG.E.U16 desc[UR50][R6.64], R23 ;  /* 0x0000001706000986 */ /* 0x0001e2000c101532 */
[----:B------:R-:W-:Y:S01]  /*72230*/  ISETP.LT.AND P0, PT, R61, UR4, !P2 ;  /* 0x000000043d007c0c */ /* 0x000fe2000d701270 */
[----:B0-----:R-:W-:-:S12]  /*72240*/  IMAD.WIDE R6, R50, 0x2, R52 ;  /* 0x0000000232067825 */ /* 0x001fd800078e0234 */
        /* <DEDUP_REMOVED lines=11> */
[----:B------:R-:W-:Y:S02]  /*72300*/  ISETP.LT.AND P0, PT, R49, UR4, !P2 ;  /* 0x0000000431007c0c */ /* 0x000fe4000d701270 */
[----:B------:R-:W-:Y:S01]  /*72310*/  ISETP.LT.AND P2, PT, R61, UR4, !P6 ;  /* 0x000000043d007c0c */ /* 0x000fe2000f741270 */
[----:B------:R-:W-:Y:S02]  /*72320*/  IMAD.WIDE R6, R50, 0x2, R58 ;  /* 0x0000000232067825 */ /* 0x000fe400078e023a */
[----:B------:R-:W3:Y:S08]  /*72330*/  LDL.LU R50, [R1+0xbc] ;  /* 0x0000bc0001327983 */ /* 0x000ef00000300800 */
[----:B------:R4:W-:Y:S02]  /*72340*/  @P0 STG.E.U16 desc[UR50][R6.64], R23 ;  /* 0x0000001706000986 */ /* 0x0009e4000c101532 */
[----:B----4-:R-:W-:-:S05]  /*72350*/  IMAD.WIDE R6, R46, 0x2, R52 ;  /* 0x000000022e067825 */ /* 0x010fca00078e0234 */
[----:B------:R0:W-:Y:S01]  /*72360*/  @P2 STG.E.U16 desc[UR50][R6.64], R43 ;  /* 0x0000002b06002986 */ /* 0x0001e2000c101532 */
[----:B------:R-:W-:Y:S02]  /*72370*/  PRMT R23, R43, 0x7632, R23 ;  /* 0x000076322b177816 */ /* 0x000fe40000000017 */
[----:B------:R-:W-:Y:S01]  /*72380*/  ISETP.LT.AND P2, PT, R45, UR4, !P6 ;  /* 0x000000042d007c0c */ /* 0x000fe2000f741270 */
[----:B0-----:R-:W4:Y:S01]  /*72390*/  LDL.LU R43, [R1+0x51c] ;  /* 0x00051c00012b7983 */ /* 0x001f220000300800 */
[----:B------:R-:W-:-:S11]  /*723a0*/  IMAD.WIDE R6, R46, 0x2, R54 ;  /* 0x000000022e067825 */ /* 0x000fd600078e0236 */
[----:B------:R0:W-:Y:S01]  /*723b0*/  @P2 STG.E.U16 desc[UR50][R6.64], R23 ;  /* 0x0000001706002986 */ /* 0x0001e2000c101532 */
[----:B------:R-:W-:Y:S01]  /*723c0*/  ISETP.LT.AND P2, PT, R47, UR4, !P6 ;  /* 0x000000042f007c0c */ /* 0x000fe2000f741270 */
[----:B0-----:R-:W-:-:S12]  /*723d0*/  IMAD.WIDE R6, R46, 0x2, R56 ;  /* 0x000000022e067825 */ /* 0x001fd800078e0238 */
[----:B------:R0:W-:Y:S01]  /*723e0*/  @P2 STG.E.U16 desc[UR50][R6.64], R44 ;  /* 0x0000002c06002986 */ /* 0x0001e2000c101532 */
[----:B------:R-:W-:Y:S02]  /*723f0*/  PRMT R23, R44, 0x7632, R23 ;  /* 0x000076322c177816 */ /* 0x000fe40000000017 */
[----:B------:R-:W-:Y:S01]  /*72400*/  ISETP.LT.AND P6, PT, R49, UR4, !P6 ;  /* 0x0000000431007c0c */ /* 0x000fe2000f7c1270 */
[----:B0-----:R-:W4:Y:S01]  /*72410*/  LDL.LU R44, [R1+0x52c] ;  /* 0x00052c00012c7983 */ /* 0x001f220000300800 */
[----:B------:R-:W-:Y:S01]  /*72420*/  IMAD.WIDE R6, R46, 0x2, R58 ;  /* 0x000000022e067825 */ /* 0x000fe200078e023a */
[----:B------:R-:W-:Y:S02]  /*72430*/  LOP3.LUT P1, RZ, R2, 0x10, RZ, 0xc0, !PT ;  /* 0x0000001002ff7812 */ /* 0x000fe4000782c0ff */
[----:B------:R-:W4:Y:S08]  /*72440*/  LDL.LU R46, [R1+0xc0] ;  /* 0x0000c000012e7983 */ /* 0x000f300000300800 */
        /* <DEDUP_REMOVED lines=15> */
[----:B------:R-:W-:Y:S01]  /*72540*/  IMAD.WIDE R6, R51, 0x2, R58 ;  /* 0x0000000233067825 */ /* 0x000fe200078e023a */
[----:B------:R-:W-:Y:S01]  /*72550*/  LOP3.LUT P0, RZ, R2, 0x20, RZ, 0xc0, !PT ;  /* 0x0000002002ff7812 */ /* 0x000fe2000780c0ff */
[----:B------:R-:W3:Y:S10]  /*72560*/  LDL.LU R51, [R1+0xc4] ;  /* 0x0000c40001337983 */ /* 0x000ef40000300800 */
[----:B------:R0:W-:Y:S01]  /*72570*/  @P6 STG.E.U16 desc[UR50][R6.64], R23 ;  /* 0x0000001706006986 */ /* 0x0001e2000c101532 */
[----:B------:R-:W-:Y:S01]  /*72580*/  ISETP.LT.AND P6, PT, R61, UR4, !P0 ;  /* 0x000000043d007c0c */ /* 0x000fe2000c7c1270 */
[----:B0-----:R-:W-:-:S12]  /*72590*/  IMAD.WIDE R6, R50, 0x2, R52 ;  /* 0x0000000232067825 */ /* 0x001fd800078e0234 */
[----:B----4-:R0:W-:Y:S01]  /*725a0*/  @P6 STG.E.U16 desc[UR50][R6.64], R43 ;  /* 0x0000002b06006986 */ /* 0x0101e2000c101532 */
        /* <DEDUP_REMOVED lines=389> */
[----:B------:R-:W-:Y:S02]  /*73e00*/  IMAD.WIDE R6, R50, 0x2, R58 ;  /* 0x0000000232067825 */ /* 0x000fe400078e023a */
        /* <DEDUP_REMOVED lines=16> */
[----:B------:R-:W-:-:S03]  /*73f10*/  IMAD.WIDE R6, R46, 0x2, R58 ;  /* 0x000000022e067825 */ /* 0x000fc600078e023a */
        /* <DEDUP_REMOVED lines=34> */
[----:B------:R-:W-:Y:S02]  /*74140*/  ISETP.NE.AND P2, PT, R25, RZ, PT ;  /* 0x000000ff1900720c */ /* 0x000fe40003f45270 */
        /* <DEDUP_REMOVED lines=17> */
[----:B------:R-:W-:Y:S01]  /*74260*/  ISETP.NE.AND P1, PT, R26, RZ, PT ;  /* 0x000000ff1a00720c */ /* 0x000fe20003f25270 */
        /* <DEDUP_REMOVED lines=452> */
[----:B------:R-:W-:-:S03]  /*75eb0*/  ISETP.LT.AND P0, PT, R61, UR4, !P4 ;  /* 0x000000043d007c0c */ /* 0x000fc6000e701270 */
[----:B------:R-:W4:Y:S01]  /*75ec0*/  LDL.LU R39, [R1+0x6d8] ;  /* 0x0006d80001277983 */ /* 0x000f220000300800 */
[----:B0-----:R-:W-:-:S09]  /*75ed0*/  IMAD.WIDE R6, R50, 0x2, R52 ;  /* 0x0000000232067825 */ /* 0x001fd200078e0234 */
[----:B--2---:R0:W-:Y:S01]  /*75ee0*/  @P0 STG.E.U16 desc[UR50][R6.64], R41 ;  /* 0x0000002906000986 */ /* 0x0041e2000c101532 */
[----:B------:R-:W-:Y:S02]  /*75ef0*/  ISETP.LT.AND P0, PT, R45, UR4, !P4 ;  /* 0x000000042d007c0c */ /* 0x000fe4000e701270 */
[----:B------:R-:W-:Y:S01]  /*75f00*/  PRMT R23, R41, 0x7632, R23 ;  /* 0x0000763229177816 */ /* 0x000fe20000000017 */
[----:B0-----:R-:W-:-:S10]  /*75f10*/  IMAD.WIDE R6, R50, 0x2, R54 ;  /* 0x0000000232067825 */ /* 0x001fd400078e0236 */
[----:B------:R0:W-:Y:S01]  /*75f20*/  @P0 STG.E.U16 desc[UR50][R6.64], R23 ;  /* 0x0000001706000986 */ /* 0x0001e2000c101532 */
[----:B------:R-:W-:Y:S01]  /*75f30*/  ISETP.LT.AND P0, PT, R47, UR4, !P4 ;  /* 0x000000042f007c0c */ /* 0x000fe2000e701270 */
[----:B0-----:R-:W-:-:S12]  /*75f40*/  IMAD.WIDE R6, R50, 0x2, R56 ;  /* 0x0000000232067825 */ /* 0x001fd800078e0238 */
[----:B---3--:R0:W-:Y:S02]  /*75f50*/  @P0 STG.E.U16 desc[UR50][R6.64], R42 ;  /* 0x0000002a06000986 */ /* 0x0081e4000c101532 */
[----:B0-----:R-:W-:Y:S02]  /*75f60*/  IMAD.WIDE R6, R50, 0x2, R58 ;  /* 0x0000000232067825 */ /* 0x001fe400078e023a */
[----:B------:R-:W2:Y:S01]  /*75f70*/  LDL.LU R50, [R1+0x6c8] ;  /* 0x0006c80001327983 */ /* 0x000ea20000300800 */
[----:B------:R-:W-:Y:S02]  /*75f80*/  ISETP.LT.AND P0, PT, R49, UR4, !P4 ;  /* 0x0000000431007c0c */ /* 0x000fe4000e701270 */
[----:B------:R-:W-:Y:S02]  /*75f90*/  PRMT R23, R42, 0x7632, R23 ;  /* 0x000076322a177816 */ /* 0x000fe40000000017 */
[----:B------:R-:W3:Y:S04]  /*75fa0*/  LDL.LU R42, [R1+0x178] ;  /* 0x00017800012a7983 */ /* 0x000ee80000300800 */
[----:B------:R-:W3:Y:S01]  /*75fb0*/  LDL.LU R40, [R1+0x6f8] ;  /* 0x0006f80001287983 */ /* 0x000ee20000300800 */
[----:B------:R-:W-:-:S03]  /*75fc0*/  LOP3.LUT P5, RZ, R3, 0x2000000, RZ, 0xc0, !PT ;  /* 0x0200000003ff7812 */ /* 0x000fc600078ac0ff */
[----:B------:R-:W3:Y:S04]  /*75fd0*/  LDL.LU R41, [R1+0x6e8] ;  /* 0x0006e80001297983 */ /* 0x000ee80000300800 */
[----:B------:R0:W-:Y:S01]  /*75fe0*/  @P0 STG.E.U16 desc[UR50][R6.64], R23 ;  /* 0x0000001706000986 */ /* 0x0001e2000c101532 */
[----:B------:R-:W-:Y:S01]  /*75ff0*/  ISETP.LT.AND P0, PT, R61, UR4, !P5 ;  /* 0x000000043d007c0c */ /* 0x000fe2000ef01270 */
[----:B0-----:R-:W-:-:S12]  /*76000*/  IMAD.WIDE R6, R46, 0x2, R52 ;  /* 0x000000022e067825 */ /* 0x001fd800078e0234 */
[----:B----4-:R0:W-:Y:S01]  /*76010*/  @P0 STG.E.U16 desc[UR50][R6.64], R43 ;  /* 0x0000002b06000986 */ /* 0x0101e2000c101532 */
[----:B------:R-:W-:Y:S02]  /*76020*/  ISETP.LT.AND P0, PT, R45, UR4, !P5 ;  /* 0x000000042d007c0c */ /* 0x000fe4000ef01270 */
[----:B------:R-:W-:Y:S01]  /*76030*/  PRMT R23, R43, 0x7632, R23 ;  /* 0x000076322b177816 */ /* 0x000fe20000000017 */
[C---:B0-----:R-:W-:Y:S01]  /*76040*/  IMAD.WIDE R6, R46.reuse, 0x2, R54 ;  /* 0x000000022e067825 */ /* 0x041fe200078e0236 */
[----:B------:R-:W4:Y:S09]  /*76050*/  LDL.LU R43, [R1+0x6dc] ;  /* 0x0006dc00012b7983 */ /* 0x000f320000300800 */
[----:B------:R0:W-:Y:S01]  /*76060*/  @P0 STG.E.U16 desc[UR50][R6.64], R23 ;  /* 0x0000001706000986 */ /* 0x0001e2000c101532 */
[----:B------:R-:W-:Y:S01]  /*76070*/  ISETP.LT.AND P0, PT, R47, UR4, !P5 ;  /* 0x000000042f007c0c */ /* 0x000fe2000ef01270 */
[----:B0-----:R-:W-:Y:S01]  /*76080*/  IMAD.WIDE R6, R46, 0x2, R56 ;  /* 0x000000022e067825 */ /* 0x001fe200078e0238 */
[----:B------:R-:W-:-:S11]  /*76090*/  PRMT R23, R44, 0x7632, R23 ;  /* 0x000076322c177816 */ /* 0x000fd60000000017 */
[----:B------:R0:W-:Y:S01]  /*760a0*/  @P0 STG.E.U16 desc[UR50][R6.64], R44 ;  /* 0x0000002c06000986 */ /* 0x0001e2000c101532 */
[----:B------:R-:W-:Y:S01]  /*760b0*/  ISETP.LT.AND P0, PT, R49, UR4, !P5 ;  /* 0x0000000431007c0c */ /* 0x000fe2000ef01270 */
[----:B0-----:R-:W-:Y:S02]  /*760c0*/  IMAD.WIDE R6, R46, 0x2, R58 ;  /* 0x000000022e067825 */ /* 0x001fe400078e023a */
[----:B------:R-:W4:Y:S04]  /*760d0*/  LDL.LU R44, [R1+0x6cc] ;  /* 0x0006cc00012c7983 */ /* 0x000f280000300800 */
[----:B------:R-:W4:Y:S01]  /*760e0*/  LDL.LU R46, [R1+0x170] ;  /* 0x00017000012e7983 */ /* 0x000f220000300800 */
[----:B------:R-:W-:-:S05]  /*760f0*/  LOP3.LUT P6, RZ, R3, 0x4000000, RZ, 0xc0, !PT ;  /* 0x0400000003ff7812 */ /* 0x000fca00078cc0ff */
        /* <DEDUP_REMOVED lines=9> */
[----:B0-----:R-:W-:-:S12]  /*76190*/  IMAD.WIDE R6, R51, 0x2, R56 ;  /* 0x0000000233067825 */ /* 0x001fd800078e0238 */
[----:B--2---:R0:W-:Y:S01]  /*761a0*/  @P0 STG.E.U16 desc[UR50][R6.64], R50 ;  /* 0x0000003206000986 */ /* 0x0041e2000c101532 */
[----:B------:R-:W-:-:S03]  /*761b0*/  PRMT R23, R50, 0x7632, R23 ;  /* 0x0000763232177816 */ /* 0x000fc60000000017 */
[----:B0-----:R-:W2:Y:S01]  /*761c0*/  LDL.LU R50, [R1+0x6fc] ;  /* 0x0006fc0001327983 */ /* 0x001ea20000300800 */
[----:B------:R-:W-:-:S03]  /*761d0*/  IMAD.WIDE R6, R51, 0x2, R58 ;  /* 0x0000000233067825 */ /* 0x000fc600078e023a */
[----:B------:R-:W2:Y:S04]  /*761e0*/  LDL.LU R51, [R1+0x6ec] ;  /* 0x0006ec0001337983 */ /* 0x000ea80000300800 */
[----:B------:R-:W2:Y:S04]  /*761f0*/  LDL.LU R33, [R1+0x750] ;  /* 0x0007500001217983 */ /* 0x000ea80000300800 */
[----:B------:R-:W2:Y:S04]  /*76200*/  LDL.LU R34, [R1+0x740] ;  /* 0x0007400001227983 */ /* 0x000ea80000300800 */
[----:B------:R-:W2:Y:S04]  /*76210*/  LDL.LU R35, [R1+0x730] ;  /* 0x0007300001237983 */ /* 0x000ea80000300800 */
[----:B------:R-:W2:Y:S01]  /*76220*/  LDL.LU R28, [R1+0x720] ;  /* 0x00072000011c7983 */ /* 0x000ea20000300800 */
[----:B------:R-:W-:-:S03]  /*76230*/  ISETP.LT.AND P0, PT, R49, UR4, !P6 ;  /* 0x0000000431007c0c */ /* 0x000fc6000f701270 */
[----:B------:R-:W2:Y:S01]  /*76240*/  LDL.LU R36, [R1+0x754] ;  /* 0x0007540001247983 */ /* 0x000ea20000300800 */
[----:B------:R-:W-:-:S03]  /*76250*/  LOP3.LUT P4, RZ, R3, 0x8000000, RZ, 0xc0, !PT ;  /* 0x0800000003ff7812 */ /* 0x000fc6000788c0ff */
[----:B------:R-:W2:Y:S01]  /*76260*/  LDL.LU R37, [R1+0x744] ;  /* 0x0007440001257983 */ /* 0x000ea20000300800 */
[----:B------:R-:W-:-:S03]  /*76270*/  LOP3.LUT P5, RZ, R3, 0x10000000, RZ, 0xc0, !PT ;  /* 0x1000000003ff7812 */ /* 0x000fc600078ac0ff */
[----:B------:R-:W2:Y:S04]  /*76280*/  LDL.LU R38, [R1+0x734] ;  /* 0x0007340001267983 */ /* 0x000ea80000300800 */
[----:B------:R3:W-:Y:S01]  /*76290*/  @P0 STG.E.U16 desc[UR50][R6.64], R23 ;  /* 0x0000001706000986 */ /* 0x0007e2000c101532 */
[----:B------:R-:W-:-:S03]  /*762a0*/  ISETP.LT.AND P0, PT, R61, UR4, !P4 ;  /* 0x000000043d007c0c */ /* 0x000fc6000e701270 */
[----:B------:R-:W2:Y:S01]  /*762b0*/  LDL.LU R39, [R1+0x724] ;  /* 0x0007240001277983 */ /* 0x000ea20000300800 */
[----:B---3--:R-:W-:-:S09]  /*762c0*/  IMAD.WIDE R6, R42, 0x2, R52 ;  /* 0x000000022a067825 */ /* 0x008fd200078e0234 */
[----:B------:R0:W-:Y:S01]  /*762d0*/  @P0 STG.E.U16 desc[UR50][R6.64], R40 ;  /* 0x0000002806000986 */ /* 0x0001e2000c101532 */
[----:B------:R-:W-:Y:S02]  /*762e0*/  ISETP.LT.AND P0, PT, R45, UR4, !P4 ;  /* 0x000000042d007c0c */ /* 0x000fe4000e701270 */
[----:B------:R-:W-:Y:S01]  /*762f0*/  PRMT R23, R40, 0x7632, R23 ;  /* 0x0000763228177816 */ /* 0x000fe20000000017 */
[C---:B0-----:R-:W-:Y:S01]  /*76300*/  IMAD.WIDE R6, R42.reuse, 0x2, R54 ;  /* 0x000000022a067825 */ /* 0x041fe200078e0236 */
[----:B------:R-:W3:Y:S09]  /*76310*/  LDL.LU R40, [R1+0x758] ;  /* 0x0007580001287983 */ /* 0x000ef20000300800 */
[----:B------:R0:W-:Y:S01]  /*76320*/  @P0 STG.E.U16 desc[UR50][R6.64], R23 ;  /* 0x0000001706000986 */ /* 0x0001e2000c101532 */
[----:B------:R-:W-:Y:S01]  /*76330*/  ISETP.LT.AND P0, PT, R47, UR4, !P4 ;  /* 0x000000042f007c0c */ /* 0x000fe2000e701270 */
[----:B0-----:R-:W-:-:S12]  /*76340*/  IMAD.WIDE R6, R42, 0x2, R56 ;  /* 0x000000022a067825 */ /* 0x001fd800078e0238 */
[----:B------:R0:W-:Y:S01]  /*76350*/  @P0 STG.E.U16 desc[UR50][R6.64], R41 ;  /* 0x0000002906000986 */ /* 0x0001e2000c101532 */
[----:B------:R-:W-:Y:S02]  /*76360*/  ISETP.LT.AND P0, PT, R49, UR4, !P4 ;  /* 0x0000000431007c0c */ /* 0x000fe4000e701270 */
[----:B------:R-:W-:Y:S01]  /*76370*/  PRMT R23, R41, 0x7632, R23 ;  /* 0x0000763229177816 */ /* 0x000fe20000000017 */
[----:B0-----:R-:W-:Y:S01]  /*76380*/  IMAD.WIDE R6, R42, 0x2, R58 ;  /* 0x000000022a067825 */ /* 0x001fe200078e023a */
[----:B------:R-:W-:Y:S01]  /*76390*/  LOP3.LUT P6, RZ, R3, 0x20000000, RZ, 0xc0, !PT ;  /* 0x2000000003ff7812 */ /* 0x000fe200078cc0ff */
[----:B------:R-:W3:Y:S08]  /*763a0*/  LDL.LU R41, [R1+0x748] ;  /* 0x0007480001297983 */ /* 0x000ef00000300800 */
[----:B------:R4:W-:Y:S01]  /*763b0*/  @P0 STG.E.U16 desc[UR50][R6.64], R23 ;  /* 0x0000001706000986 */ /* 0x0009e2000c101532 */
[----:B------:R-:W-:-:S03]  /*763c0*/  ISETP.LT.AND P0, PT, R61, UR4, !P5 ;  /* 0x000000043d007c0c */ /* 0x000fc6000ef01270 */
[----:B------:R-:W3:Y:S01]  /*763d0*/  LDL.LU R42, [R1+0x738] ;  /* 0x00073800012a7983 */ /* 0x000ee20000300800 */
[----:B----4-:R-:W-:-:S09]  /*763e0*/  IMAD.WIDE R6, R46, 0x2, R52 ;  /* 0x000000022e067825 */ /* 0x010fd200078e0234 */
[----:B------:R0:W-:Y:S01]  /*763f0*/  @P0 STG.E.U16 desc[UR50][R6.64], R43 ;  /* 0x0000002b06000986 */ /* 0x0001e2000c101532 */
[----:B------:R-:W-:Y:S02]  /*76400*/  ISETP.LT.AND P0, PT, R45, UR4, !P5 ;  /* 0x000000042d007c0c */ /* 0x000fe4000ef01270 */
[----:B------:R-:W-:Y:S01]  /*76410*/  PRMT R23, R43, 0x7632, R23 ;  /* 0x000076322b177816 */ /* 0x000fe20000000017 */
[C---:B0-----:R-:W-:Y:S01]  /*76420*/  IMAD.WIDE R6, R46.reuse, 0x2, R54 ;  /* 0x000000022e067825 */ /* 0x041fe200078e0236 */
[----:B------:R-:W-:Y:S01]  /*76430*/  LOP3.LUT P4, RZ, R3, 0x40000000, RZ, 0xc0, !PT ;  /* 0x4000000003ff7812 */ /* 0x000fe2000788c0ff */
[----:B------:R-:W4:Y:S08]  /*76440*/  LDL.LU R43, [R1+0x728] ;  /* 0x00072800012b7983 */ /* 0x000f300000300800 */
        /* <DEDUP_REMOVED lines=16> */
[----:B0-----:R-:W-:Y:S01]  /*76550*/  IMAD.WIDE R6, R5, 0x2, R54 ;  /* 0x0000000205067825 */ /* 0x001fe200078e0236 */
[----:B------:R-:W2:Y:S09]  /*76560*/  LDL.LU R50, [R1+0x73c] ;  /* 0x00073c0001327983 */ /* 0x000eb20000300800 */
        /* <DEDUP_REMOVED lines=8> */
[----:B------:R-:W2:Y:S08]  /*765f0*/  LDL.LU R51, [R1+0x72c] ;  /* 0x00072c0001337983 */ /* 0x000eb00000300800 */
        /* <DEDUP_REMOVED lines=10> */
[----:B------:R0:W-:Y:S01]  /*766a0*/  @P0 STG.E.U16 desc[UR50][R6.64], R34 ;  /* 0x0000002206000986 */ /* 0x0001e2000c101532 */
[----:B------:R-:W-:Y:S01]  /*766b0*/  ISETP.LT.AND P0, PT, R49, UR4, !P4 ;  /* 0x0000000431007c0c */ /* 0x000fe2000e701270 */
[----:B------:R-:W-:Y:S01]  /*766c0*/  IMAD.WIDE R4, R4, 0x2, R58 ;  /* 0x0000000204047825 */ /* 0x000fe200078e023a */
[----:B0-----:R-:W-:-:S11]  /*766d0*/  PRMT R7, R34, 0x7632, R7 ;  /* 0x0000763222077816 */ /* 0x001fd60000000007 */
        /* <DEDUP_REMOVED lines=26> */
[----:B------:R-:W-:Y:S02]  /*76880*/  PRMT R6, R37, 0x7632, R6 ;  /* 0x0000763225067816 */ /* 0x000fe40000000006 */
[----:B------:R-:W-:Y:S01]  /*76890*/  LOP3.LUT P4, RZ, R60, 0x2, RZ, 0xc0, !PT ;  /* 0x000000023cff7812 */ /* 0x000fe2000788c0ff */
[----:B0-----:R-:W-:-:S08]  /*768a0*/  IMAD.WIDE R4, R19, 0x2, R58 ;  /* 0x0000000213047825 */ /* 0x001fd000078e023a */
        /* <DEDUP_REMOVED lines=40> */
[----:B----4-:R0:W-:Y:S02]  /*76b30*/  @P0 STG.E.U16 desc[UR50][R4.64], R43 ;  /* 0x0000002b04000986 */ /* 0x0101e4000c101532 */
[----:B0-----:R-:W-:Y:S02]  /*76b40*/  PRMT R5, R43, 0x7632, R5 ;  /* 0x000076322b057816 */ /* 0x001fe40000000005 */
[----:B------:R-:W3:Y:S01]  /*76b50*/  LDL.LU R43, [R1+0x710] ;  /* 0x00071000012b7983 */ /* 0x000ee20000300800 */
[----:B------:R-:W-:Y:S01]  /*76b60*/  ISETP.LT.AND P0, PT, R49, UR4, !P6 ;  /* 0x0000000431007c0c */ /* 0x000fe2000f701270 */
[----:B------:R-:W-:Y:S01]  /*76b70*/  IMAD.WIDE R16, R16, 0x2, R58 ;  /* 0x0000000210107825 */ /* 0x000fe200078e023a */
[----:B------:R-:W-:Y:S01]  /*76b80*/  LOP3.LUT P4, RZ, R60, 0x10, RZ, 0xc0, !PT ;  /* 0x000000103cff7812 */ /* 0x000fe2000788c0ff */
[----:B------:R-:W4:Y:S10]  /*76b90*/  LDL.LU R42, [R1+0x700] ;  /* 0x00070000012a7983 */ /* 0x000f340000300800 */
        /* <DEDUP_REMOVED lines=18> */
[----:B------:R-:W-:-:S12]  /*76cc0*/  IMAD.WIDE R16, R14, 0x2, R52 ;  /* 0x000000020e107825 */ /* 0x000fd800078e0234 */
[----:B--2---:R1:W-:Y:S01]  /*76cd0*/  @P0 STG.E.U16 desc[UR50][R16.64], R50 ;  /* 0x0000003210000986 */ /* 0x0043e2000c101532 */
[----:B------:R-:W-:Y:S01]  /*76ce0*/  ISETP.LT.AND P0, PT, R45, UR4, !P5 ;  /* 0x000000042d007c0c */ /* 0x000fe2000ef01270 */
[----:B------:R-:W-:Y:S01]  /*76cf0*/  IMAD.WIDE R18, R14, 0x2, R54 ;  /* 0x000000020e127825 */ /* 0x000fe200078e0236 */
[----:B0-----:R-:W-:-:S03]  /*76d00*/  PRMT R7, R50, 0x7632, R7 ;  /* 0x0000763232077816 */ /* 0x001fc60000000007 */
[----:B------:R-:W-:Y:S01]  /*76d10*/  IMAD.WIDE R4, R14, 0x2, R56 ;  /* 0x000000020e047825 */ /* 0x000fe200078e0238 */
[----:B------:R-:W-:Y:S01]  /*76d20*/  LOP3.LUT P6, RZ, R60, 0x40, RZ, 0xc0, !PT ;  /* 0x000000403cff7812 */ /* 0x000fe200078cc0ff */
[----:B-1----:R-:W2:Y:S06]  /*76d30*/  LDL.LU R50, [R1+0x708] ;  /* 0x0007080001327983 */ /* 0x002eac0000300800 */
[----:B------:R0:W-:Y:S01]  /*76d40*/  @P0 STG.E.U16 desc[UR50][R18.64], R7 ;  /* 0x0000000712000986 */ /* 0x0001e2000c101532 */
[----:B------:R-:W-:Y:S01]  /*76d50*/  ISETP.LT.AND P0, PT, R47, UR4, !P5 ;  /* 0x000000042f007c0c */ /* 0x000fe2000ef01270 */
[----:B------:R-:W-:-:S02]  /*76d60*/  IMAD.WIDE R14, R14, 0x2, R58 ;  /* 0x000000020e0e7825 */ /* 0x000fc400078e023a */
[----:B------:R-:W2:Y:S10]  /*76d70*/  LDL.LU R46, [R1+0x71c] ;  /* 0x00071c00012e7983 */ /* 0x000eb40000300800 */
[----:B------:R1:W-:Y:S01]  /*76d80*/  @P0 STG.E.U16 desc[UR50][R4.64], R51 ;  /* 0x0000003304000986 */ /* 0x0003e2000c101532 */
[----:B------:R-:W-:-:S02]  /*76d90*/  ISETP.LT.AND P0, PT, R49, UR4, !P5 ;  /* 0x0000000431007c0c */ /* 0x000fc4000ef01270 */
[----:B------:R-:W-:Y:S02]  /*76da0*/  LOP3.LUT P5, RZ, R3, 0x1, RZ, 0xc0, !PT ;  /* 0x0000000103ff7812 */ /* 0x000fe400078ac0ff */
[----:B------:R-:W-:Y:S01]  /*76db0*/  PRMT R3, R51, 0x7632, R3 ;  /* 0x0000763233037816 */ /* 0x000fe20000000003 */
[----:B0-----:R-:W-:Y:S01]  /*76dc0*/  IMAD.WIDE R6, R13, 0x2, R52 ;  /* 0x000000020d067825 */ /* 0x001fe200078e0234 */
[----:B-1----:R-:W2:Y:S07]  /*76dd0*/  LDL.LU R51, [R1+0x6bc] ;  /* 0x0006bc0001337983 */ /* 0x002eae0000300800 */
[----:B------:R-:W-:Y:S01]  /*76de0*/  @P0 STG.E.U16 desc[UR50][R14.64], R3 ;  /* 0x000000030e000986 */ /* 0x000fe2000c101532 */
[----:B------:R-:W-:-:S13]  /*76df0*/  ISETP.LT.AND P0, PT, R61, UR4, !P6 ;  /* 0x000000043d007c0c */ /* 0x000fda000f701270 */
[----:B---3--:R0:W-:Y:S01]  /*76e00*/  @P0 STG.E.U16 desc[UR50][R6.64], R43 ;  /* 0x0000002b06000986 */ /* 0x0081e2000c101532 */
[----:B------:R-:W-:-:S03]  /*76e10*/  PRMT R5, R43, 0x7632, R5 ;  /* 0x000076322b057816 */ /* 0x000fc60000000005 */
[----:B0-----:R-:W3:Y:S01]  /*76e20*/  LDL.LU R43, [R1+0x714] ;  /* 0x00071400012b7983 */ /* 0x001ee20000300800 */
[----:B------:R-:W-:Y:S01]  /*76e30*/  ISETP.LT.AND P0, PT, R45, UR4, !P6 ;  /* 0x000000042d007c0c */ /* 0x000fe2000f701270 */
[----:B------:R-:W-:-:S12]  /*76e40*/  IMAD.WIDE R16, R13, 0x2, R54 ;  /* 0x000000020d107825 */ /* 0x000fd800078e0236 */
[----:B------:R0:W-:Y:S01]  /*76e50*/  @P0 STG.E.U16 desc[UR50][R16.64], R5 ;  /* 0x0000000510000986 */ /* 0x0001e2000c101532 */
[----:B------:R-:W-:Y:S01]  /*76e60*/  ISETP.LT.AND P0, PT, R47, UR4, !P6 ;  /* 0x000000042f007c0c */ /* 0x000fe2000f701270 */
[----:B0-----:R-:W-:-:S12]  /*76e70*/  IMAD.WIDE R4, R13, 0x2, R56 ;  /* 0x000000020d047825 */ /* 0x001fd800078e0238 */
[----:B----4-:R0:W-:Y:S01]  /*76e80*/  @P0 STG.E.U16 desc[UR50][R4.64], R42 ;  /* 0x0000002a04000986 */ /* 0x0101e2000c101532 */
[----:B------:R-:W-:Y:S01]  /*76e90*/  ISETP.LT.AND P0, PT, R49, UR4, !P6 ;  /* 0x0000000431007c0c */ /* 0x000fe2000f701270 */
[----:B------:R-:W-:Y:S01]  /*76ea0*/  IMAD.WIDE R14, R13, 0x2, R58 ;  /* 0x000000020d0e7825 */ /* 0x000fe200078e023a */
[----:B------:R-:W-:Y:S01]  /*76eb0*/  PRMT R3, R42, 0x7632, R3 ;  /* 0x000076322a037816 */ /* 0x000fe20000000003 */
[----:B------:R-:W1:Y:S01]  /*76ec0*/  LDS.128 R4, [R0] ;  /* 0x0000000000047984 */ /* 0x000e620000000c00 */
[----:B------:R-:W-:Y:S01]  /*76ed0*/  LOP3.LUT P4, RZ, R60, 0x80, RZ, 0xc0, !PT ;  /* 0x000000803cff7812 */ /* 0x000fe2000788c0ff */
[----:B------:R-:W-:Y:S01]  /*76ee0*/  IMAD.WIDE R18, R12, 0x2, R52 ;  /* 0x000000020c127825 */ /* 0x000fe200078e0234 */
[----:B------:R-:W-:-:S03]  /*76ef0*/  PRMT R13, R44, 0x7632, R13 ;  /* 0x000076322c0d7816 */ /* 0x000fc6000000000d */
[----:B------:R-:W-:Y:S01]  /*76f00*/  IMAD.WIDE R16, R12, 0x2, R54 ;  /* 0x000000020c107825 */ /* 0x000fe200078e0236 */
[----:B0-----:R-:W4:Y:S04]  /*76f10*/  LDL.LU R42, [R1+0x704] ;  /* 0x00070400012a7983 */ /* 0x001f280000300800 */
[----:B------:R-:W-:Y:S01]  /*76f20*/  @P0 STG.E.U16 desc[UR50][R14.64], R3 ;  /* 0x000000030e000986 */ /* 0x000fe2000c101532 */
[----:B------:R-:W-:-:S13]  /*76f30*/  ISETP.LT.AND P0, PT, R61, UR4, !P4 ;  /* 0x000000043d007c0c */ /* 0x000fda000e701270 */
[----:B------:R0:W-:Y:S01]  /*76f40*/  @P0 STG.E.U16 desc[UR50][R18.64], R44 ;  /* 0x0000002c12000986 */ /* 0x0001e2000c101532 */
[----:B------:R-:W-:Y:S01]  /*76f50*/  ISETP.LT.AND P0, PT, R45, UR4, !P4 ;  /* 0x000000042d007c0c */ /* 0x000fe2000e701270 */
[----:B------:R-:W-:Y:S02]  /*76f60*/  IMAD.WIDE R24, R12, 0x2, R56 ;  /* 0x000000020c187825 */ /* 0x000fe400078e0238 */
[----:B0-----:R-:W2:Y:S10]  /*76f70*/  LDL.LU R44, [R1+0x6b4] ;  /* 0x0006b400012c7983 */ /* 0x001eb40000300800 */
[----:B------:R0:W-:Y:S01]  /*76f80*/  @P0 STG.E.U16 desc[UR50][R16.64], R13 ;  /* 0x0000000d10000986 */ /* 0x0001e2000c101532 */
[----:B------:R-:W-:-:S02]  /*76f90*/  ISETP.LT.AND P0, PT, R47, UR4, !P4 ;  /* 0x000000042f007c0c */ /* 0x000fc4000e701270 */
[----:B-1----:R-:W-:-:S11]  /*76fa0*/  PRMT R3, R4, 0x7632, R3 ;  /* 0x0000763204037816 */ /* 0x002fd60000000003 */
[----:B------:R-:W-:Y:S01]  /*76fb0*/  @P0 STG.E.U16 desc[UR50][R24.64], R4 ;  /* 0x0000000418000986 */ /* 0x000fe2000c101532 */
[----:B------:R-:W-:Y:S01]  /*76fc0*/  ISETP.LT.AND P0, PT, R49, UR4, !P4 ;  /* 0x0000000431007c0c */ /* 0x000fe2000e701270 */
[----:B0-----:R-:W-:-:S12]  /*76fd0*/  IMAD.WIDE R12, R12, 0x2, R58 ;  /* 0x000000020c0c7825 */ /* 0x001fd800078e023a */
[----:B------:R-:W-:Y:S01]  /*76fe0*/  @P0 STG.E.U16 desc[UR50][R12.64], R3 ;  /* 0x000000030c000986 */ /* 0x000fe2000c101532 */
[----:B------:R-:W-:Y:S01]  /*76ff0*/  ISETP.LT.AND P0, PT, R61, UR4, !P5 ;  /* 0x000000043d007c0c */ /* 0x000fe2000ef01270 */
[----:B------:R-:W-:-:S12]  /*77000*/  IMAD.WIDE R14, R11, 0x2, R52 ;  /* 0x000000020b0e7825 */ /* 0x000fd800078e0234 */
[----:B---3--:R0:W-:Y:S01]  /*77010*/  @P0 STG.E.U16 desc[UR50][R14.64], R43 ;  /* 0x0000002b0e000986 */ /* 0x0081e2000c101532 */
[----:B------:R-:W-:-:S03]  /*77020*/  PRMT R0, R43, 0x7632, R0 ;  /* 0x000076322b007816 */ /* 0x000fc60000000000 */
[----:B0-----:R-:W3:Y:S01]  /*77030*/  LDL.LU R43, [R1+0x718] ;  /* 0x00071800012b7983 */ /* 0x001ee20000300800 */
[----:B------:R-:W-:Y:S01]  /*77040*/  ISETP.LT.AND P0, PT, R45, UR4, !P5 ;  /* 0x000000042d007c0c */ /* 0x000fe2000ef01270 */
[----:B------:R-:W-:Y:S01]  /*77050*/  IMAD.WIDE R16, R11, 0x2, R54 ;  /* 0x000000020b107825 */ /* 0x000fe200078e0236 */
[----:B------:R-:W-:-:S11]  /*77060*/  LOP3.LUT P6, RZ, R2, 0x80000000, RZ, 0xc0, !PT ;  /* 0x8000000002ff7812 */ /* 0x000fd600078cc0ff */
[----:B------:R0:W-:Y:S01]  /*77070*/  @P0 STG.E.U16 desc[UR50][R16.64], R0 ;  /* 0x0000000010000986 */ /* 0x0001e2000c101532 */
[----:B------:R-:W-:Y:S01]  /*77080*/  ISETP.LT.AND P0, PT, R47, UR4, !P5 ;  /* 0x000000042f007c0c */ /* 0x000fe2000ef01270 */
[----:B------:R-:W-:Y:S01]  /*77090*/  IMAD.WIDE R18, R11, 0x2, R56 ;  /* 0x000000020b127825 */ /* 0x000fe200078e0238 */
[----:B------:R-:W-:-:S03]  /*770a0*/  ISETP.LT.AND P1, PT, R49, UR4, !P5 ;  /* 0x0000000431007c0c */ /* 0x000fc6000ef21270 */
[----:B------:R-:W-:-:S08]  /*770b0*/  IMAD.WIDE R12, R11, 0x2, R58 ;  /* 0x000000020b0c7825 */ /* 0x000fd000078e023a */
[----:B----4-:R-:W-:Y:S01]  /*770c0*/  @P0 STG.E.U16 desc[UR50][R18.64], R42 ;  /* 0x0000002a12000986 */ /* 0x010fe2000c101532 */
[----:B------:R-:W-:Y:S01]  /*770d0*/  ISETP.LT.AND P0, PT, R61, UR4, !P6 ;  /* 0x000000043d007c0c */ /* 0x000fe2000f701270 */
[----:B------:R-:W-:Y:S01]  /*770e0*/  IMAD.WIDE R14, R10, 0x2, R52 ;  /* 0x000000020a0e7825 */ /* 0x000fe200078e0234 */
[----:B------:R-:W-:-:S05]  /*770f0*/  PRMT R3, R42, 0x7632, R3 ;  /* 0x000076322a037816 */ /* 0x000fca0000000003 */
[----:B------:R1:W-:Y:S01]  /*77100*/  @P1 STG.E.U16 desc[UR50][R12.64], R3 ;  /* 0x000000030c001986 */ /* 0x0003e2000c101532 */
[----:B------:R-:W-:Y:S01]  /*77110*/  ISETP.LT.AND P1, PT, R45, UR4, !P6 ;  /* 0x000000042d007c0c */ /* 0x000fe2000f721270 */
[----:B0-----:R-:W-:Y:S01]  /*77120*/  IMAD.WIDE R16, R10, 0x2, R54 ;  /* 0x000000020a107825 */ /* 0x001fe200078e0236 */
[----:B------:R-:W-:Y:S02]  /*77130*/  ISETP.LT.AND P2, PT, R49, UR4, !P6 ;  /* 0x0000000431007c0c */ /* 0x000fe4000f741270 */
[C---:B------:R-:W-:Y:S02]  /*77140*/  LOP3.LUT P3, RZ, R2.reuse, 0x40000000, RZ, 0xc0, !PT ;  /* 0x4000000002ff7812 */ /* 0x040fe4000786c0ff */
[C---:B------:R-:W-:Y:S02]  /*77150*/  LOP3.LUT P4, RZ, R2.reuse, 0x20000000, RZ, 0xc0, !PT ;  /* 0x2000000002ff7812 */ /* 0x040fe4000788c0ff */
[----:B------:R-:W-:Y:S01]  /*77160*/  LOP3.LUT P5, RZ, R2, 0x10000000, RZ, 0xc0, !PT ;  /* 0x1000000002ff7812 */ /* 0x000fe200078ac0ff */
[----:B--2---:R0:W-:Y:S01]  /*77170*/  @P0 STG.E.U16 desc[UR50][R14.64], R44 ;  /* 0x0000002c0e000986 */ /* 0x0041e2000c101532 */
[----:B------:R-:W-:-:S02]  /*77180*/  ISETP.LT.AND P0, PT, R47, UR4, !P6 ;  /* 0x000000042f007c0c */ /* 0x000fc4000f701270 */
[----:B------:R-:W-:Y:S02]  /*77190*/  PRMT R0, R44, 0x7632, R0 ;  /* 0x000076322c007816 */ /* 0x000fe40000000000 */
[----:B------:R-:W-:Y:S01]  /*771a0*/  LOP3.LUT P6, RZ, R2, 0x8000000, RZ, 0xc0, !PT ;  /* 0x0800000002ff7812 */ /* 0x000fe200078cc0ff */
[C---:B-1----:R-:W-:Y:S02]  /*771b0*/  IMAD.WIDE R2, R10.reuse, 0x2, R56 ;  /* 0x000000020a027825 */ /* 0x042fe400078e0238 */
[----:B------:R-:W-:Y:S01]  /*771c0*/  @P1 STG.E.U16 desc[UR50][R16.64], R0 ;  /* 0x0000000010001986 */ /* 0x000fe2000c101532 */
[----:B------:R-:W-:Y:S01]  /*771d0*/  PRMT R13, R5, 0x7632, R13 ;  /* 0x00007632050d7816 */ /* 0x000fe2000000000d */
[----:B------:R-:W-:Y:S01]  /*771e0*/  IMAD.WIDE R10, R10, 0x2, R58 ;  /* 0x000000020a0a7825 */ /* 0x000fe200078e023a */
[----:B------:R-:W-:Y:S01]  /*771f0*/  ISETP.LT.AND P1, PT, R45, UR4, !P3 ;  /* 0x000000042d007c0c */ /* 0x000fe2000df21270 */
[----:B0-----:R-:W2:Y:S04]  /*77200*/  LDL.LU R44, [R1+0x6b8] ;  /* 0x0006b800012c7983 */ /* 0x001ea80000300800 */
[----:B------:R-:W-:Y:S01]  /*77210*/  @P0 STG.E.U16 desc[UR50][R2.64], R5 ;  /* 0x0000000502000986 */ /* 0x000fe2000c101532 */
[----:B------:R-:W-:-:S03]  /*77220*/  ISETP.LT.AND P0, PT, R61, UR4, !P3 ;  /* 0x000000043d007c0c */ /* 0x000fc6000df01270 */
[----:B------:R0:W-:Y:S01]  /*77230*/  @P2 STG.E.U16 desc[UR50][R10.64], R13 ;  /* 0x0000000d0a002986 */ /* 0x0001e2000c101532 */
[----:B------:R-:W-:Y:S01]  /*77240*/  ISETP.LT.AND P2, PT, R47, UR4, !P3 ;  /* 0x000000042f007c0c */ /* 0x000fe2000df41270 */
[----:B------:R-:W-:-:S04]  /*77250*/  IMAD.WIDE R14, R9, 0x2, R54 ;  /* 0x00000002090e7825 */ /* 0x000fc800078e0236 */
[----:B0-----:R-:W-:Y:S01]  /*77260*/  IMAD.WIDE R12, R9, 0x2, R52 ;  /* 0x00000002090c7825 */ /* 0x001fe200078e0234 */
[----:B------:R-:W-:Y:S02]  /*77270*/  PRMT R0, R50, 0x7632, R0 ;  /* 0x0000763232007816 */ /* 0x000fe40000000000 */
[----:B---3--:R-:W-:Y:S02]  /*77280*/  PRMT R3, R43, 0x7632, R3 ;  /* 0x000076322b037816 */ /* 0x008fe40000000003 */
[----:B------:R-:W-:Y:S04]  /*77290*/  @P0 STG.E.U16 desc[UR50][R12.64], R43 ;  /* 0x0000002b0c000986 */ /* 0x000fe8000c101532 */
[----:B------:R0:W-:Y:S02]  /*772a0*/  @P1 STG.E.U16 desc[UR50][R14.64], R3 ;  /* 0x000000030e001986 */ /* 0x0001e4000c101532 */
[----:B0-----:R-:W-:-:S05]  /*772b0*/  IMAD.WIDE R2, R9, 0x2, R56 ;  /* 0x0000000209027825 */ /* 0x001fca00078e0238 */
[----:B------:R0:W-:Y:S04]  /*772c0*/  @P2 STG.E.U16 desc[UR50][R2.64], R50 ;  /* 0x0000003202002986 */ /* 0x0001e8000c101532 */
[----:B0-----:R-:W3:Y:S01]  /*772d0*/  LDL.LU R50, [R1+0x70c] ;  /* 0x00070c0001327983 */ /* 0x001ee20000300800 */
[----:B------:R-:W-:Y:S01]  /*772e0*/  ISETP.LT.AND P3, PT, R49, UR4, !P3 ;  /* 0x0000000431007c0c */ /* 0x000fe2000df61270 */
[----:B------:R-:W-:Y:S01]  /*772f0*/  IMAD.WIDE R4, R9, 0x2, R58 ;  /* 0x0000000209047825 */ /* 0x000fe200078e023a */
[----:B------:R-:W-:Y:S02]  /*77300*/  ISETP.LT.AND P0, PT, R61, UR4, !P4 ;  /* 0x000000043d007c0c */ /* 0x000fe4000e701270 */
[----:B------:R-:W-:Y:S02]  /*77310*/  ISETP.LT.AND P1, PT, R45, UR4, !P4 ;  /* 0x000000042d007c0c */ /* 0x000fe4000e721270 */
[----:B------:R-:W-:Y:S01]  /*77320*/  ISETP.LT.AND P2, PT, R47, UR4, !P4 ;  /* 0x000000042f007c0c */ /* 0x000fe2000e741270 */
[----:B------:R-:W-:-:S06]  /*77330*/  IMAD.WIDE R10, R8, 0x2, R52 ;  /* 0x00000002080a7825 */ /* 0x000fcc00078e0234 */
[----:B------:R0:W-:Y:S01]  /*77340*/  @P3 STG.E.U16 desc[UR50][R4.64], R0 ;  /* 0x0000000004003986 */ /* 0x0001e2000c101532 */
[----:B------:R-:W-:Y:S02]  /*77350*/  ISETP.LT.AND P3, PT, R49, UR4, !P4 ;  /* 0x0000000431007c0c */ /* 0x000fe4000e761270 */
[----:B------:R-:W-:Y:S01]  /*77360*/  ISETP.LT.AND P4, PT, R61, UR4, !P5 ;  /* 0x000000043d007c0c */ /* 0x000fe2000ef81270 */
[----:B------:R-:W-:-:S04]  /*77370*/  IMAD.WIDE R12, R8, 0x2, R54 ;  /* 0x00000002080c7825 */ /* 0x000fc800078e0236 */
[----:B------:R-:W-:-:S04]  /*77380*/  IMAD.WIDE R14, R8, 0x2, R56 ;  /* 0x00000002080e7825 */ /* 0x000fc800078e0238 */
[----:B------:R-:W-:Y:S01]  /*77390*/  IMAD.WIDE R8, R8, 0x2, R58 ;  /* 0x0000000208087825 */ /* 0x000fe200078e023a */
[----:B0-----:R-:W-:Y:S02]  /*773a0*/  PRMT R0, R6, 0x7632, R0 ;  /* 0x0000763206007816 */ /* 0x001fe40000000000 */
[----:B--2---:R-:W-:Y:S01]  /*773b0*/  PRMT R3, R44, 0x7632, R3 ;  /* 0x000076322c037816 */ /* 0x004fe20000000003 */
[----:B------:R-:W-:Y:S04]  /*773c0*/  @P0 STG.E.U16 desc[UR50][R10.64], R44 ;  /* 0x0000002c0a000986 */ /* 0x000fe8000c101532 */
[----:B------:R0:W-:Y:S01]  /*773d0*/  @P1 STG.E.U16 desc[UR50][R12.64], R3 ;  /* 0x000000030c001986 */ /* 0x0001e2000c101532 */
[----:B------:R-:W-:-:S03]  /*773e0*/  ISETP.LT.AND P1, PT, R45, UR4, !P5 ;  /* 0x000000042d007c0c */ /* 0x000fc6000ef21270 */
[----:B------:R-:W-:Y:S04]  /*773f0*/  @P2 STG.E.U16 desc[UR50][R14.64], R6 ;  /* 0x000000060e002986 */ /* 0x000fe8000c101532 */
[----:B------:R1:W-:Y:S01]  /*77400*/  @P3 STG.E.U16 desc[UR50][R8.64], R0 ;  /* 0x0000000008003986 */ /* 0x0003e2000c101532 */
[----:B0-----:R-:W-:Y:S01]  /*77410*/  IMAD.WIDE R2, R21, 0x2, R52 ;  /* 0x0000000215027825 */ /* 0x001fe200078e0234 */
[----:B------:R-:W-:-:S04]  /*77420*/  ISETP.LT.AND P0, PT, R61, UR4, !P6 ;  /* 0x000000043d007c0c */ /* 0x000fc8000f701270 */
[----:B------:R0:W-:Y:S01]  /*77430*/  @P4 STG.E.U16 desc[UR50][R2.64], R46 ;  /* 0x0000002e02004986 */ /* 0x0001e2000c101532 */
[----:B------:R-:W-:Y:S02]  /*77440*/  ISETP.LT.AND P4, PT, R47, UR4, !P5 ;  /* 0x000000042f007c0c */ /* 0x000fe4000ef81270 */
[----:B------:R-:W-:Y:S02]  /*77450*/  ISETP.LT.AND P5, PT, R49, UR4, !P5 ;  /* 0x0000000431007c0c */ /* 0x000fe4000efa1270 */
[----:B------:R-:W-:Y:S02]  /*77460*/  ISETP.LT.AND P2, PT, R45, UR4, !P6 ;  /* 0x000000042d007c0c */ /* 0x000fe4000f741270 */
[----:B------:R-:W-:Y:S02]  /*77470*/  ISETP.LT.AND P3, PT, R47, UR4, !P6 ;  /* 0x000000042f007c0c */ /* 0x000fe4000f761270 */
[----:B------:R-:W-:Y:S01]  /*77480*/  ISETP.LT.AND P6, PT, R49, UR4, !P6 ;  /* 0x0000000431007c0c */ /* 0x000fe2000f7c1270 */
[----:B------:R-:W-:Y:S01]  /*77490*/  IMAD.WIDE R4, R21, 0x2, R54 ;  /* 0x0000000215047825 */ /* 0x000fe200078e0236 */
[----:B-1----:R-:W-:-:S03]  /*774a0*/  PRMT R9, R46, 0x7632, R9 ;  /* 0x000076322e097816 */ /* 0x002fc60000000009 */
[----:B------:R-:W-:Y:S01]  /*774b0*/  IMAD.WIDE R10, R21, 0x2, R56 ;  /* 0x00000002150a7825 */ /* 0x000fe200078e0238 */
[----:B------:R-:W-:-:S03]  /*774c0*/  PRMT R27, R51, 0x7632, R27 ;  /* 0x00007632331b7816 */ /* 0x000fc6000000001b */
[----:B------:R-:W-:Y:S01]  /*774d0*/  IMAD.WIDE R12, R21, 0x2, R58 ;  /* 0x00000002150c7825 */ /* 0x000fe200078e023a */
[----:B------:R0:W-:Y:S03]  /*774e0*/  @P1 STG.E.U16 desc[UR50][R4.64], R9 ;  /* 0x0000000904001986 */ /* 0x0001e6000c101532 */
[----:B------:R-:W-:-:S04]  /*774f0*/  IMAD.WIDE R52, R22, 0x2, R52 ;  /* 0x0000000216347825 */ /* 0x000fc800078e0234 */
[----:B------:R-:W-:-:S04]  /*77500*/  IMAD.WIDE R54, R22, 0x2, R54 ;  /* 0x0000000216367825 */ /* 0x000fc800078e0236 */
[----:B------:R-:W-:-:S04]  /*77510*/  IMAD.WIDE R56, R22, 0x2, R56 ;  /* 0x0000000216387825 */ /* 0x000fc800078e0238 */
[----:B------:R-:W-:Y:S01]  /*77520*/  IMAD.WIDE R22, R22, 0x2, R58 ;  /* 0x0000000216167825 */ /* 0x000fe200078e023a */
[----:B---3--:R-:W-:Y:S01]  /*77530*/  PRMT R6, R50, 0x7632, R6 ;  /* 0x0000763232067816 */ /* 0x008fe20000000006 */
[----:B------:R0:W-:Y:S04]  /*77540*/  @P4 STG.E.U16 desc[UR50][R10.64], R50 ;  /* 0x000000320a004986 */ /* 0x0001e8000c101532 */
[----:B------:R0:W-:Y:S04]  /*77550*/  @P5 STG.E.U16 desc[UR50][R12.64], R6 ;  /* 0x000000060c005986 */ /* 0x0001e8000c101532 */
[----:B------:R0:W-:Y:S04]  /*77560*/  @P0 STG.E.U16 desc[UR50][R52.64], R51 ;  /* 0x0000003334000986 */ /* 0x0001e8000c101532 */
[----:B------:R0:W-:Y:S04]  /*77570*/  @P2 STG.E.U16 desc[UR50][R54.64], R27 ;  /* 0x0000001b36002986 */ /* 0x0001e8000c101532 */
[----:B------:R0:W-:Y:S01]  /*77580*/  @P3 STG.E.U16 desc[UR50][R56.64], R7 ;  /* 0x0000000738003986 */ /* 0x0001e2000c101532 */
[----:B------:R-:W-:Y:S05]  /*77590*/  @!P6 EXIT ;  /* 0x000000000000e94d */ /* 0x000fea0003800000 */
[----:B0-----:R-:W-:-:S05]  /*775a0*/  PRMT R11, R7, 0x7632, R11 ;  /* 0x00007632070b7816 */ /* 0x001fca000000000b */
[----:B------:R-:W-:Y:S01]  /*775b0*/  STG.E.U16 desc[UR50][R22.64], R11 ;  /* 0x0000000b16007986 */ /* 0x000fe2000c101532 */
[----:B------:R-:W-:Y:S05]  /*775c0*/  EXIT ;  /* 0x000000000000794d */ /* 0x000fea0003800000 */
.L_x_2:
[----:B------:R-:W-:-:S00]  /*775d0*/  BRA `(.L_x_2) ;  /* 0xfffffffc00fc7947 */ /* 0x000fc0000383ffff */
[----:B------:R-:W-:-:S00]  /*775e0*/  NOP ;  /* 0x0000000000007918 */ /* 0x000fc00000000000 */
        /* <DEDUP_REMOVED lines=9> */
.L_x_3:


//--------------------- .nv.shared.matmul_kernel  --------------------------
	.section	.nv.shared.matmul_kernel,"aw",@nobits
	.sectionflags	@""
	.align	16
	.zero		1024


//--------------------- .nv.shared.reserved.0     --------------------------
	.section	.nv.shared.reserved.0,"aw",@nobits
	.weak		__nv_reservedSMEM_offset_0_alias
	.size		__nv_reservedSMEM_offset_0_alias, 0, 0
	.other		__nv_reservedSMEM_offset_0_alias,@"STO_CUDA_RESERVED_SHARED STV_DEFAULT"
__nv_reservedSMEM_offset_0_alias:
	.zero		0


//--------------------- .nv.constant0.matmul_kernel --------------------------
	.section	.nv.constant0.matmul_kernel,"a",@progbits
	.sectionflags	@""
	.align	4
.nv.constant0.matmul_kernel:
	.zero		608


//--------------------- SYMBOLS --------------------------

	.type		.nv.reservedSmem.offset0,@object
	.size		.nv.reservedSmem.offset0,0x4
